# CuTe-DSL kernel — source=fa4 family=fa4_fwd_sm100
# config = {"dtype": "BFloat16", "causal": true, "use_2cta": true, "q_stage": 2, "head_dim": 128}


// ===== COMPILED SASS (sm_100a) =====

	.target	sm_100a

	.elftype	@"ET_EXEC"


//--------------------- .note.nv.tkinfo           --------------------------
	.section	.note.nv.tkinfo,"",@"SHT_NOTE"
	.sectionflags	@"SHF_NOTE_NV_TKINFO"
	.tkinfo
        /*0018*/ 	.word	0x00000081
        /*0030*/ 	.string	""
        /*0030*/ 	.string	"ptxas"
        /*0030*/ 	.string	"Cuda compilation tools, release 12.9, V12.9.83"
        /*0030*/ 	.string	"Build system must define TOOLS_VERSION_EXTENDED"
        /*0030*/ 	.string	"-O 3 -arch sm_100a "



//--------------------- .note.nv.cuver            --------------------------
	.section	.note.nv.cuver,"",@"SHT_NOTE"
	.sectionflags	@"SHF_NOTE_NV_CUVER"
        /*0018*/ 	.short	0x0001
        /*001a*/ 	.short	0x0064
        /*001c*/ 	.short	0x0001
        /*001e*/ 	.short	0x0000
        /*0020*/ 	.short	0x0001
        /*0022*/ 	.short	0x0000


//--------------------- .nv.info                  --------------------------
	.section	.nv.info,"",@"SHT_CUDA_INFO"
	.align	4


	//----- nvinfo : EIATTR_REGCOUNT
	.align		4
        /*0000*/ 	.byte	0x04, 0x2f
        /*0002*/ 	.short	(.L_6 - .L_5)
	.align		4
.L_5:
        /*0004*/ 	.word	index@(kernel_cutlass_kernel_flash_attncuteflash_fwd_sm100FlashAttentionForwardSm100_object_at__tensor0000o12811101213_tensor0000o12811101213_tensor0000o12810111213_tensor0000o12811101213_tensor_0)
        /*0008*/ 	.word	0x00000080


	//----- nvinfo : EIATTR_FRAME_SIZE
	.align		4
.L_6:
        /*000c*/ 	.byte	0x04, 0x11
        /*000e*/ 	.short	(.L_8 - .L_7)
	.align		4
.L_7:
        /*0010*/ 	.word	index@($__internal_2_$__cuda_sm10x_tcgen05_guardrail_trap_unallocated_columns_being_dealloced)
        /*0014*/ 	.word	0x00000000


	//----- nvinfo : EIATTR_FRAME_SIZE
	.align		4
.L_8:
        /*0018*/ 	.byte	0x04, 0x11
        /*001a*/ 	.short	(.L_10 - .L_9)
	.align		4
.L_9:
        /*001c*/ 	.word	index@($__internal_1_$__cuda_sm10x_tcgen05_guardrail_trap_phase_invalid_during_alloc)
        /*0020*/ 	.word	0x00000000


	//----- nvinfo : EIATTR_FRAME_SIZE
	.align		4
.L_10:
        /*0024*/ 	.byte	0x04, 0x11
        /*0026*/ 	.short	(.L_12 - .L_11)
	.align		4
.L_11:
        /*0028*/ 	.word	index@($__internal_0_$__cuda_sm10x_tcgen05_guardrail_trap_col_being_dealloced_not_returned_by_alloc)
        /*002c*/ 	.word	0x00000000


	//----- nvinfo : EIATTR_FRAME_SIZE
	.align		4
.L_12:
        /*0030*/ 	.byte	0x04, 0x11
        /*0032*/ 	.short	(.L_14 - .L_13)
	.align		4
.L_13:
        /*0034*/ 	.word	index@(kernel_cutlass_kernel_flash_attncuteflash_fwd_sm100FlashAttentionForwardSm100_object_at__tensor0000o12811101213_tensor0000o12811101213_tensor0000o12810111213_tensor0000o12811101213_tensor_0)
        /*0038*/ 	.word	0x00000000


	//----- nvinfo : EIATTR_MIN_STACK_SIZE
	.align		4
.L_14:
        /*003c*/ 	.byte	0x04, 0x12
        /*003e*/ 	.short	(.L_16 - .L_15)
	.align		4
.L_15:
        /*0040*/ 	.word	index@(kernel_cutlass_kernel_flash_attncuteflash_fwd_sm100FlashAttentionForwardSm100_object_at__tensor0000o12811101213_tensor0000o12811101213_tensor0000o12810111213_tensor0000o12811101213_tensor_0)
        /*0044*/ 	.word	0x00000000
.L_16:


//--------------------- .nv.info.kernel_cutlass_kernel_flash_attncuteflash_fwd_sm100FlashAttentionForwardSm100_object_at__tensor0000o12811101213_tensor0000o12811101213_tensor0000o12810111213_tensor0000o12811101213_tensor_0 --------------------------
	.section	.nv.info.kernel_cutlass_kernel_flash_attncuteflash_fwd_sm100FlashAttentionForwardSm100_object_at__tensor0000o12811101213_tensor0000o12811101213_tensor0000o12810111213_tensor0000o12811101213_tensor_0,"",@"SHT_CUDA_INFO"
	.sectionflags	@""
	.align	4


	//----- nvinfo : EIATTR_CUDA_API_VERSION
	.align		4
        /*0000*/ 	.byte	0x04, 0x37
        /*0002*/ 	.short	(.L_18 - .L_17)
.L_17:
        /*0004*/ 	.word	0x00000081


	//----- nvinfo : EIATTR_KPARAM_INFO
	.align		4
.L_18:
        /*0008*/ 	.byte	0x04, 0x17
        /*000a*/ 	.short	(.L_20 - .L_19)
.L_19:
        /*000c*/ 	.word	0x00000000
        /*0010*/ 	.short	0x0018
        /*0012*/ 	.short	0x02e4
        /*0014*/ 	.byte	0x00, 0xf0, 0x11, 0x00


	//----- nvinfo : EIATTR_KPARAM_INFO
	.align		4
.L_20:
        /*0018*/ 	.byte	0x04, 0x17
        /*001a*/ 	.short	(.L_22 - .L_21)
.L_21:
        /*001c*/ 	.word	0x00000000
        /*0020*/ 	.short	0x0017
        /*0022*/ 	.short	0x02d8
        /*0024*/ 	.byte	0x00, 0xf0, 0x31, 0x00


	//----- nvinfo : EIATTR_KPARAM_INFO
	.align		4
.L_22:
        /*0028*/ 	.byte	0x04, 0x17
        /*002a*/ 	.short	(.L_24 - .L_23)
.L_23:
        /*002c*/ 	.word	0x00000000
        /*0030*/ 	.short	0x0016
        /*0032*/ 	.short	0x02d4
        /*0034*/ 	.byte	0x00, 0xf0, 0x11, 0x00


	//----- nvinfo : EIATTR_KPARAM_INFO
	.align		4
.L_24:
        /*0038*/ 	.byte	0x04, 0x17
        /*003a*/ 	.short	(.L_26 - .L_25)
.L_25:
        /*003c*/ 	.word	0x00000000
        /*0040*/ 	.short	0x0015
        /*0042*/ 	.short	0x02c8
        /*0044*/ 	.byte	0x00, 0xf0, 0x31, 0x00


	//----- nvinfo : EIATTR_KPARAM_INFO
	.align		4
.L_26:
        /*0048*/ 	.byte	0x04, 0x17
        /*004a*/ 	.short	(.L_28 - .L_27)
.L_27:
        /*004c*/ 	.word	0x00000000
        /*0050*/ 	.short	0x0014
        /*0052*/ 	.short	0x02bc
        /*0054*/ 	.byte	0x00, 0xf0, 0x31, 0x00


	//----- nvinfo : EIATTR_KPARAM_INFO
	.align		4
.L_28:
        /*0058*/ 	.byte	0x04, 0x17
        /*005a*/ 	.short	(.L_30 - .L_29)
.L_29:
        /*005c*/ 	.word	0x00000000
        /*0060*/ 	.short	0x0013
        /*0062*/ 	.short	0x02b0
        /*0064*/ 	.byte	0x00, 0xf0, 0x31, 0x00


	//----- nvinfo : EIATTR_KPARAM_INFO
	.align		4
.L_30:
        /*0068*/ 	.byte	0x04, 0x17
        /*006a*/ 	.short	(.L_32 - .L_31)
.L_31:
        /*006c*/ 	.word	0x00000000
        /*0070*/ 	.short	0x0012
        /*0072*/ 	.short	0x02a4
        /*0074*/ 	.byte	0x00, 0xf0, 0x31, 0x00


	//----- nvinfo : EIATTR_KPARAM_INFO
	.align		4
.L_32:
        /*0078*/ 	.byte	0x04, 0x17
        /*007a*/ 	.short	(.L_34 - .L_33)
.L_33:
        /*007c*/ 	.word	0x00000000
        /*0080*/ 	.short	0x0011
        /*0082*/ 	.short	0x02a0
        /*0084*/ 	.byte	0x00, 0xf0, 0x11, 0x00


	//----- nvinfo : EIATTR_KPARAM_INFO
	.align		4
.L_34:
        /*0088*/ 	.byte	0x04, 0x17
        /*008a*/ 	.short	(.L_36 - .L_35)
.L_35:
        /*008c*/ 	.word	0x00000000
        /*0090*/ 	.short	0x0010
        /*0092*/ 	.short	0x029c
        /*0094*/ 	.byte	0x00, 0xf0, 0x11, 0x00


	//----- nvinfo : EIATTR_KPARAM_INFO
	.align		4
.L_36:
        /*0098*/ 	.byte	0x04, 0x17
        /*009a*/ 	.short	(.L_38 - .L_37)
.L_37:
        /*009c*/ 	.word	0x00000000
        /*00a0*/ 	.short	0x000f
        /*00a2*/ 	.short	0x0298
        /*00a4*/ 	.byte	0x00, 0xf0, 0x11, 0x00


	//----- nvinfo : EIATTR_KPARAM_INFO
	.align		4
.L_38:
        /*00a8*/ 	.byte	0x04, 0x17
        /*00aa*/ 	.short	(.L_40 - .L_39)
.L_39:
        /*00ac*/ 	.word	0x00000000
        /*00b0*/ 	.short	0x000e
        /*00b2*/ 	.short	0x0294
        /*00b4*/ 	.byte	0x00, 0xf0, 0x11, 0x00


	//----- nvinfo : EIATTR_KPARAM_INFO
	.align		4
.L_40:
        /*00b8*/ 	.byte	0x04, 0x17
        /*00ba*/ 	.short	(.L_42 - .L_41)
.L_41:
        /*00bc*/ 	.word	0x00000000
        /*00c0*/ 	.short	0x000d
        /*00c2*/ 	.short	0x0290
        /*00c4*/ 	.byte	0x00, 0xf0, 0x11, 0x00


	//----- nvinfo : EIATTR_KPARAM_INFO
	.align		4
.L_42:
        /*00c8*/ 	.byte	0x04, 0x17
        /*00ca*/ 	.short	(.L_44 - .L_43)
.L_43:
        /*00cc*/ 	.word	0x00000000
        /*00d0*/ 	.short	0x000c
        /*00d2*/ 	.short	0x028c
        /*00d4*/ 	.byte	0x00, 0xf0, 0x11, 0x00


	//----- nvinfo : EIATTR_KPARAM_INFO
	.align		4
.L_44:
        /*00d8*/ 	.byte	0x04, 0x17
        /*00da*/ 	.short	(.L_46 - .L_45)
.L_45:
        /*00dc*/ 	.word	0x00000000
        /*00e0*/ 	.short	0x000b
        /*00e2*/ 	.short	0x0287
        /*00e4*/ 	.byte	0x00, 0xf0, 0x0d, 0x00


	//----- nvinfo : EIATTR_KPARAM_INFO
	.align		4
.L_46:
        /*00e8*/ 	.byte	0x04, 0x17
        /*00ea*/ 	.short	(.L_48 - .L_47)
.L_47:
        /*00ec*/ 	.word	0x00000000
        /*00f0*/ 	.short	0x000a
        /*00f2*/ 	.short	0x0284
        /*00f4*/ 	.byte	0x00, 0xf0, 0x0d, 0x00


	//----- nvinfo : EIATTR_KPARAM_INFO
	.align		4
.L_48:
        /*00f8*/ 	.byte	0x04, 0x17
        /*00fa*/ 	.short	(.L_50 - .L_49)
.L_49:
        /*00fc*/ 	.word	0x00000000
        /*0100*/ 	.short	0x0009
        /*0102*/ 	.short	0x0280
        /*0104*/ 	.byte	0x00, 0xf0, 0x11, 0x00


	//----- nvinfo : EIATTR_KPARAM_INFO
	.align		4
.L_50:
        /*0108*/ 	.byte	0x04, 0x17
        /*010a*/ 	.short	(.L_52 - .L_51)
.L_51:
        /*010c*/ 	.word	0x00000000
        /*0110*/ 	.short	0x0008
        /*0112*/ 	.short	0x0200
        /*0114*/ 	.byte	0x00, 0xf0, 0x01, 0x02


	//----- nvinfo : EIATTR_KPARAM_INFO
	.align		4
.L_52:
        /*0118*/ 	.byte	0x04, 0x17
        /*011a*/ 	.short	(.L_54 - .L_53)
.L_53:
        /*011c*/ 	.word	0x00000000
        /*0120*/ 	.short	0x0007
        /*0122*/ 	.short	0x0180
        /*0124*/ 	.byte	0x00, 0xf0, 0x01, 0x02


	//----- nvinfo : EIATTR_KPARAM_INFO
	.align		4
.L_54:
        /*0128*/ 	.byte	0x04, 0x17
        /*012a*/ 	.short	(.L_56 - .L_55)
.L_55:
        /*012c*/ 	.word	0x00000000
        /*0130*/ 	.short	0x0006
        /*0132*/ 	.short	0x0100
        /*0134*/ 	.byte	0x00, 0xf0, 0x01, 0x02


	//----- nvinfo : EIATTR_KPARAM_INFO
	.align		4
.L_56:
        /*0138*/ 	.byte	0x04, 0x17
        /*013a*/ 	.short	(.L_58 - .L_57)
.L_57:
        /*013c*/ 	.word	0x00000000
        /*0140*/ 	.short	0x0005
        /*0142*/ 	.short	0x0080
        /*0144*/ 	.byte	0x00, 0xf0, 0x01, 0x02


	//----- nvinfo : EIATTR_KPARAM_INFO
	.align		4
.L_58:
        /*0148*/ 	.byte	0x04, 0x17
        /*014a*/ 	.short	(.L_60 - .L_59)
.L_59:
        /*014c*/ 	.word	0x00000000
        /*0150*/ 	.short	0x0004
        /*0152*/ 	.short	0x0030
        /*0154*/ 	.byte	0x00, 0xf0, 0xa1, 0x00


	//----- nvinfo : EIATTR_KPARAM_INFO
	.align		4
.L_60:
        /*0158*/ 	.byte	0x04, 0x17
        /*015a*/ 	.short	(.L_62 - .L_61)
.L_61:
        /*015c*/ 	.word	0x00000000
        /*0160*/ 	.short	0x0003
        /*0162*/ 	.short	0x0024
        /*0164*/ 	.byte	0x00, 0xf0, 0x31, 0x00


	//----- nvinfo : EIATTR_KPARAM_INFO
	.align		4
.L_62:
        /*0168*/ 	.byte	0x04, 0x17
        /*016a*/ 	.short	(.L_64 - .L_63)
.L_63:
        /*016c*/ 	.word	0x00000000
        /*0170*/ 	.short	0x0002
        /*0172*/ 	.short	0x0018
        /*0174*/ 	.byte	0x00, 0xf0, 0x31, 0x00


	//----- nvinfo : EIATTR_KPARAM_INFO
	.align		4
.L_64:
        /*0178*/ 	.byte	0x04, 0x17
        /*017a*/ 	.short	(.L_66 - .L_65)
.L_65:
        /*017c*/ 	.word	0x00000000
        /*0180*/ 	.short	0x0001
        /*0182*/ 	.short	0x000c
        /*0184*/ 	.byte	0x00, 0xf0, 0x31, 0x00


	//----- nvinfo : EIATTR_KPARAM_INFO
	.align		4
.L_66:
        /*0188*/ 	.byte	0x04, 0x17
        /*018a*/ 	.short	(.L_68 - .L_67)
.L_67:
        /*018c*/ 	.word	0x00000000
        /*0190*/ 	.short	0x0000
        /*0192*/ 	.short	0x0000
        /*0194*/ 	.byte	0x00, 0xf0, 0x31, 0x00


	//----- nvinfo : EIATTR_AT_ENTRY_FRAGMENTS
	.align		4
.L_68:
        /*0198*/ 	.byte	0x04, 0x4f
        /*019a*/ 	.short	(.L_70 - .L_69)


	//   ....[0]....
.L_69:
        /*019c*/ 	.word	0x00000004


	//   ....[1]....
        /*01a0*/ 	.word	0x00000005


	//----- nvinfo : EIATTR_RESERVED_SMEM_USED
	.align		4
.L_70:
        /*01a4*/ 	.byte	0x01, 0x41
	.zero		2


	//----- nvinfo : EIATTR_SPARSE_MMA_MASK
	.align		4
        /*01a8*/ 	.byte	0x03, 0x50
        /*01aa*/ 	.short	0x0000


	//----- nvinfo : EIATTR_TCGEN05_2CTA_USED
	.align		4
        /*01ac*/ 	.byte	0x01, 0x52
	.zero		2


	//----- nvinfo : EIATTR_MAXREG_COUNT
	.align		4
        /*01b0*/ 	.byte	0x03, 0x1b
        /*01b2*/ 	.short	0x0080


	//----- nvinfo : EIATTR_NUM_BARRIERS
	.align		4
        /*01b4*/ 	.byte	0x02, 0x4c
        /*01b6*/ 	.byte	0x10
	.zero		1


	//----- nvinfo : EIATTR_INT_WARP_WIDE_INSTR_OFFSETS
	.align		4
        /*01b8*/ 	.byte	0x04, 0x31
        /*01ba*/ 	.short	(.L_72 - .L_71)


	//   ....[0]....
.L_71:
        /*01bc*/ 	.word	0x00004f20


	//   ....[1]....
        /*01c0*/ 	.word	0x00004f50


	//----- nvinfo : EIATTR_COOP_GROUP_MASK_REGIDS
	.align		4
.L_72:
        /*01c4*/ 	.byte	0x04, 0x29
        /*01c6*/ 	.short	(.L_74 - .L_73)


	//   ....[0]....
.L_73:
        /*01c8*/ 	.word	0xffffffff


	//   ....[1]....
        /*01cc*/ 	.word	0xffffffff


	//   ....[2]....
        /*01d0*/ 	.word	0xffffffff


	//   ....[3]....
        /*01d4*/ 	.word	0xffffffff


	//   ....[4]....
        /*01d8*/ 	.word	0xffffffff


	//   ....[5]....
        /*01dc*/ 	.word	0xffffffff


	//   ....[6]....
        /*01e0*/ 	.word	0xffffffff


	//   ....[7]....
        /*01e4*/ 	.word	0xffffffff


	//   ....[8]....
        /*01e8*/ 	.word	0xffffffff


	//   ....[9]....
        /*01ec*/ 	.word	0xffffffff


	//----- nvinfo : EIATTR_COOP_GROUP_INSTR_OFFSETS
	.align		4
.L_74:
        /*01f0*/ 	.byte	0x04, 0x28
        /*01f2*/ 	.short	(.L_76 - .L_75)


	//   ....[0]....
.L_75:
        /*01f4*/ 	.word	0x00000900


	//   ....[1]....
        /*01f8*/ 	.word	0x00001e40


	//   ....[2]....
        /*01fc*/ 	.word	0x000024a0


	//   ....[3]....
        /*0200*/ 	.word	0x00004da0


	//   ....[4]....
        /*0204*/ 	.word	0x00005010


	//   ....[5]....
        /*0208*/ 	.word	0x000083b0


	//   ....[6]....
        /*020c*/ 	.word	0x0000a780


	//   ....[7]....
        /*0210*/ 	.word	0x0000c8d0


	//   ....[8]....
        /*0214*/ 	.word	0x0000d880


	//   ....[9]....
        /*0218*/ 	.word	0x0000de50


	//----- nvinfo : EIATTR_REG_RECONFIG
	.align		4
.L_76:
        /*021c*/ 	.byte	0x01, 0x54
	.zero		2


	//----- nvinfo : EIATTR_VRC_CTA_INIT_COUNT
	.align		4
        /*0220*/ 	.byte	0x02, 0x4a
        /*0222*/ 	.byte	0x80
	.zero		1


	//----- nvinfo : EIATTR_MBARRIER_INSTR_OFFSETS
	.align		4
        /*0224*/ 	.byte	0x04, 0x39
        /*0226*/ 	.short	(.L_78 - .L_77)


	//   ....[0]....
.L_77:
        /*0228*/ 	.word	0x00000350
        /*022c*/ 	.word	0x000000ff
        /*0230*/ 	.word	0x00000140
        /*0234*/ 	.short	0x0100
        /*0236*/ 	.byte	0x06
	.zero		1


	//   ....[1]....
        /*0238*/ 	.word	0x00000410
        /*023c*/ 	.word	0x000000ff
        /*0240*/ 	.word	0x00000000
        /*0244*/ 	.short	0x0100
        /*0246*/ 	.byte	0x04
	.zero		1


	//   ....[2]....
        /*0248*/ 	.word	0x00000420
        /*024c*/ 	.word	0x000000ff
        /*0250*/ 	.word	0x00000008
        /*0254*/ 	.short	0x0100
        /*0256*/ 	.byte	0x04
	.zero		1


	//   ....[3]....
        /*0258*/ 	.word	0x00000430
        /*025c*/ 	.word	0x000000ff
        /*0260*/ 	.word	0x00000010
        /*0264*/ 	.short	0x0100
        /*0266*/ 	.byte	0x04
	.zero		1


	//   ....[4]....
        /*0268*/ 	.word	0x00000440
        /*026c*/ 	.word	0x000000ff
        /*0270*/ 	.word	0x00000018
        /*0274*/ 	.short	0x0100
        /*0276*/ 	.byte	0x04
	.zero		1


	//   ....[5]....
        /*0278*/ 	.word	0x00000520
        /*027c*/ 	.word	0x000000ff
        /*0280*/ 	.word	0x00000020
        /*0284*/ 	.short	0x0100
        /*0286*/ 	.byte	0x04
	.zero		1


	//   ....[6]....
        /*0288*/ 	.word	0x00000530
        /*028c*/ 	.word	0x000000ff
        /*0290*/ 	.word	0x00000028
        /*0294*/ 	.short	0x0100
        /*0296*/ 	.byte	0x04
	.zero		1


	//   ....[7]....
        /*0298*/ 	.word	0x00000540
        /*029c*/ 	.word	0x000000ff
        /*02a0*/ 	.word	0x00000030
        /*02a4*/ 	.short	0x0100
        /*02a6*/ 	.byte	0x04
	.zero		1


	//   ....[8]....
        /*02a8*/ 	.word	0x00000550
        /*02ac*/ 	.word	0x000000ff
        /*02b0*/ 	.word	0x00000038
        /*02b4*/ 	.short	0x0100
        /*02b6*/ 	.byte	0x04
	.zero		1


	//   ....[9]....
        /*02b8*/ 	.word	0x00000560
        /*02bc*/ 	.word	0x000000ff
        /*02c0*/ 	.word	0x00000040
        /*02c4*/ 	.short	0x0100
        /*02c6*/ 	.byte	0x04
	.zero		1


	//   ....[10]....
        /*02c8*/ 	.word	0x00000570
        /*02cc*/ 	.word	0x000000ff
        /*02d0*/ 	.word	0x00000048
        /*02d4*/ 	.short	0x0100
        /*02d6*/ 	.byte	0x04
	.zero		1


	//   ....[11]....
        /*02d8*/ 	.word	0x00000580
        /*02dc*/ 	.word	0x000000ff
        /*02e0*/ 	.word	0x00000050
        /*02e4*/ 	.short	0x0100
        /*02e6*/ 	.byte	0x04
	.zero		1


	//   ....[12]....
        /*02e8*/ 	.word	0x00000590
        /*02ec*/ 	.word	0x000000ff
        /*02f0*/ 	.word	0x00000058
        /*02f4*/ 	.short	0x0100
        /*02f6*/ 	.byte	0x04
	.zero		1


	//   ....[13]....
        /*02f8*/ 	.word	0x000005a0
        /*02fc*/ 	.word	0x000000ff
        /*0300*/ 	.word	0x00000060
        /*0304*/ 	.short	0x0100
        /*0306*/ 	.byte	0x04
	.zero		1


	//   ....[14]....
        /*0308*/ 	.word	0x000005b0
        /*030c*/ 	.word	0x000000ff
        /*0310*/ 	.word	0x00000068
        /*0314*/ 	.short	0x0100
        /*0316*/ 	.byte	0x04
	.zero		1


	//   ....[15]....
        /*0318*/ 	.word	0x000005c0
        /*031c*/ 	.word	0x000000ff
        /*0320*/ 	.word	0x00000070
        /*0324*/ 	.short	0x0100
        /*0326*/ 	.byte	0x04
	.zero		1


	//   ....[16]....
        /*0328*/ 	.word	0x000005d0
        /*032c*/ 	.word	0x000000ff
        /*0330*/ 	.word	0x00000078
        /*0334*/ 	.short	0x0100
        /*0336*/ 	.byte	0x04
	.zero		1


	//   ....[17]....
        /*0338*/ 	.word	0x000005e0
        /*033c*/ 	.word	0x000000ff
        /*0340*/ 	.word	0x00000080
        /*0344*/ 	.short	0x0100
        /*0346*/ 	.byte	0x04
	.zero		1


	//   ....[18]....
        /*0348*/ 	.word	0x000005f0
        /*034c*/ 	.word	0x000000ff
        /*0350*/ 	.word	0x00000088
        /*0354*/ 	.short	0x0100
        /*0356*/ 	.byte	0x04
	.zero		1


	//   ....[19]....
        /*0358*/ 	.word	0x00000600
        /*035c*/ 	.word	0x000000ff
        /*0360*/ 	.word	0x00000090
        /*0364*/ 	.short	0x0100
        /*0366*/ 	.byte	0x04
	.zero		1


	//   ....[20]....
        /*0368*/ 	.word	0x00000610
        /*036c*/ 	.word	0x000000ff
        /*0370*/ 	.word	0x00000098
        /*0374*/ 	.short	0x0100
        /*0376*/ 	.byte	0x04
	.zero		1


	//   ....[21]....
        /*0378*/ 	.word	0x000007b0
        /*037c*/ 	.word	0x000000ff
        /*0380*/ 	.word	0x000000a0
        /*0384*/ 	.short	0x0100
        /*0386*/ 	.byte	0x04
	.zero		1


	//   ....[22]....
        /*0388*/ 	.word	0x000007c0
        /*038c*/ 	.word	0x000000ff
        /*0390*/ 	.word	0x000000a8
        /*0394*/ 	.short	0x0100
        /*0396*/ 	.byte	0x04
	.zero		1


	//   ....[23]....
        /*0398*/ 	.word	0x000007d0
        /*039c*/ 	.word	0x000000ff
        /*03a0*/ 	.word	0x000000b0
        /*03a4*/ 	.short	0x0100
        /*03a6*/ 	.byte	0x04
	.zero		1


	//   ....[24]....
        /*03a8*/ 	.word	0x000007e0
        /*03ac*/ 	.word	0x000000ff
        /*03b0*/ 	.word	0x000000b8
        /*03b4*/ 	.short	0x0100
        /*03b6*/ 	.byte	0x04
	.zero		1


	//   ....[25]....
        /*03b8*/ 	.word	0x000007f0
        /*03bc*/ 	.word	0x000000ff
        /*03c0*/ 	.word	0x000000c0
        /*03c4*/ 	.short	0x0100
        /*03c6*/ 	.byte	0x04
	.zero		1


	//   ....[26]....
        /*03c8*/ 	.word	0x00000800
        /*03cc*/ 	.word	0x000000ff
        /*03d0*/ 	.word	0x000000c8
        /*03d4*/ 	.short	0x0100
        /*03d6*/ 	.byte	0x04
	.zero		1


	//   ....[27]....
        /*03d8*/ 	.word	0x00000810
        /*03dc*/ 	.word	0x000000ff
        /*03e0*/ 	.word	0x000000d0
        /*03e4*/ 	.short	0x0100
        /*03e6*/ 	.byte	0x04
	.zero		1


	//   ....[28]....
        /*03e8*/ 	.word	0x00000820
        /*03ec*/ 	.word	0x000000ff
        /*03f0*/ 	.word	0x000000d8
        /*03f4*/ 	.short	0x0100
        /*03f6*/ 	.byte	0x04
	.zero		1


	//   ....[29]....
        /*03f8*/ 	.word	0x00000830
        /*03fc*/ 	.word	0x000000ff
        /*0400*/ 	.word	0x000000e0
        /*0404*/ 	.short	0x0100
        /*0406*/ 	.byte	0x04
	.zero		1


	//   ....[30]....
        /*0408*/ 	.word	0x00000840
        /*040c*/ 	.word	0x000000ff
        /*0410*/ 	.word	0x000000e8
        /*0414*/ 	.short	0x0100
        /*0416*/ 	.byte	0x04
	.zero		1


	//   ....[31]....
        /*0418*/ 	.word	0x00000850
        /*041c*/ 	.word	0x000000ff
        /*0420*/ 	.word	0x000000f0
        /*0424*/ 	.short	0x0100
        /*0426*/ 	.byte	0x04
	.zero		1


	//   ....[32]....
        /*0428*/ 	.word	0x00000860
        /*042c*/ 	.word	0x000000ff
        /*0430*/ 	.word	0x000000f8
        /*0434*/ 	.short	0x0100
        /*0436*/ 	.byte	0x04
	.zero		1


	//   ....[33]....
        /*0438*/ 	.word	0x00000870
        /*043c*/ 	.word	0x000000ff
        /*0440*/ 	.word	0x00000100
        /*0444*/ 	.short	0x0100
        /*0446*/ 	.byte	0x04
	.zero		1


	//   ....[34]....
        /*0448*/ 	.word	0x00000880
        /*044c*/ 	.word	0x000000ff
        /*0450*/ 	.word	0x00000108
        /*0454*/ 	.short	0x0100
        /*0456*/ 	.byte	0x04
	.zero		1


	//   ....[35]....
        /*0458*/ 	.word	0x00000890
        /*045c*/ 	.word	0x000000ff
        /*0460*/ 	.word	0x00000110
        /*0464*/ 	.short	0x0100
        /*0466*/ 	.byte	0x04
	.zero		1


	//   ....[36]....
        /*0468*/ 	.word	0x000008a0
        /*046c*/ 	.word	0x000000ff
        /*0470*/ 	.word	0x00000118
        /*0474*/ 	.short	0x0100
        /*0476*/ 	.byte	0x04
	.zero		1


	//   ....[37]....
        /*0478*/ 	.word	0x00000d90
        /*047c*/ 	.word	0x000000ff
        /*0480*/ 	.word	0x00000050
        /*0484*/ 	.short	0x010a
        /*0486*/ 	.byte	0x16
	.zero		1


	//   ....[38]....
        /*0488*/ 	.word	0x00001190
        /*048c*/ 	.word	0x000000ff
        /*0490*/ 	.word	0x00000010
        /*0494*/ 	.short	0x010a
        /*0496*/ 	.byte	0x16
	.zero		1


	//   ....[39]....
        /*0498*/ 	.word	0x00001350
        /*049c*/ 	.word	0x000000ff
        /*04a0*/ 	.word	0x00000018
        /*04a4*/ 	.short	0x010a
        /*04a6*/ 	.byte	0x16
	.zero		1


	//   ....[40]....
        /*04a8*/ 	.word	0x00001540
        /*04ac*/ 	.word	0x000000ff
        /*04b0*/ 	.word	0x00000058
        /*04b4*/ 	.short	0x010a
        /*04b6*/ 	.byte	0x16
	.zero		1


	//   ....[41]....
        /*04b8*/ 	.word	0x00001790
        /*04bc*/ 	.word	0x000000ff
        /*04c0*/ 	.word	0x00000050
        /*04c4*/ 	.short	0x010a
        /*04c6*/ 	.byte	0x05
	.zero		1


	//   ....[42]....
        /*04c8*/ 	.word	0x00001900
        /*04cc*/ 	.word	0x000000ff
        /*04d0*/ 	.word	0x00000050
        /*04d4*/ 	.short	0x010a
        /*04d6*/ 	.byte	0x04
	.zero		1


	//   ....[43]....
        /*04d8*/ 	.word	0x00001c40
        /*04dc*/ 	.word	0x000000ff
        /*04e0*/ 	.word	0x00000050
        /*04e4*/ 	.short	0x010a
        /*04e6*/ 	.byte	0x05
	.zero		1


	//   ....[44]....
        /*04e8*/ 	.word	0x00001cc0
        /*04ec*/ 	.word	0x000000ff
        /*04f0*/ 	.word	0x00000018
        /*04f4*/ 	.short	0x010a
        /*04f6*/ 	.byte	0x04
	.zero		1


	//   ....[45]....
        /*04f8*/ 	.word	0x00001d40
        /*04fc*/ 	.word	0x000000ff
        /*0500*/ 	.word	0x00000018
        /*0504*/ 	.short	0x010a
        /*0506*/ 	.byte	0x04
	.zero		1


	//   ....[46]....
        /*0508*/ 	.word	0x00001e10
        /*050c*/ 	.word	0x000000ff
        /*0510*/ 	.word	0x00000140
        /*0514*/ 	.short	0x0100
        /*0516*/ 	.byte	0x06
	.zero		1


	//   ....[47]....
        /*0518*/ 	.word	0x000020c0
        /*051c*/ 	.word	0x00000006
        /*0520*/ 	.word	0x00000000
        /*0524*/ 	.short	0x010a
        /*0526*/ 	.byte	0xff
	.zero		1


	//   ....[48]....
        /*0528*/ 	.word	0x000020e0
        /*052c*/ 	.word	0x00000006
        /*0530*/ 	.word	0x00000000
        /*0534*/ 	.short	0x010a
        /*0536*/ 	.byte	0xff
	.zero		1


	//   ....[49]....
        /*0538*/ 	.word	0x00002300
        /*053c*/ 	.word	0x00000005
        /*0540*/ 	.word	0x00000000
        /*0544*/ 	.short	0x010a
        /*0546*/ 	.byte	0xff
	.zero		1


	//   ....[50]....
        /*0548*/ 	.word	0x00002320
        /*054c*/ 	.word	0x00000005
        /*0550*/ 	.word	0x00000000
        /*0554*/ 	.short	0x010a
        /*0556*/ 	.byte	0xff
	.zero		1


	//   ....[51]....
        /*0558*/ 	.word	0x00002420
        /*055c*/ 	.word	0x00000006
        /*0560*/ 	.word	0x00000000
        /*0564*/ 	.short	0x0101
        /*0566*/ 	.byte	0xff
	.zero		1


	//   ....[52]....
        /*0568*/ 	.word	0x000029c0
        /*056c*/ 	.word	0x000000ff
        /*0570*/ 	.word	0x00000000
        /*0574*/ 	.short	0x010a
        /*0576*/ 	.byte	0x17
	.zero		1


	//   ....[53]....
        /*0578*/ 	.word	0x000029e0
        /*057c*/ 	.word	0x000000ff
        /*0580*/ 	.word	0x00000020
        /*0584*/ 	.short	0x010a
        /*0586*/ 	.byte	0x17
	.zero		1


	//   ....[54]....
        /*0588*/ 	.word	0x00002e70
        /*058c*/ 	.word	0x000000ff
        /*0590*/ 	.word	0x00000008
        /*0594*/ 	.short	0x010a
        /*0596*/ 	.byte	0x17
	.zero		1


	//   ....[55]....
        /*0598*/ 	.word	0x00003460
        /*059c*/ 	.word	0x000000ff
        /*05a0*/ 	.word	0x00000000
        /*05a4*/ 	.short	0x010a
        /*05a6*/ 	.byte	0x3c
	.zero		1


	//   ....[56]....
        /*05a8*/ 	.word	0x000034c0
        /*05ac*/ 	.word	0x000000ff
        /*05b0*/ 	.word	0x00000090
        /*05b4*/ 	.short	0x010a
        /*05b6*/ 	.byte	0x17
	.zero		1


	//   ....[57]....
        /*05b8*/ 	.word	0x00003770
        /*05bc*/ 	.word	0x000000ff
        /*05c0*/ 	.word	0x000000a0
        /*05c4*/ 	.short	0x010a
        /*05c6*/ 	.byte	0x17
	.zero		1


	//   ....[58]....
        /*05c8*/ 	.word	0x00003930
        /*05cc*/ 	.word	0x000000ff
        /*05d0*/ 	.word	0x00000000
        /*05d4*/ 	.short	0x010a
        /*05d6*/ 	.byte	0x2b
	.zero		1


	//   ....[59]....
        /*05d8*/ 	.word	0x00003d60
        /*05dc*/ 	.word	0x000000ff
        /*05e0*/ 	.word	0x00000098
        /*05e4*/ 	.short	0x010a
        /*05e6*/ 	.byte	0x17
	.zero		1


	//   ....[60]....
        /*05e8*/ 	.word	0x00003f50
        /*05ec*/ 	.word	0x000000ff
        /*05f0*/ 	.word	0x000000a8
        /*05f4*/ 	.short	0x010a
        /*05f6*/ 	.byte	0x17
	.zero		1


	//   ....[61]....
        /*05f8*/ 	.word	0x00004330
        /*05fc*/ 	.word	0x000000ff
        /*0600*/ 	.word	0x00000020
        /*0604*/ 	.short	0x010a
        /*0606*/ 	.byte	0x11
	.zero		1


	//   ....[62]....
        /*0608*/ 	.word	0x00004350
        /*060c*/ 	.word	0x000000ff
        /*0610*/ 	.word	0x00000090
        /*0614*/ 	.short	0x010a
        /*0616*/ 	.byte	0x17
	.zero		1


	//   ....[63]....
        /*0618*/ 	.word	0x00004720
        /*061c*/ 	.word	0x000000ff
        /*0620*/ 	.word	0x000000a0
        /*0624*/ 	.short	0x010a
        /*0626*/ 	.byte	0x17
	.zero		1


	//   ....[64]....
        /*0628*/ 	.word	0x000048a0
        /*062c*/ 	.word	0x000000ff
        /*0630*/ 	.word	0x00000098
        /*0634*/ 	.short	0x010a
        /*0636*/ 	.byte	0x17
	.zero		1


	//   ....[65]....
        /*0638*/ 	.word	0x00004b30
        /*063c*/ 	.word	0x000000ff
        /*0640*/ 	.word	0x000000a8
        /*0644*/ 	.short	0x010a
        /*0646*/ 	.byte	0x17
	.zero		1


	//   ....[66]....
        /*0648*/ 	.word	0x00004d70
        /*064c*/ 	.word	0x000000ff
        /*0650*/ 	.word	0x00000000
        /*0654*/ 	.short	0x0101
        /*0656*/ 	.byte	0x04
	.zero		1


	//   ....[67]....
        /*0658*/ 	.word	0x00004d80
        /*065c*/ 	.word	0x000000ff
        /*0660*/ 	.word	0x00000140
        /*0664*/ 	.short	0x010a
        /*0666*/ 	.byte	0x17
	.zero		1


	//   ....[68]....
        /*0668*/ 	.word	0x00005080
        /*066c*/ 	.word	0x000000ff
        /*0670*/ 	.word	0x00000140
        /*0674*/ 	.short	0x0100
        /*0676*/ 	.byte	0x17
	.zero		1


	//   ....[69]....
        /*0678*/ 	.word	0x000054e0
        /*067c*/ 	.word	0x000000ff
        /*0680*/ 	.word	0x00000100
        /*0684*/ 	.short	0x010a
        /*0686*/ 	.byte	0x05
	.zero		1


	//   ....[70]....
        /*0688*/ 	.word	0x00005610
        /*068c*/ 	.word	0x000000ff
        /*0690*/ 	.word	0x00000108
        /*0694*/ 	.short	0x010a
        /*0696*/ 	.byte	0x05
	.zero		1


	//   ....[71]....
        /*0698*/ 	.word	0x000056d0
        /*069c*/ 	.word	0x000000ff
        /*06a0*/ 	.word	0x00000110
        /*06a4*/ 	.short	0x0101
        /*06a6*/ 	.byte	0x05
	.zero		1


	//   ....[72]....
        /*06a8*/ 	.word	0x000056f0
        /*06ac*/ 	.word	0x000000ff
        /*06b0*/ 	.word	0x00000118
        /*06b4*/ 	.short	0x0101
        /*06b6*/ 	.byte	0x05
	.zero		1


	//   ....[73]....
        /*06b8*/ 	.word	0x000058e0
        /*06bc*/ 	.word	0x000000ff
        /*06c0*/ 	.word	0x000000f0
        /*06c4*/ 	.short	0x010a
        /*06c6*/ 	.byte	0x15
	.zero		1


	//   ....[74]....
        /*06c8*/ 	.word	0x000059e0
        /*06cc*/ 	.word	0x000000ff
        /*06d0*/ 	.word	0x00000000
        /*06d4*/ 	.short	0x010a
        /*06d6*/ 	.byte	0x0e
	.zero		1


	//   ....[75]....
        /*06d8*/ 	.word	0x00007f90
        /*06dc*/ 	.word	0x000000ff
        /*06e0*/ 	.word	0x00000000
        /*06e4*/ 	.short	0x0101
        /*06e6*/ 	.byte	0x0f
	.zero		1


	//   ....[76]....
        /*06e8*/ 	.word	0x000083d0
        /*06ec*/ 	.word	0x000000ff
        /*06f0*/ 	.word	0x00000000
        /*06f4*/ 	.short	0x0101
        /*06f6*/ 	.byte	0x04
	.zero		1


	//   ....[77]....
        /*06f8*/ 	.word	0x00008400
        /*06fc*/ 	.word	0x000000ff
        /*0700*/ 	.word	0x00000000
        /*0704*/ 	.short	0x010a
        /*0706*/ 	.byte	0x0d
	.zero		1


	//   ....[78]....
        /*0708*/ 	.word	0x000085d0
        /*070c*/ 	.word	0x000000ff
        /*0710*/ 	.word	0x00000000
        /*0714*/ 	.short	0x010a
        /*0716*/ 	.byte	0x0e
	.zero		1


	//   ....[79]....
        /*0718*/ 	.word	0x0000a470
        /*071c*/ 	.word	0x000000ff
        /*0720*/ 	.word	0x00000000
        /*0724*/ 	.short	0x0101
        /*0726*/ 	.byte	0x0f
	.zero		1


	//   ....[80]....
        /*0728*/ 	.word	0x0000a7a0
        /*072c*/ 	.word	0x000000ff
        /*0730*/ 	.word	0x00000000
        /*0734*/ 	.short	0x0101
        /*0736*/ 	.byte	0x0c
	.zero		1


	//   ....[81]....
        /*0738*/ 	.word	0x0000a7b0
        /*073c*/ 	.word	0x000000ff
        /*0740*/ 	.word	0x00000000
        /*0744*/ 	.short	0x010a
        /*0746*/ 	.byte	0x0d
	.zero		1


	//   ....[82]....
        /*0748*/ 	.word	0x0000ae50
        /*074c*/ 	.word	0x000000ff
        /*0750*/ 	.word	0x00000080
        /*0754*/ 	.short	0x010a
        /*0756*/ 	.byte	0x07
	.zero		1


	//   ....[83]....
        /*0758*/ 	.word	0x0000c640
        /*075c*/ 	.word	0x000000ff
        /*0760*/ 	.word	0x00000000
        /*0764*/ 	.short	0x0101
        /*0766*/ 	.byte	0x0f
	.zero		1


	//   ....[84]....
        /*0768*/ 	.word	0x0000c8f0
        /*076c*/ 	.word	0x000000ff
        /*0770*/ 	.word	0x00000000
        /*0774*/ 	.short	0x0101
        /*0776*/ 	.byte	0x0e
	.zero		1


	//   ....[85]....
        /*0778*/ 	.word	0x0000c900
        /*077c*/ 	.word	0x000000ff
        /*0780*/ 	.word	0x000000f0
        /*0784*/ 	.short	0x010a
        /*0786*/ 	.byte	0x07
	.zero		1


	//   ....[86]....
        /*0788*/ 	.word	0x0000cef0
        /*078c*/ 	.word	0x000000ff
        /*0790*/ 	.word	0x000000f0
        /*0794*/ 	.short	0x010a
        /*0796*/ 	.byte	0x04
	.zero		1


	//   ....[87]....
        /*0798*/ 	.word	0x0000cfe0
        /*079c*/ 	.word	0x000000ff
        /*07a0*/ 	.word	0x00000140
        /*07a4*/ 	.short	0x0100
        /*07a6*/ 	.byte	0x06
	.zero		1


	//   ....[88]....
        /*07a8*/ 	.word	0x0000d0e0
        /*07ac*/ 	.word	0x000000ff
        /*07b0*/ 	.word	0x00000140
        /*07b4*/ 	.short	0x0100
        /*07b6*/ 	.byte	0x06
	.zero		1


	//   ....[89]....
        /*07b8*/ 	.word	0x0000d4f0
        /*07bc*/ 	.word	0x000000ff
        /*07c0*/ 	.word	0x00000000
        /*07c4*/ 	.short	0x0101
        /*07c6*/ 	.byte	0x09
	.zero		1


	//   ....[90]....
        /*07c8*/ 	.word	0x0000d520
        /*07cc*/ 	.word	0x000000ff
        /*07d0*/ 	.word	0x00000000
        /*07d4*/ 	.short	0x0101
        /*07d6*/ 	.byte	0x0c
	.zero		1


	//   ....[91]....
        /*07d8*/ 	.word	0x0000d750
        /*07dc*/ 	.word	0x000000ff
        /*07e0*/ 	.word	0x000000f0
        /*07e4*/ 	.short	0x0101
        /*07e6*/ 	.byte	0x07
	.zero		1


	//   ....[92]....
        /*07e8*/ 	.word	0x0000dde0
        /*07ec*/ 	.word	0x000000ff
        /*07f0*/ 	.word	0x00000000
        /*07f4*/ 	.short	0x0101
        /*07f6*/ 	.byte	0x09
	.zero		1


	//   ....[93]....
        /*07f8*/ 	.word	0x0000de10
        /*07fc*/ 	.word	0x000000ff
        /*0800*/ 	.word	0x000000f8
        /*0804*/ 	.short	0x0101
        /*0806*/ 	.byte	0x07
	.zero		1


	//   ....[94]....
        /*0808*/ 	.word	0x0000e3b0
        /*080c*/ 	.word	0x000000ff
        /*0810*/ 	.word	0x00000000
        /*0814*/ 	.short	0x0101
        /*0816*/ 	.byte	0x0c
	.zero		1


	//   ....[95]....
        /*0818*/ 	.word	0x0000e3c0
        /*081c*/ 	.word	0x000000ff
        /*0820*/ 	.word	0x000000f0
        /*0824*/ 	.short	0x0101
        /*0826*/ 	.byte	0x07
	.zero		1


	//   ....[96]....
        /*0828*/ 	.word	0x0000e3e0
        /*082c*/ 	.word	0x000000ff
        /*0830*/ 	.word	0x000000f8
        /*0834*/ 	.short	0x0101
        /*0836*/ 	.byte	0x07
	.zero		1


	//   ....[97]....
        /*0838*/ 	.word	0x0000e460
        /*083c*/ 	.word	0x000000ff
        /*0840*/ 	.word	0x000000f0
        /*0844*/ 	.short	0x0101
        /*0846*/ 	.byte	0x07
	.zero		1


	//   ....[98]....
        /*0848*/ 	.word	0x0000e470
        /*084c*/ 	.word	0x000000ff
        /*0850*/ 	.word	0x000000c0
        /*0854*/ 	.short	0x010a
        /*0856*/ 	.byte	0x07
	.zero		1


	//   ....[99]....
        /*0858*/ 	.word	0x0000e4d0
        /*085c*/ 	.word	0x000000ff
        /*0860*/ 	.word	0x00000110
        /*0864*/ 	.short	0x010a
        /*0866*/ 	.byte	0x07
	.zero		1


	//   ....[100]....
        /*0868*/ 	.word	0x0000ef70
        /*086c*/ 	.word	0x000000ff
        /*0870*/ 	.word	0x00000000
        /*0874*/ 	.short	0x0101
        /*0876*/ 	.byte	0x09
	.zero		1


	//   ....[101]....
        /*0878*/ 	.word	0x0000ef80
        /*087c*/ 	.word	0x000000ff
        /*0880*/ 	.word	0x00000100
        /*0884*/ 	.short	0x0101
        /*0886*/ 	.byte	0x07
	.zero		1


	//   ....[102]....
        /*0888*/ 	.word	0x0000efc0
        /*088c*/ 	.word	0x000000ff
        /*0890*/ 	.word	0x000000f8
        /*0894*/ 	.short	0x0101
        /*0896*/ 	.byte	0x07
	.zero		1


	//   ....[103]....
        /*0898*/ 	.word	0x0000efd0
        /*089c*/ 	.word	0x000000ff
        /*08a0*/ 	.word	0x000000c8
        /*08a4*/ 	.short	0x010a
        /*08a6*/ 	.byte	0x07
	.zero		1


	//   ....[104]....
        /*08a8*/ 	.word	0x0000eff0
        /*08ac*/ 	.word	0x000000ff
        /*08b0*/ 	.word	0x00000118
        /*08b4*/ 	.short	0x010a
        /*08b6*/ 	.byte	0x07
	.zero		1


	//   ....[105]....
        /*08b8*/ 	.word	0x0000fdc0
        /*08bc*/ 	.word	0x000000ff
        /*08c0*/ 	.word	0x00000000
        /*08c4*/ 	.short	0x0101
        /*08c6*/ 	.byte	0x0c
	.zero		1


	//   ....[106]....
        /*08c8*/ 	.word	0x0000fe00
        /*08cc*/ 	.word	0x000000ff
        /*08d0*/ 	.word	0x00000108
        /*08d4*/ 	.short	0x0101
        /*08d6*/ 	.byte	0x07
	.zero		1


	//   ....[107]....
        /*08d8*/ 	.word	0x0000fe50
        /*08dc*/ 	.word	0x000000ff
        /*08e0*/ 	.word	0x00000118
        /*08e4*/ 	.short	0x010a
        /*08e6*/ 	.byte	0x07
	.zero		1


	//   ....[108]....
        /*08e8*/ 	.word	0x0000ff30
        /*08ec*/ 	.word	0x000000ff
        /*08f0*/ 	.word	0x00000140
        /*08f4*/ 	.short	0x0100
        /*08f6*/ 	.byte	0x06
	.zero		1


	//   ....[109]....
        /*08f8*/ 	.word	0x00010010
        /*08fc*/ 	.word	0x000000ff
        /*0900*/ 	.word	0x00000140
        /*0904*/ 	.short	0x0100
        /*0906*/ 	.byte	0x06
	.zero		1


	//   ....[110]....
        /*0908*/ 	.word	0x00010080
        /*090c*/ 	.word	0x00000004
        /*0910*/ 	.word	0x00000050
        /*0914*/ 	.short	0x010a
        /*0916*/ 	.byte	0xff
	.zero		1


	//   ....[111]....
        /*0918*/ 	.word	0x00010100
        /*091c*/ 	.word	0x00000004
        /*0920*/ 	.word	0x00000010
        /*0924*/ 	.short	0x010a
        /*0926*/ 	.byte	0xff
	.zero		1


	//   ....[112]....
        /*0928*/ 	.word	0x00010180
        /*092c*/ 	.word	0x00000004
        /*0930*/ 	.word	0x00000018
        /*0934*/ 	.short	0x010a
        /*0936*/ 	.byte	0xff
	.zero		1


	//   ....[113]....
        /*0938*/ 	.word	0x00010200
        /*093c*/ 	.word	0x00000004
        /*0940*/ 	.word	0x00000058
        /*0944*/ 	.short	0x010a
        /*0946*/ 	.byte	0xff
	.zero		1


	//   ....[114]....
        /*0948*/ 	.word	0x00010270
        /*094c*/ 	.word	0x00000004
        /*0950*/ 	.word	0x00000050
        /*0954*/ 	.short	0x010a
        /*0956*/ 	.byte	0xff
	.zero		1


	//   ....[115]....
        /*0958*/ 	.word	0x000102f0
        /*095c*/ 	.word	0x00000004
        /*0960*/ 	.word	0x00000050
        /*0964*/ 	.short	0x010a
        /*0966*/ 	.byte	0xff
	.zero		1


	//   ....[116]....
        /*0968*/ 	.word	0x00010360
        /*096c*/ 	.word	0x00000004
        /*0970*/ 	.word	0x00000050
        /*0974*/ 	.short	0x010a
        /*0976*/ 	.byte	0xff
	.zero		1


	//   ....[117]....
        /*0978*/ 	.word	0x000103d0
        /*097c*/ 	.word	0x00000004
        /*0980*/ 	.word	0x00000018
        /*0984*/ 	.short	0x010a
        /*0986*/ 	.byte	0xff
	.zero		1


	//   ....[118]....
        /*0988*/ 	.word	0x00010440
        /*098c*/ 	.word	0x00000004
        /*0990*/ 	.word	0x00000018
        /*0994*/ 	.short	0x010a
        /*0996*/ 	.byte	0xff
	.zero		1


	//   ....[119]....
        /*0998*/ 	.word	0x000104a0
        /*099c*/ 	.word	0x00000006
        /*09a0*/ 	.word	0x00000000
        /*09a4*/ 	.short	0x010a
        /*09a6*/ 	.byte	0xff
	.zero		1


	//   ....[120]....
        /*09a8*/ 	.word	0x00010500
        /*09ac*/ 	.word	0x00000005
        /*09b0*/ 	.word	0x00000000
        /*09b4*/ 	.short	0x010a
        /*09b6*/ 	.byte	0xff
	.zero		1


	//   ....[121]....
        /*09b8*/ 	.word	0x00010560
        /*09bc*/ 	.word	0x00000004
        /*09c0*/ 	.word	0x00000000
        /*09c4*/ 	.short	0x010a
        /*09c6*/ 	.byte	0xff
	.zero		1


	//   ....[122]....
        /*09c8*/ 	.word	0x000105c0
        /*09cc*/ 	.word	0x00000004
        /*09d0*/ 	.word	0x00000020
        /*09d4*/ 	.short	0x010a
        /*09d6*/ 	.byte	0xff
	.zero		1


	//   ....[123]....
        /*09d8*/ 	.word	0x00010620
        /*09dc*/ 	.word	0x00000004
        /*09e0*/ 	.word	0x00000008
        /*09e4*/ 	.short	0x010a
        /*09e6*/ 	.byte	0xff
	.zero		1


	//   ....[124]....
        /*09e8*/ 	.word	0x000106a0
        /*09ec*/ 	.word	0x00000010
        /*09f0*/ 	.word	0x00000000
        /*09f4*/ 	.short	0x010a
        /*09f6*/ 	.byte	0xff
	.zero		1


	//   ....[125]....
        /*09f8*/ 	.word	0x00010720
        /*09fc*/ 	.word	0x00000010
        /*0a00*/ 	.word	0x00000090
        /*0a04*/ 	.short	0x010a
        /*0a06*/ 	.byte	0xff
	.zero		1


	//   ....[126]....
        /*0a08*/ 	.word	0x000107a0
        /*0a0c*/ 	.word	0x00000010
        /*0a10*/ 	.word	0x000000a0
        /*0a14*/ 	.short	0x010a
        /*0a16*/ 	.byte	0xff
	.zero		1


	//   ....[127]....
        /*0a18*/ 	.word	0x00010820
        /*0a1c*/ 	.word	0x00000010
        /*0a20*/ 	.word	0x00000000
        /*0a24*/ 	.short	0x010a
        /*0a26*/ 	.byte	0xff
	.zero		1


	//   ....[128]....
        /*0a28*/ 	.word	0x000108a0
        /*0a2c*/ 	.word	0x00000010
        /*0a30*/ 	.word	0x00000098
        /*0a34*/ 	.short	0x010a
        /*0a36*/ 	.byte	0xff
	.zero		1


	//   ....[129]....
        /*0a38*/ 	.word	0x00010920
        /*0a3c*/ 	.word	0x00000010
        /*0a40*/ 	.word	0x000000a8
        /*0a44*/ 	.short	0x010a
        /*0a46*/ 	.byte	0xff
	.zero		1


	//   ....[130]....
        /*0a48*/ 	.word	0x000109c0
        /*0a4c*/ 	.word	0x00000004
        /*0a50*/ 	.word	0x00000020
        /*0a54*/ 	.short	0x010a
        /*0a56*/ 	.byte	0xff
	.zero		1


	//   ....[131]....
        /*0a58*/ 	.word	0x00010a40
        /*0a5c*/ 	.word	0x00000004
        /*0a60*/ 	.word	0x00000090
        /*0a64*/ 	.short	0x010a
        /*0a66*/ 	.byte	0xff
	.zero		1


	//   ....[132]....
        /*0a68*/ 	.word	0x00010ac0
        /*0a6c*/ 	.word	0x00000004
        /*0a70*/ 	.word	0x000000a0
        /*0a74*/ 	.short	0x010a
        /*0a76*/ 	.byte	0xff
	.zero		1


	//   ....[133]....
        /*0a78*/ 	.word	0x00010b40
        /*0a7c*/ 	.word	0x00000004
        /*0a80*/ 	.word	0x00000098
        /*0a84*/ 	.short	0x010a
        /*0a86*/ 	.byte	0xff
	.zero		1


	//   ....[134]....
        /*0a88*/ 	.word	0x00010bd0
        /*0a8c*/ 	.word	0x00000003
        /*0a90*/ 	.word	0x000000a8
        /*0a94*/ 	.short	0x010a
        /*0a96*/ 	.byte	0xff
	.zero		1


	//   ....[135]....
        /*0a98*/ 	.word	0x00010c30
        /*0a9c*/ 	.word	0x00000003
        /*0aa0*/ 	.word	0x00000140
        /*0aa4*/ 	.short	0x010a
        /*0aa6*/ 	.byte	0xff
	.zero		1


	//   ....[136]....
        /*0aa8*/ 	.word	0x00010c90
        /*0aac*/ 	.word	0x00000003
        /*0ab0*/ 	.word	0x00000100
        /*0ab4*/ 	.short	0x010a
        /*0ab6*/ 	.byte	0xff
	.zero		1


	//   ....[137]....
        /*0ab8*/ 	.word	0x00010cf0
        /*0abc*/ 	.word	0x00000003
        /*0ac0*/ 	.word	0x00000108
        /*0ac4*/ 	.short	0x010a
        /*0ac6*/ 	.byte	0xff
	.zero		1


	//   ....[138]....
        /*0ac8*/ 	.word	0x00010d70
        /*0acc*/ 	.word	0x00000003
        /*0ad0*/ 	.word	0x00000000
        /*0ad4*/ 	.short	0x010a
        /*0ad6*/ 	.byte	0xff
	.zero		1


	//   ....[139]....
        /*0ad8*/ 	.word	0x00010dd0
        /*0adc*/ 	.word	0x00000003
        /*0ae0*/ 	.word	0x00000000
        /*0ae4*/ 	.short	0x010a
        /*0ae6*/ 	.byte	0xff
	.zero		1


	//   ....[140]....
        /*0ae8*/ 	.word	0x00010e30
        /*0aec*/ 	.word	0x00000004
        /*0af0*/ 	.word	0x00000000
        /*0af4*/ 	.short	0x010a
        /*0af6*/ 	.byte	0xff
	.zero		1


	//   ....[141]....
        /*0af8*/ 	.word	0x00010eb0
        /*0afc*/ 	.word	0x00000004
        /*0b00*/ 	.word	0x00000000
        /*0b04*/ 	.short	0x010a
        /*0b06*/ 	.byte	0xff
	.zero		1


	//   ....[142]....
        /*0b08*/ 	.word	0x00010f30
        /*0b0c*/ 	.word	0x00000004
        /*0b10*/ 	.word	0x00000000
        /*0b14*/ 	.short	0x010a
        /*0b16*/ 	.byte	0xff
	.zero		1


	//   ....[143]....
        /*0b18*/ 	.word	0x00010fc0
        /*0b1c*/ 	.word	0x00000004
        /*0b20*/ 	.word	0x00000000
        /*0b24*/ 	.short	0x010a
        /*0b26*/ 	.byte	0xff
	.zero		1


	//   ....[144]....
        /*0b28*/ 	.word	0x00011050
        /*0b2c*/ 	.word	0x00000004
        /*0b30*/ 	.word	0x00000000
        /*0b34*/ 	.short	0x010a
        /*0b36*/ 	.byte	0xff
	.zero		1


	//   ....[145]....
        /*0b38*/ 	.word	0x000110e0
        /*0b3c*/ 	.word	0x00000002
        /*0b40*/ 	.word	0x00000000
        /*0b44*/ 	.short	0x010a
        /*0b46*/ 	.byte	0xff
	.zero		1


	//   ....[146]....
        /*0b48*/ 	.word	0x00011140
        /*0b4c*/ 	.word	0x00000004
        /*0b50*/ 	.word	0x000000c0
        /*0b54*/ 	.short	0x010a
        /*0b56*/ 	.byte	0xff
	.zero		1


	//   ....[147]....
        /*0b58*/ 	.word	0x000111c0
        /*0b5c*/ 	.word	0x00000004
        /*0b60*/ 	.word	0x00000110
        /*0b64*/ 	.short	0x010a
        /*0b66*/ 	.byte	0xff
	.zero		1


	//   ....[148]....
        /*0b68*/ 	.word	0x00011220
        /*0b6c*/ 	.word	0x00000004
        /*0b70*/ 	.word	0x000000c8
        /*0b74*/ 	.short	0x010a
        /*0b76*/ 	.byte	0xff
	.zero		1


	//   ....[149]....
        /*0b78*/ 	.word	0x000112a0
        /*0b7c*/ 	.word	0x00000004
        /*0b80*/ 	.word	0x00000118
        /*0b84*/ 	.short	0x010a
        /*0b86*/ 	.byte	0xff
	.zero		1


	//   ....[150]....
        /*0b88*/ 	.word	0x00011310
        /*0b8c*/ 	.word	0x00000000
        /*0b90*/ 	.word	0x00000118
        /*0b94*/ 	.short	0x010a
        /*0b96*/ 	.byte	0xff
	.zero		1


	//----- nvinfo : EIATTR_NUM_MBARRIERS
	.align		4
.L_78:
        /*0b98*/ 	.byte	0x03, 0x38
        /*0b9a*/ 	.short	0x002b


	//----- nvinfo : EIATTR_EXIT_INSTR_OFFSETS
	.align		4
        /*0b9c*/ 	.byte	0x04, 0x1c
        /*0b9e*/ 	.short	(.L_80 - .L_79)


	//   ....[0]....
.L_79:
        /*0ba0*/ 	.word	0x00010040


	//----- nvinfo : EIATTR_REQNTID
	.align		4
.L_80:
        /*0ba4*/ 	.byte	0x04, 0x10
        /*0ba6*/ 	.short	(.L_82 - .L_81)
.L_81:
        /*0ba8*/ 	.word	0x00000200
        /*0bac*/ 	.word	0x00000001
        /*0bb0*/ 	.word	0x00000001


	//----- nvinfo : EIATTR_CRS_STACK_SIZE
	.align		4
.L_82:
        /*0bb4*/ 	.byte	0x04, 0x1e
        /*0bb6*/ 	.short	(.L_84 - .L_83)
.L_83:
        /*0bb8*/ 	.word	0x00000000


	//----- nvinfo : EIATTR_CBANK_PARAM_SIZE
	.align		4
.L_84:
        /*0bbc*/ 	.byte	0x03, 0x19
        /*0bbe*/ 	.short	0x02e8


	//----- nvinfo : EIATTR_PARAM_CBANK
	.align		4
        /*0bc0*/ 	.byte	0x04, 0x0a
        /*0bc2*/ 	.short	(.L_86 - .L_85)
	.align		4
.L_85:
        /*0bc4*/ 	.word	index@(.nv.constant0.kernel_cutlass_kernel_flash_attncuteflash_fwd_sm100FlashAttentionForwardSm100_object_at__tensor0000o12811101213_tensor0000o12811101213_tensor0000o12810111213_tensor0000o12811101213_tensor_0)
        /*0bc8*/ 	.short	0x0380
        /*0bca*/ 	.short	0x02e8


	//----- nvinfo : EIATTR_SW_WAR
	.align		4
.L_86:
        /*0bcc*/ 	.byte	0x04, 0x36
        /*0bce*/ 	.short	(.L_88 - .L_87)
.L_87:
        /*0bd0*/ 	.word	0x00000008
.L_88:


//--------------------- .nv.compat                --------------------------
	.section	.nv.compat,"",@"SHT_CUDA_COMPAT_INFO"
	.align	4
        /*0000*/ 	.byte	0x02, 0x02, 0x02, 0x00, 0x02, 0x05, 0x05, 0x00, 0x02, 0x03, 0x01, 0x00, 0x02, 0x06, 0x01, 0x00


//--------------------- .nv.callgraph             --------------------------
	.section	.nv.callgraph,"",@"SHT_CUDA_CALLGRAPH"
	.align	4
	.sectionentsize	8
	.align		4
        /*0000*/ 	.word	0x00000000
	.align		4
        /*0004*/ 	.word	0xffffffff
	.align		4
        /*0008*/ 	.word	0x00000000
	.align		4
        /*000c*/ 	.word	0xfffffffe
	.align		4
        /*0010*/ 	.word	0x00000000
	.align		4
        /*0014*/ 	.word	0xfffffffd
	.align		4
        /*0018*/ 	.word	0x00000000
	.align		4
        /*001c*/ 	.word	0xfffffffc


//--------------------- .text.kernel_cutlass_kernel_flash_attncuteflash_fwd_sm100FlashAttentionForwardSm100_object_at__tensor0000o12811101213_tensor0000o12811101213_tensor0000o12810111213_tensor0000o12811101213_tensor_0 --------------------------
	.section	.text.kernel_cutlass_kernel_flash_attncuteflash_fwd_sm100FlashAttentionForwardSm100_object_at__tensor0000o12811101213_tensor0000o12811101213_tensor0000o12810111213_tensor0000o12811101213_tensor_0,"ax",@progbits
	.align	128
        .global         kernel_cutlass_kernel_flash_attncuteflash_fwd_sm100FlashAttentionForwardSm100_object_at__tensor0000o12811101213_tensor0000o12811101213_tensor0000o12810111213_tensor0000o12811101213_tensor_0
        .type           kernel_cutlass_kernel_flash_attncuteflash_fwd_sm100FlashAttentionForwardSm100_object_at__tensor0000o12811101213_tensor0000o12811101213_tensor0000o12810111213_tensor0000o12811101213_tensor_0,@function
        .size           kernel_cutlass_kernel_flash_attncuteflash_fwd_sm100FlashAttentionForwardSm100_object_at__tensor0000o12811101213_tensor0000o12811101213_tensor0000o12810111213_tensor0000o12811101213_tensor_0,(.L_x_181 - kernel_cutlass_kernel_flash_attncuteflash_fwd_sm100FlashAttentionForwardSm100_object_at__tensor0000o12811101213_tensor0000o12811101213_tensor0000o12810111213_tensor0000o12811101213_tensor_0)
        .other          kernel_cutlass_kernel_flash_attncuteflash_fwd_sm100FlashAttentionForwardSm100_object_at__tensor0000o12811101213_tensor0000o12811101213_tensor0000o12810111213_tensor0000o12811101213_tensor_0,@"STO_CUDA_ENTRY STV_DEFAULT"
kernel_cutlass_kernel_flash_attncuteflash_fwd_sm100FlashAttentionForwardSm100_object_at__tensor0000o12811101213_tensor0000o12811101213_tensor0000o12810111213_tensor0000o12811101213_tensor_0:
.text.kernel_cutlass_kernel_flash_attncuteflash_fwd_sm100FlashAttentionForwardSm100_object_at__tensor0000o12811101213_tensor0000o12811101213_tensor0000o12810111213_tensor0000o12811101213_tensor_0:
[----:B------:R-:W1:Y:S01]  /*0000*/  LDC R1, c[0x0][0x37c] ;  /* 0x0000df00ff017b82 */ /* 0x000e620000000800 */
[----:B------:R-:W2:Y:S07]  /*0010*/  S2R R2, SR_TID.X ;  /* 0x0000000000027919 */ /* 0x000eae0000002100 */
[----:B------:R-:W3:Y:S01]  /*0020*/  S2UR UR22, SR_CgaCtaId ;  /* 0x00000000001679c3 */ /* 0x000ee20000008800 */
[----:B------:R-:W4:Y:S01]  /*0030*/  LDCU UR7, c[0x0][0x36c] ;  /* 0x00006d80ff0777ac */ /* 0x000f220008000800 */
[----:B------:R-:W-:-:S06]  /*0040*/  UMOV UR9, 0x1 ;  /* 0x0000000100097882 */ /* 0x000fcc0000000000 */
[----:B------:R-:W5:Y:S01]  /*0050*/  S2UR UR6, SR_CTAID.X ;  /* 0x00000000000679c3 */ /* 0x000f620000002500 */
[----:B----4-:R-:W-:Y:S02]  /*0060*/  UISETP.EQ.U32.AND UP4, UPT, UR7, 0x1, UPT ;  /* 0x000000010700788c */ /* 0x010fe4000bf82070 */
[----:B---3--:R-:W-:-:S04]  /*0070*/  ULEA.HI UR5, UR22, UR22, URZ, 0x1 ;  /* 0x0000001616057291 */ /* 0x008fc8000f8f08ff */
[----:B------:R-:W-:Y:S02]  /*0080*/  ULOP3.LUT UR4, UR5, 0xfffffffe, URZ, 0xc0, !UPT ;  /* 0xfffffffe05047892 */ /* 0x000fe4000f8ec0ff */
[----:B------:R-:W-:Y:S01]  /*0090*/  USHF.R.U32.HI UR5, URZ, 0x1, UR5 ;  /* 0x00000001ff057899 */ /* 0x000fe20008011605 */
[----:B--2---:R-:W-:Y:S01]  /*00a0*/  SHF.R.U32.HI R0, RZ, 0x5, R2 ;  /* 0x00000005ff007819 */ /* 0x004fe20000011602 */
[----:B------:R-:W-:Y:S02]  /*00b0*/  UISETP.NE.AND UP0, UPT, UR22, UR4, UPT ;  /* 0x000000041600728c */ /* 0x000fe4000bf05270 */
[----:B-----5:R-:W-:Y:S01]  /*00c0*/  ULOP3.LUT UR6, UR6, 0x1, URZ, 0xc0, !UPT ;  /* 0x0000000106067892 */ /* 0x020fe2000f8ec0ff */
[----:B------:R-:W-:Y:S01]  /*00d0*/  R2UR UR71, R0 ;  /* 0x00000000004772ca */ /* 0x000fe200000e0000 */
[----:B------:R-:W-:-:S04]  /*00e0*/  UISETP.LT.AND UP0, UPT, UR22, URZ, UP0 ;  /* 0x000000ff1600728c */ /* 0x000fc80008701270 */
[----:B------:R-:W-:Y:S01]  /*00f0*/  IMAD.U32 R0, RZ, RZ, UR6 ;  /* 0x00000006ff007e24 */ /* 0x000fe2000f8e00ff */
[----:B------:R-:W-:Y:S02]  /*0100*/  UIADD3 UR6, UPT, UPT, -UR4, UR22, URZ ;  /* 0x0000001604067290 */ /* 0x000fe4000fffe1ff */
[----:B------:R-:W-:Y:S02]  /*0110*/  UIADD3 UR4, UPT, UPT, UR5, -0x1, URZ ;  /* 0xffffffff05047890 */ /* 0x000fe4000fffe0ff */
[----:B------:R-:W-:Y:S02]  /*0120*/  ULOP3.LUT UR7, UR6, 0x1, URZ, 0x3c, !UPT ;  /* 0x0000000106077892 */ /* 0x000fe4000f8e3cff */
[----:B------:R-:W-:Y:S02]  /*0130*/  USHF.L.U32 UR8, UR9, UR6, URZ ;  /* 0x0000000609087299 */ /* 0x000fe400080006ff */
[----:B------:R-:W-:Y:S02]  /*0140*/  UISETP.NE.AND UP6, UPT, UR71, URZ, UPT ;  /* 0x000000ff4700728c */ /* 0x000fe4000bfc5270 */
[----:B------:R-:W-:-:S02]  /*0150*/  USHF.L.U32 UR6, UR9, UR7, URZ ;  /* 0x0000000709067299 */ /* 0x000fc400080006ff */
[----:B------:R-:W-:Y:S02]  /*0160*/  @!UP0 UIADD3 UR4, UPT, UPT, UR5, URZ, URZ ;  /* 0x000000ff05048290 */ /* 0x000fe4000fffe0ff */
[----:B------:R-:W-:Y:S02]  /*0170*/  ULOP3.LUT UR5, UR6, UR8, URZ, 0xfc, !UPT ;  /* 0x0000000806057292 */ /* 0x000fe4000f8efcff */
[----:B------:R-:W-:Y:S02]  /*0180*/  UIADD3 UR4, UPT, UPT, UR4, UR4, URZ ;  /* 0x0000000404047290 */ /* 0x000fe4000fffe0ff */
[----:B------:R-:W-:Y:S02]  /*0190*/  UISETP.NE.AND UP5, UPT, UR71, 0xc, UPT ;  /* 0x0000000c4700788c */ /* 0x000fe4000bfa5270 */
[----:B------:R-:W-:Y:S02]  /*01a0*/  MOV R3, UR5 ;  /* 0x0000000500037c02 */ /* 0x000fe40008000f00 */
[----:B------:R-:W-:Y:S01]  /*01b0*/  IMAD.U32 R0, RZ, RZ, UR4 ;  /* 0x00000004ff007e24 */ /* 0x000fe2000f8e00ff */
[----:B-1----:R-:W-:Y:S06]  /*01c0*/  BRA.U UP6, `(.L_x_0) ;  /* 0x0000000106387547 */ /* 0x002fec000b800000 */
[----:B------:R-:W1:Y:S02]  /*01d0*/  LDCU.64 UR4, c[0x0][0x348] ;  /* 0x00006900ff0477ac */ /* 0x000e640008000a00 */
[----:B-1----:R-:W-:Y:S02]  /*01e0*/  UIADD3 UR10, UP3, UPT, UR4, 0x80, URZ ;  /* 0x00000080040a7890 */ /* 0x002fe4000ff7e0ff */
[----:B------:R-:W-:Y:S02]  /*01f0*/  UIADD3 UR8, UP2, UPT, UR4, 0x100, URZ ;  /* 0x0000010004087890 */ /* 0x000fe4000ff5e0ff */
[----:B------:R-:W-:Y:S02]  /*0200*/  UIADD3 UR6, UP1, UPT, UR4, 0x180, URZ ;  /* 0x0000018004067890 */ /* 0x000fe4000ff3e0ff */
[----:B------:R-:W-:Y:S02]  /*0210*/  UIADD3 UR4, UP0, UPT, UR4, 0x200, URZ ;  /* 0x0000020004047890 */ /* 0x000fe4000ff1e0ff */
[----:B------:R-:W-:-:S02]  /*0220*/  UIADD3.X UR11, UPT, UPT, URZ, UR5, URZ, UP3, !UPT ;  /* 0x00000005ff0b7290 */ /* 0x000fc40009ffe4ff */
[----:B------:R-:W-:Y:S02]  /*0230*/  UIADD3.X UR9, UPT, UPT, URZ, UR5, URZ, UP2, !UPT ;  /* 0x00000005ff097290 */ /* 0x000fe400097fe4ff */
[----:B------:R-:W-:Y:S02]  /*0240*/  UIADD3.X UR7, UPT, UPT, URZ, UR5, URZ, UP1, !UPT ;  /* 0x00000005ff077290 */ /* 0x000fe40008ffe4ff */
[----:B------:R-:W-:-:S03]  /*0250*/  UIADD3.X UR5, UPT, UPT, URZ, UR5, URZ, UP0, !UPT ;  /* 0x00000005ff057290 */ /* 0x000fc600087fe4ff */
[----:B------:R1:W-:Y:S02]  /*0260*/  UTMACCTL.PF [UR10] ;  /* 0x000000000a0079b9 */ /* 0x0003e40008040000 */
[----:B------:R1:W-:Y:S02]  /*0270*/  UTMACCTL.PF [UR8] ;  /* 0x00000000080079b9 */ /* 0x0003e40008040000 */
[----:B------:R1:W-:Y:S02]  /*0280*/  UTMACCTL.PF [UR6] ;  /* 0x00000000060079b9 */ /* 0x0003e40008040000 */
[----:B------:R1:W-:Y:S02]  /*0290*/  UTMACCTL.PF [UR4] ;  /* 0x00000000040079b9 */ /* 0x0003e40008040000 */
[----:B-1----:R-:W-:Y:S01]  /*02a0*/  NOP ;  /* 0x0000000000007918 */ /* 0x002fe20000000000 */
.L_x_0:
[----:B------:R-:W-:Y:S05]  /*02b0*/  BRA.U UP5, `(.L_x_1) ;  /* 0x00000001052c7547 */ /* 0x000fea000b800000 */
[----:B------:R-:W1:Y:S01]  /*02c0*/  S2UR UR6, SR_CgaCtaId ;  /* 0x00000000000679c3 */ /* 0x000e620000008800 */
[----:B------:R-:W-:Y:S01]  /*02d0*/  UMOV UR4, 0x400 ;  /* 0x0000040000047882 */ /* 0x000fe20000000000 */
[----:B------:R-:W-:Y:S01]  /*02e0*/  UMOV UR5, 0x20 ;  /* 0x0000002000057882 */ /* 0x000fe20000000000 */
[----:B------:R-:W-:Y:S01]  /*02f0*/  ELECT P0, URZ, PT ;  /* 0x0000000000ff782f */ /* 0x000fe20003800000 */
[----:B-1----:R-:W-:Y:S02]  /*0300*/  ULEA UR6, UR6, UR4, 0x18 ;  /* 0x0000000406067291 */ /* 0x002fe4000f8ec0ff */
[----:B------:R-:W-:-:S04]  /*0310*/  UIADD3 UR4, UPT, UPT, -UR5, 0x100000, URZ ;  /* 0x0010000005047890 */ /* 0x000fc8000fffe1ff */
[----:B------:R-:W-:Y:S02]  /*0320*/  USHF.L.U32 UR5, UR4, 0xb, URZ ;  /* 0x0000000b04057899 */ /* 0x000fe400080006ff */
[----:B------:R-:W-:Y:S01]  /*0330*/  USHF.L.U32 UR4, UR4, 0x1, URZ ;  /* 0x0000000104047899 */ /* 0x000fe200080006ff */
[----:B------:R-:W1:Y:S11]  /*0340*/  FENCE.VIEW.ASYNC.S ;  /* 0x00000000000073c6 */ /* 0x000e760000000000 */
[----:B-1----:R1:W2:Y:S01]  /*0350*/  SYNCS.EXCH.64 URZ, [UR6+0x140], UR4 ;  /* 0x0001400406ff75b2 */ /* 0x0022a20008000100 */
[----:B------:R-:W-:Y:S01]  /*0360*/  NOP ;  /* 0x0000000000007918 */ /* 0x000fe20000000000 */
.L_x_1:
[----:B------:R-:W-:Y:S01]  /*0370*/  NOP ;  /* 0x0000000000007918 */ /* 0x000fe20000000000 */
[----:B------:R-:W-:Y:S05]  /*0380*/  BRA.U UP6, `(.L_x_2) ;  /* 0x0000000106347547 */ /* 0x000fea000b800000 */
[----:B-1----:R-:W1:Y:S01]  /*0390*/  S2UR UR4, SR_CgaCtaId ;  /* 0x00000000000479c3 */ /* 0x002e620000008800 */
[----:B------:R-:W-:Y:S01]  /*03a0*/  UMOV UR5, 0x400 ;  /* 0x0000040000057882 */ /* 0x000fe20000000000 */
[----:B------:R-:W-:Y:S02]  /*03b0*/  UMOV UR6, 0x1 ;  /* 0x0000000100067882 */ /* 0x000fe40000000000 */
[----:B------:R-:W-:-:S04]  /*03c0*/  UIADD3 UR6, UPT, UPT, -UR6, 0x100000, URZ ;  /* 0x0010000006067890 */ /* 0x000fc8000fffe1ff */
[----:B------:R-:W-:Y:S02]  /*03d0*/  USHF.L.U32 UR7, UR6, 0xb, URZ ;  /* 0x0000000b06077899 */ /* 0x000fe400080006ff */
[----:B------:R-:W-:Y:S02]  /*03e0*/  USHF.L.U32 UR6, UR6, 0x1, URZ ;  /* 0x0000000106067899 */ /* 0x000fe400080006ff */
[----:B-1----:R-:W-:Y:S01]  /*03f0*/  ULEA UR4, UR4, UR5, 0x18 ;  /* 0x0000000504047291 */ /* 0x002fe2000f8ec0ff */
[----:B------:R-:W1:Y:S11]  /*0400*/  FENCE.VIEW.ASYNC.S ;  /* 0x00000000000073c6 */ /* 0x000e760000000000 */
[----:B-1----:R3:W4:Y:S01]  /*0410*/  SYNCS.EXCH.64 URZ, [UR4], UR6 ;  /* 0x0000000604ff75b2 */ /* 0x0027220008000100 */
[----:B------:R3:W5:Y:S01]  /*0420*/  SYNCS.EXCH.64 URZ, [UR4+0x8], UR6 ;  /* 0x0000080604ff75b2 */ /* 0x0007620008000100 */
[----:B------:R3:W1:Y:S01]  /*0430*/  SYNCS.EXCH.64 URZ, [UR4+0x10], UR6 ;  /* 0x0000100604ff75b2 */ /* 0x0006620008000100 */
[----:B------:R3:W2:Y:S02]  /*0440*/  SYNCS.EXCH.64 URZ, [UR4+0x18], UR6 ;  /* 0x0000180604ff75b2 */ /* 0x0006a40008000100 */
[----:B---3--:R-:W-:Y:S01]  /*0450*/  NOP ;  /* 0x0000000000007918 */ /* 0x008fe20000000000 */
.L_x_2:
[----:B------:R-:W-:Y:S05]  /*0460*/  BRA.U UP6, `(.L_x_3) ;  /* 0x0000000106707547 */ /* 0x000fea000b800000 */
[----:B-1----:R-:W-:Y:S01]  /*0470*/  UMOV UR4, 0x400 ;  /* 0x0000040000047882 */ /* 0x002fe20000000000 */
[----:B------:R-:W-:Y:S01]  /*0480*/  UMOV UR6, 0x1 ;  /* 0x0000000100067882 */ /* 0x000fe20000000000 */
[----:B------:R-:W-:Y:S02]  /*0490*/  ULEA UR4, UR22, UR4, 0x18 ;  /* 0x0000000416047291 */ /* 0x000fe4000f8ec0ff */
[----:B------:R-:W-:-:S04]  /*04a0*/  UIADD3 UR6, UPT, UPT, -UR6, 0x100000, URZ ;  /* 0x0010000006067890 */ /* 0x000fc8000fffe1ff */
[----:B------:R-:W-:Y:S02]  /*04b0*/  USHF.L.U32 UR7, UR6, 0xb, URZ ;  /* 0x0000000b06077899 */ /* 0x000fe400080006ff */
[----:B------:R-:W-:Y:S01]  /*04c0*/  USHF.L.U32 UR6, UR6, 0x1, URZ ;  /* 0x0000000106067899 */ /* 0x000fe200080006ff */
[----:B------:R-:W-:Y:S02]  /*04d0*/  UMOV UR8, 0x200 ;  /* 0x0000020000087882 */ /* 0x000fe40000000000 */
[----:B------:R-:W-:-:S04]  /*04e0*/  UIADD3 UR8, UPT, UPT, -UR8, 0x100000, URZ ;  /* 0x0010000008087890 */ /* 0x000fc8000fffe1ff */
[----:B------:R-:W-:Y:S02]  /*04f0*/  USHF.L.U32 UR9, UR8, 0xb, URZ ;  /* 0x0000000b08097899 */ /* 0x000fe400080006ff */
[----:B------:R-:W-:Y:S01]  /*0500*/  USHF.L.U32 UR8, UR8, 0x1, URZ ;  /* 0x0000000108087899 */ /* 0x000fe200080006ff */
[----:B------:R-:W1:Y:S02]  /*0510*/  FENCE.VIEW.ASYNC.S ;  /* 0x00000000000073c6 */ /* 0x000e640000000000 */
[----:B-1----:R3:W1:Y:S01]  /*0520*/  SYNCS.EXCH.64 URZ, [UR4+0x20], UR6 ;  /* 0x0000200604ff75b2 */ /* 0x0026620008000100 */
[----:B------:R3:W5:Y:S01]  /*0530*/  SYNCS.EXCH.64 URZ, [UR4+0x28], UR6 ;  /* 0x0000280604ff75b2 */ /* 0x0007620008000100 */
[----:B------:R3:W4:Y:S01]  /*0540*/  SYNCS.EXCH.64 URZ, [UR4+0x30], UR6 ;  /* 0x0000300604ff75b2 */ /* 0x0007220008000100 */
[----:B------:R3:W2:Y:S01]  /*0550*/  SYNCS.EXCH.64 URZ, [UR4+0x38], UR6 ;  /* 0x0000380604ff75b2 */ /* 0x0006a20008000100 */
[----:B------:R3:W1:Y:S01]  /*0560*/  SYNCS.EXCH.64 URZ, [UR4+0x40], UR6 ;  /* 0x0000400604ff75b2 */ /* 0x0006620008000100 */
        /* <DEDUP_REMOVED lines=10> */
[----:B------:R3:W1:Y:S02]  /*0610*/  SYNCS.EXCH.64 URZ, [UR4+0x98], UR8 ;  /* 0x0000980804ff75b2 */ /* 0x0006640008000100 */
[----:B---3--:R-:W-:Y:S01]  /*0620*/  NOP ;  /* 0x0000000000007918 */ /* 0x008fe20000000000 */
.L_x_3:
[----:B------:R-:W-:Y:S05]  /*0630*/  BRA.U UP6, `(.L_x_4) ;  /* 0x0000000106a07547 */ /* 0x000fea000b800000 */
[----:B-1----:R-:W-:Y:S01]  /*0640*/  UMOV UR4, 0x400 ;  /* 0x0000040000047882 */ /* 0x002fe20000000000 */
[----:B------:R-:W-:Y:S01]  /*0650*/  UMOV UR14, 0x8 ;  /* 0x00000008000e7882 */ /* 0x000fe20000000000 */
[----:B------:R-:W-:Y:S01]  /*0660*/  UMOV UR8, 0x1 ;  /* 0x0000000100087882 */ /* 0x000fe20000000000 */
[----:B------:R-:W-:Y:S02]  /*0670*/  ULEA UR4, UR22, UR4, 0x18 ;  /* 0x0000000416047291 */ /* 0x000fe4000f8ec0ff */
[----:B------:R-:W-:-:S04]  /*0680*/  UIADD3 UR14, UPT, UPT, -UR14, 0x100000, URZ ;  /* 0x001000000e0e7890 */ /* 0x000fc8000fffe1ff */
[----:B------:R-:W-:Y:S02]  /*0690*/  USHF.L.U32 UR15, UR14, 0xb, URZ ;  /* 0x0000000b0e0f7899 */ /* 0x000fe400080006ff */
[----:B------:R-:W-:Y:S01]  /*06a0*/  USHF.L.U32 UR14, UR14, 0x1, URZ ;  /* 0x000000010e0e7899 */ /* 0x000fe200080006ff */
[----:B------:R-:W-:Y:S01]  /*06b0*/  UMOV UR12, 0x100 ;  /* 0x00000100000c7882 */ /* 0x000fe20000000000 */
        /* <DEDUP_REMOVED lines=10> */
[----:B------:R-:W-:Y:S02]  /*0760*/  USHF.L.U32 UR6, UR6, 0x1, URZ ;  /* 0x0000000106067899 */ /* 0x000fe400080006ff */
        /* <DEDUP_REMOVED lines=21> */
.L_x_4:
[----:B------:R-:W-:Y:S01]  /*08c0*/  NOP ;  /* 0x0000000000007918 */ /* 0x000fe20000000000 */
[----:B------:R-:W-:Y:S05]  /*08d0*/  BRA.U !UP4, `(.L_x_5) ;  /* 0x000000010c087547 */ /* 0x000fea000b800000 */
[----:B-12-45:R-:W-:Y:S01]  /*08e0*/  UCGABAR_ARV ;  /* 0x00000000000079c7 */ /* 0x036fe20008000000 */
[----:B------:R-:W-:Y:S05]  /*08f0*/  BRA `(.L_x_6) ;  /* 0x0000000000047947 */ /* 0x000fea0003800000 */
.L_x_5:
[----:B-12-45:R-:W-:Y:S01]  /*0900*/  NOP ;  /* 0x0000000000007918 */ /* 0x036fe20000000000 */
.L_x_6:
[----:B------:R-:W-:Y:S05]  /*0910*/  BRA.U !UP4, `(.L_x_7) ;  /* 0x000000010c0c7547 */ /* 0x000fea000b800000 */
[----:B------:R-:W-:Y:S01]  /*0920*/  UCGABAR_WAIT ;  /* 0x0000000000007dc7 */ /* 0x000fe20008000000 */
[----:B------:R-:W-:Y:S01]  /*0930*/  CCTL.IVALL ;  /* 0x00000000ff00798f */ /* 0x000fe20002000000 */
[----:B------:R-:W-:Y:S05]  /*0940*/  BRA `(.L_x_8) ;  /* 0x0000000000047947 */ /* 0x000fea0003800000 */
.L_x_7:
[----:B------:R-:W-:Y:S06]  /*0950*/  BAR.SYNC.DEFER_BLOCKING 0x0 ;  /* 0x0000000000007b1d */ /* 0x000fec0000010000 */
.L_x_8:
[----:B------:R-:W-:Y:S01]  /*0960*/  UISETP.NE.AND UP0, UPT, UR71, 0xe, UPT ;  /* 0x0000000e4700788c */ /* 0x000fe2000bf05270 */
[----:B------:R-:W-:Y:S08]  /*0970*/  BSSY.RECONVERGENT B1, `(.L_x_9) ;  /* 0x0000474000017945 */ /* 0x000ff00003800200 */
[----:B------:R-:W-:Y:S05]  /*0980*/  BRA.U !UP0, `(.L_x_10) ;  /* 0x0000000108147547 */ /* 0x000fea000b800000 */
[----:B------:R-:W-:-:S09]  /*0990*/  UISETP.NE.AND UP0, UPT, UR71, 0xf, UPT ;  /* 0x0000000f4700788c */ /* 0x000fd2000bf05270 */
[----:B------:R-:W-:Y:S05]  /*09a0*/  BRA.U UP0, `(.L_x_11) ;  /* 0x0000001100f07547 */ /* 0x000fea000b800000 */
[----:B------:R-:W-:-:S08]  /*09b0*/  NOP ;  /* 0x0000000000007918 */ /* 0x000fd00000000000 */
[----:B------:R-:W1:-:S00]  /*09c0*/  USETMAXREG.DEALLOC.CTAPOOL 0x30 ;  /* 0x00000030000079c8 */ /* 0x000e4000080e0500 */
[----:B-1----:R-:W-:Y:S05]  /*09d0*/  BRA `(.L_x_12) ;  /* 0x0000004400b07947 */ /* 0x002fea0003800000 */
.L_x_10:
[----:B------:R-:W-:-:S08]  /*09e0*/  NOP ;  /* 0x0000000000007918 */ /* 0x000fd00000000000 */
[----:B------:R-:W1:-:S00]  /*09f0*/  USETMAXREG.DEALLOC.CTAPOOL 0x30 ;  /* 0x00000030000079c8 */ /* 0x000e4000080e0500 */
[----:B------:R-:W2:Y:S01]  /*0a00*/  S2UR UR11, SR_CTAID.X ;  /* 0x00000000000b79c3 */ /* 0x000ea20000002500 */
[----:B------:R-:W2:Y:S01]  /*0a10*/  LDCU UR4, c[0x0][0x640] ;  /* 0x0000c800ff0477ac */ /* 0x000ea20008000800 */
[----:B-1----:R-:W-:Y:S01]  /*0a20*/  HFMA2 R7, -RZ, RZ, 0, 5.9604644775390625e-08 ;  /* 0x00000001ff077431 */ /* 0x002fe200000001ff */
[----:B------:R-:W-:Y:S01]  /*0a30*/  MOV R5, 0x1 ;  /* 0x0000000100057802 */ /* 0x000fe20000000f00 */
[----:B------:R-:W1:Y:S01]  /*0a40*/  LDCU.U8 UR8, c[0x0][0x644] ;  /* 0x0000c880ff0877ac */ /* 0x000e620008000000 */
[----:B------:R-:W3:Y:S01]  /*0a50*/  LDCU.U8 UR7, c[0x0][0x645] ;  /* 0x0000c8a0ff0777ac */ /* 0x000ee20008000000 */
[----:B------:R-:W4:Y:S01]  /*0a60*/  LDCU UR6, c[0x0][0x654] ;  /* 0x0000ca80ff0677ac */ /* 0x000f220008000800 */
[----:B------:R-:W5:Y:S01]  /*0a70*/  LDCU.U8 UR14, c[0x0][0x638] ;  /* 0x0000c700ff0e77ac */ /* 0x000f620008000000 */
[----:B------:R-:W5:Y:S01]  /*0a80*/  LDCU.U8 UR15, c[0x0][0x650] ;  /* 0x0000ca00ff0f77ac */ /* 0x000f620008000000 */
[----:B--2---:R-:W-:Y:S01]  /*0a90*/  UIMAD.WIDE.U32 UR4, UR11, UR4, URZ ;  /* 0x000000040b0472a5 */ /* 0x004fe2000f8e00ff */
[----:B------:R-:W2:Y:S03]  /*0aa0*/  LDCU.U8 UR12, c[0x0][0x639] ;  /* 0x0000c720ff0c77ac */ /* 0x000ea60008000000 */
[----:B------:R-:W-:Y:S01]  /*0ab0*/  UIADD3 UR4, UPT, UPT, -UR5, UR11, URZ ;  /* 0x0000000b05047290 */ /* 0x000fe2000fffe1ff */
[----:B------:R-:W2:Y:S03]  /*0ac0*/  LDCU.U8 UR13, c[0x0][0x651] ;  /* 0x0000ca20ff0d77ac */ /* 0x000ea60008000000 */
[----:B-1----:R-:W-:Y:S01]  /*0ad0*/  USHF.R.U32.HI UR4, URZ, UR8, UR4 ;  /* 0x00000008ff047299 */ /* 0x002fe20008011604 */
[----:B------:R-:W1:Y:S03]  /*0ae0*/  LDCU.64 UR8, c[0x0][0x630] ;  /* 0x0000c600ff0877ac */ /* 0x000e660008000a00 */
[----:B------:R-:W-:Y:S01]  /*0af0*/  UIADD3 UR4, UPT, UPT, UR5, UR4, URZ ;  /* 0x0000000405047290 */ /* 0x000fe2000fffe0ff */
[----:B------:R-:W1:Y:S03]  /*0b00*/  LDCU.U8 UR16, c[0x0][0x62c] ;  /* 0x0000c580ff1077ac */ /* 0x000e660008000000 */
[----:B---3--:R-:W-:Y:S01]  /*0b10*/  USHF.R.U32.HI UR10, URZ, UR7, UR4 ;  /* 0x00000007ff0a7299 */ /* 0x008fe20008011604 */
[----:B------:R-:W3:Y:S03]  /*0b20*/  LDCU UR7, c[0x0][0x63c] ;  /* 0x0000c780ff0777ac */ /* 0x000ee60008000800 */
[----:B----4-:R-:W-:-:S02]  /*0b30*/  UISETP.GE.AND UP0, UPT, UR10, UR6, UPT ;  /* 0x000000060a00728c */ /* 0x010fc4000bf06270 */
[----:B------:R-:W-:Y:S02]  /*0b40*/  UIADD3 UR4, UPT, UPT, -UR10, URZ, URZ ;  /* 0x000000ff0a047290 */ /* 0x000fe4000fffe1ff */
[----:B-----5:R-:W-:Y:S01]  /*0b50*/  USEL UR6, UR14, UR15, !UP0 ;  /* 0x0000000f0e067287 */ /* 0x020fe2000c000000 */
[----:B------:R-:W4:Y:S03]  /*0b60*/  LDCU.U8 UR15, c[0x0][0x62d] ;  /* 0x0000c5a0ff0f77ac */ /* 0x000f260008000000 */
[----:B------:R-:W-:-:S03]  /*0b70*/  ULOP3.LUT UR6, UR6, 0xff, URZ, 0xc0, !UPT ;  /* 0x000000ff06067892 */ /* 0x000fc6000f8ec0ff */
[----:B-1----:R-:W1:Y:S01]  /*0b80*/  @UP0 LDCU UR9, c[0x0][0x64c] ;  /* 0x0000c980ff0907ac */ /* 0x002e620008000800 */
[----:B---3--:R-:W-:Y:S01]  /*0b90*/  UIMAD UR7, UR4, UR7, UR11 ;  /* 0x00000007040772a4 */ /* 0x008fe2000f8e020b */
[----:B------:R-:W3:Y:S03]  /*0ba0*/  @UP0 LDCU UR8, c[0x0][0x648] ;  /* 0x0000c900ff0807ac */ /* 0x000ee60008000800 */
[----:B-1----:R-:W-:Y:S02]  /*0bb0*/  UIMAD.WIDE.U32 UR4, UR7, UR9, URZ ;  /* 0x00000009070472a5 */ /* 0x002fe4000f8e00ff */
[----:B--2---:R-:W-:Y:S02]  /*0bc0*/  USEL UR9, UR12, UR13, !UP0 ;  /* 0x0000000d0c097287 */ /* 0x004fe4000c000000 */
[----:B------:R-:W-:Y:S01]  /*0bd0*/  UIADD3 UR4, UPT, UPT, UR7, -UR5, URZ ;  /* 0x8000000507047290 */ /* 0x000fe2000fffe0ff */
[----:B------:R-:W1:Y:S03]  /*0be0*/  LDCU.64 UR12, c[0x0][0x620] ;  /* 0x0000c400ff0c77ac */ /* 0x000e660008000a00 */
[----:B------:R-:W-:-:S02]  /*0bf0*/  USHF.R.U32.HI UR4, URZ, UR6, UR4 ;  /* 0x00000006ff047299 */ /* 0x000fc40008011604 */
[----:B------:R-:W-:Y:S02]  /*0c00*/  ULOP3.LUT UR6, UR9, 0xff, URZ, 0xc0, !UPT ;  /* 0x000000ff09067892 */ /* 0x000fe4000f8ec0ff */
[----:B------:R-:W-:Y:S01]  /*0c10*/  UIADD3 UR4, UPT, UPT, UR5, UR4, URZ ;  /* 0x0000000405047290 */ /* 0x000fe2000fffe0ff */
[----:B------:R-:W2:Y:S03]  /*0c20*/  LDCU UR5, c[0x0][0x628] ;  /* 0x0000c500ff0577ac */ /* 0x000ea60008000800 */
[----:B------:R-:W-:-:S04]  /*0c30*/  USHF.R.U32.HI UR14, URZ, UR6, UR4 ;  /* 0x00000006ff0e7299 */ /* 0x000fc80008011604 */
[----:B------:R-:W-:-:S04]  /*0c40*/  UIADD3 UR4, UPT, UPT, -UR14, URZ, URZ ;  /* 0x000000ff0e047290 */ /* 0x000fc8000fffe1ff */
[----:B---3--:R-:W-:-:S04]  /*0c50*/  UIMAD UR4, UR8, UR4, UR7 ;  /* 0x00000004080472a4 */ /* 0x008fc8000f8e0207 */
[----:B-1----:R-:W-:-:S04]  /*0c60*/  UIMAD UR6, UR10, UR12, UR4 ;  /* 0x0000000c0a0672a4 */ /* 0x002fc8000f8e0204 */
[----:B--2---:R-:W-:-:S07]  /*0c70*/  UIMAD.WIDE.U32 UR4, UR6, UR5, URZ ;  /* 0x00000005060472a5 */ /* 0x004fce000f8e00ff */
[----:B------:R-:W-:Y:S02]  /*0c80*/  UMOV UR4, UR5 ;  /* 0x0000000500047c82 */ /* 0x000fe40008000000 */
[----:B------:R-:W-:Y:S02]  /*0c90*/  UIADD3 UR29, UPT, UPT, UR6, -UR4, URZ ;  /* 0x80000004061d7290 */ /* 0x000fe4000fffe0ff */
[----:B------:R-:W1:Y:S02]  /*0ca0*/  LDCU UR5, c[0x0][0x60c] ;  /* 0x0000c180ff0577ac */ /* 0x000e640008000800 */
[----:B------:R-:W-:-:S04]  /*0cb0*/  USHF.R.U32.HI UR29, URZ, UR16, UR29 ;  /* 0x00000010ff1d7299 */ /* 0x000fc8000801161d */
[----:B------:R-:W-:-:S03]  /*0cc0*/  UIADD3 UR29, UPT, UPT, UR4, UR29, URZ ;  /* 0x0000001d041d7290 */ /* 0x000fc6000fffe0ff */
[----:B------:R-:W-:Y:S01]  /*0cd0*/  UMOV UR4, URZ ;  /* 0x000000ff00047c82 */ /* 0x000fe20008000000 */
[----:B----4-:R-:W-:-:S04]  /*0ce0*/  USHF.R.U32.HI UR29, URZ, UR15, UR29 ;  /* 0x0000000fff1d7299 */ /* 0x010fc8000801161d */
[----:B------:R-:W-:Y:S02]  /*0cf0*/  UIADD3 UR28, UPT, UPT, -UR29, URZ, URZ ;  /* 0x000000ff1d1c7290 */ /* 0x000fe4000fffe1ff */
[----:B-1----:R-:W-:Y:S02]  /*0d00*/  UISETP.GE.AND UP0, UPT, UR11, UR5, UPT ;  /* 0x000000050b00728c */ /* 0x002fe4000bf06270 */
[----:B------:R-:W-:-:S07]  /*0d10*/  UIMAD UR28, UR28, UR13, UR6 ;  /* 0x0000000d1c1c72a4 */ /* 0x000fce000f8e0206 */
[----:B------:R-:W-:Y:S05]  /*0d20*/  BRA.U UP0, `(.L_x_13) ;  /* 0x0000000d00547547 */ /* 0x000fea000b800000 */
[----:B------:R-:W-:Y:S01]  /*0d30*/  UMOV UR4, 0x400 ;  /* 0x0000040000047882 */ /* 0x000fe20000000000 */
[----:B------:R-:W-:Y:S01]  /*0d40*/  MOV R5, 0x80000000 ;  /* 0x8000000000057802 */ /* 0x000fe20000000f00 */
[----:B------:R-:W-:Y:S01]  /*0d50*/  ULEA UR22, UR22, UR4, 0x18 ;  /* 0x0000000416167291 */ /* 0x000fe2000f8ec0ff */
[----:B------:R-:W1:Y:S01]  /*0d60*/  S2UR UR5, SR_CTAID.X ;  /* 0x00000000000579c3 */ /* 0x000e620000002500 */
[----:B------:R-:W2:Y:S01]  /*0d70*/  LDCU UR15, c[0x0][0x614] ;  /* 0x0000c280ff0f77ac */ /* 0x000ea20008000800 */
[----:B------:R-:W3:Y:S06]  /*0d80*/  LDCU UR9, c[0x0][0x38c] ;  /* 0x00007180ff0977ac */ /* 0x000eec0008000800 */
[----:B------:R-:W4:Y:S01]  /*0d90*/  SYNCS.PHASECHK.TRANS64.TRYWAIT P0, [UR22+0x50], R5 ;  /* 0x00005005ff0075a7 */ /* 0x000f220008001116 */
[----:B------:R-:W5:Y:S01]  /*0da0*/  LDCU UR4, c[0x0][0x380] ;  /* 0x00007000ff0477ac */ /* 0x000f620008000800 */
[----:B------:R-:W-:Y:S01]  /*0db0*/  UMOV UR20, 0x0 ;  /* 0x0000000000147882 */ /* 0x000fe20000000000 */
[----:B------:R-:W-:Y:S01]  /*0dc0*/  UMOV UR21, 0x1 ;  /* 0x0000000100157882 */ /* 0x000fe20000000000 */
[----:B------:R-:W5:Y:S01]  /*0dd0*/  LDCU.64 UR16, c[0x0][0x348] ;  /* 0x00006900ff1077ac */ /* 0x000f620008000a00 */
[----:B------:R-:W5:Y:S01]  /*0de0*/  LDCU.64 UR18, c[0x0][0x348] ;  /* 0x00006900ff1277ac */ /* 0x000f620008000a00 */
[----:B---3--:R-:W-:-:S02]  /*0df0*/  UIADD3 UR7, UPT, UPT, -UR9, URZ, URZ ;  /* 0x000000ff09077290 */ /* 0x008fc4000fffe1ff */
[----:B-1----:R-:W-:Y:S02]  /*0e00*/  ULOP3.LUT UR11, UR5, 0x1, URZ, 0xc0, !UPT ;  /* 0x00000001050b7892 */ /* 0x002fe4000f8ec0ff */
[----:B--2---:R-:W-:Y:S02]  /*0e10*/  UIADD3 UR5, UPT, UPT, -UR14, UR15, URZ ;  /* 0x0000000f0e057290 */ /* 0x004fe4000fffe1ff */
[----:B-----5:R-:W-:Y:S02]  /*0e20*/  UIADD3 UR4, UPT, UPT, UR9, -UR4, URZ ;  /* 0x8000000409047290 */ /* 0x020fe4000fffe0ff */
[----:B------:R-:W-:Y:S02]  /*0e30*/  UIADD3 UR10, UPT, UPT, UR9, -0x1, URZ ;  /* 0xffffffff090a7890 */ /* 0x000fe4000fffe0ff */
[----:B------:R-:W-:Y:S02]  /*0e40*/  ULEA UR4, UR5, UR4, 0x8 ;  /* 0x0000000405047291 */ /* 0x000fe4000f8e40ff */
[----:B------:R-:W-:-:S02]  /*0e50*/  USHF.R.S32.HI UR7, URZ, 0x1f, UR7 ;  /* 0x0000001fff077899 */ /* 0x000fc40008011407 */
[----:B------:R-:W-:Y:S02]  /*0e60*/  UIADD3 UR6, UPT, UPT, -UR4, URZ, URZ ;  /* 0x000000ff04067290 */ /* 0x000fe4000fffe1ff */
[----:B------:R-:W-:Y:S02]  /*0e70*/  UIADD3 UR5, UPT, UPT, UR4, -0x1, URZ ;  /* 0xffffffff04057890 */ /* 0x000fe4000fffe0ff */
[----:B------:R-:W-:Y:S02]  /*0e80*/  USHF.R.S32.HI UR6, URZ, 0x1f, UR6 ;  /* 0x0000001fff067899 */ /* 0x000fe40008011406 */
[----:B------:R-:W-:Y:S02]  /*0e90*/  UISETP.GT.AND UP0, UPT, UR9, URZ, UPT ;  /* 0x000000ff0900728c */ /* 0x000fe4000bf04270 */
[----:B------:R-:W-:Y:S02]  /*0ea0*/  UISETP.GT.AND UP1, UPT, UR4, URZ, UPT ;  /* 0x000000ff0400728c */ /* 0x000fe4000bf24270 */
[----:B------:R-:W-:-:S02]  /*0eb0*/  USHF.R.S32.HI UR8, URZ, 0x1f, UR10 ;  /* 0x0000001fff087899 */ /* 0x000fc4000801140a */
[----:B------:R-:W-:Y:S02]  /*0ec0*/  ULEA.HI UR9, UR7, -UR9, URZ, 0x7 ;  /* 0x8000000907097291 */ /* 0x000fe4000f8f38ff */
[----:B------:R-:W-:Y:S02]  /*0ed0*/  ULEA.HI UR4, UR6, -UR4, URZ, 0x7 ;  /* 0x8000000406047291 */ /* 0x000fe4000f8f38ff */
[----:B------:R-:W-:Y:S02]  /*0ee0*/  USHF.R.S32.HI UR7, URZ, 0x1f, UR5 ;  /* 0x0000001fff077899 */ /* 0x000fe40008011405 */
[----:B------:R-:W-:Y:S02]  /*0ef0*/  ULEA.HI UR10, UR8, UR10, URZ, 0x7 ;  /* 0x0000000a080a7291 */ /* 0x000fe4000f8f38ff */
[----:B------:R-:W-:Y:S02]  /*0f00*/  USHF.R.S32.HI UR4, URZ, 0x7, UR4 ;  /* 0x00000007ff047899 */ /* 0x000fe40008011404 */
[----:B------:R-:W-:-:S02]  /*0f10*/  USHF.R.S32.HI UR8, URZ, 0x7, UR9 ;  /* 0x00000007ff087899 */ /* 0x000fc40008011409 */
[----:B------:R-:W-:Y:S02]  /*0f20*/  ULEA.HI UR5, UR7, UR5, URZ, 0x7 ;  /* 0x0000000507057291 */ /* 0x000fe4000f8f38ff */
[----:B------:R-:W-:Y:S02]  /*0f30*/  UIADD3 UR6, UPT, UPT, -UR4, URZ, URZ ;  /* 0x000000ff04067290 */ /* 0x000fe4000fffe1ff */
[----:B------:R-:W-:Y:S02]  /*0f40*/  @UP0 UIMAD.WIDE UR12, UR10, 0x2000000, UR20 ;  /* 0x020000000a0c08a5 */ /* 0x000fe4000f8e0214 */
[----:B------:R-:W-:Y:S02]  /*0f50*/  ULEA.HI.SX32 UR5, UR5, 0x1, 0x19 ;  /* 0x0000000105057891 */ /* 0x000fe4000f8fcaff */
[----:B------:R-:W-:Y:S02]  /*0f60*/  UIADD3 UR4, UPT, UPT, -UR8, URZ, URZ ;  /* 0x000000ff08047290 */ /* 0x000fe4000fffe1ff */
[----:B------:R-:W-:-:S02]  /*0f70*/  UIADD3 UR25, UPT, UPT, UR22, 0x20, URZ ;  /* 0x0000002016197890 */ /* 0x000fc4000fffe0ff */
[----:B------:R-:W-:Y:S01]  /*0f80*/  UISETP.NE.AND UP3, UPT, UR11, URZ, UPT ;  /* 0x000000ff0b00728c */ /* 0x000fe2000bf65270 */
[----:B------:R-:W-:Y:S02]  /*0f90*/  @!UP1 UMOV UR5, UR6 ;  /* 0x0000000600059c82 */ /* 0x000fe40008000000 */
[----:B------:R-:W-:Y:S01]  /*0fa0*/  @UP0 UMOV UR4, UR13 ;  /* 0x0000000d00040c82 */ /* 0x000fe20008000000 */
[----:B------:R-:W-:Y:S02]  /*0fb0*/  ULOP3.LUT UR25, UR25, 0xfefffc20, URZ, 0xc0, !UPT ;  /* 0xfefffc2019197892 */ /* 0x000fe4000f8ec0ff */
[----:B------:R-:W-:Y:S02]  /*0fc0*/  UISETP.LT.AND UP0, UPT, UR5, UR4, UPT ;  /* 0x000000040500728c */ /* 0x000fe4000bf01270 */
[----:B------:R-:W-:Y:S02]  /*0fd0*/  USHF.L.U32 UR10, UR11, 0x6, URZ ;  /* 0x000000060b0a7899 */ /* 0x000fe400080006ff */
[----:B------:R-:W-:-:S02]  /*0fe0*/  USEL UR30, UR5, UR4, UP0 ;  /* 0x00000004051e7287 */ /* 0x000fc40008000000 */
[----:B------:R-:W-:Y:S02]  /*0ff0*/  UIADD3 UR6, UP2, UPT, UR16, 0x100, URZ ;  /* 0x0000010010067890 */ /* 0x000fe4000ff5e0ff */
[----:B------:R-:W-:Y:S02]  /*1000*/  USHF.L.U32 UR23, UR30, 0x7, URZ ;  /* 0x000000071e177899 */ /* 0x000fe400080006ff */
[----:B------:R-:W-:Y:S02]  /*1010*/  UIADD3 UR8, UP1, UPT, UR18, 0x100, URZ ;  /* 0x0000010012087890 */ /* 0x000fe4000ff3e0ff */
[----:B------:R-:W-:Y:S02]  /*1020*/  UIADD3 UR11, UPT, UPT, UR23, -0x80, URZ ;  /* 0xffffff80170b7890 */ /* 0x000fe4000fffe0ff */
[----:B------:R-:W-:Y:S01]  /*1030*/  UIADD3.X UR7, UPT, UPT, URZ, UR17, URZ, UP2, !UPT ;  /* 0x00000011ff077290 */ /* 0x000fe200097fe4ff */
[----:B------:R-:W-:Y:S01]  /*1040*/  UMOV UR26, URZ ;  /* 0x000000ff001a7c82 */ /* 0x000fe20008000000 */
[----:B------:R-:W-:-:S02]  /*1050*/  UIADD3.X UR4, UPT, UPT, URZ, UR19, URZ, UP1, !UPT ;  /* 0x00000013ff047290 */ /* 0x000fc40008ffe4ff */
[----:B------:R-:W-:Y:S02]  /*1060*/  UIADD3 UR24, UPT, UPT, UR22, 0x20c00, URZ ;  /* 0x00020c0016187890 */ /* 0x000fe4000fffe0ff */
[----:B------:R-:W-:Y:S02]  /*1070*/  UIADD3 UR16, UPT, UPT, UR22, 0x22c00, URZ ;  /* 0x00022c0016107890 */ /* 0x000fe4000fffe0ff */
[----:B------:R-:W-:Y:S01]  /*1080*/  UIADD3 UR27, UPT, UPT, UR10, UR11, URZ ;  /* 0x0000000b0a1b7290 */ /* 0x000fe2000fffe0ff */
[----:B------:R-:W-:Y:S01]  /*1090*/  UMOV UR18, 0x40 ;  /* 0x0000004000127882 */ /* 0x000fe20000000000 */
[----:B------:R-:W-:Y:S01]  /*10a0*/  UMOV UR20, UR28 ;  /* 0x0000001c00147c82 */ /* 0x000fe20008000000 */
[----:B------:R-:W-:Y:S01]  /*10b0*/  UMOV UR21, UR29 ;  /* 0x0000001d00157c82 */ /* 0x000fe20008000000 */
[----:B------:R-:W-:Y:S01]  /*10c0*/  UMOV UR17, UR25 ;  /* 0x0000001900117c82 */ /* 0x000fe20008000000 */
[----:B----4-:R-:W-:Y:S07]  /*10d0*/  @!P0 BRA `(.L_x_14) ;  /* 0x000000ec00dc8947 */ /* 0x010fee0003800000 */
.L_x_100:
[----:B------:R-:W-:Y:S05]  /*10e0*/  BRA.U UP3, `(.L_x_15) ;  /* 0x00000001030c7547 */ /* 0x000fea000b800000 */
[----:B------:R-:W-:-:S13]  /*10f0*/  ELECT P0, URZ, PT ;  /* 0x0000000000ff782f */ /* 0x000fda0003800000 */
[----:B-1----:R-:W-:-:S04]  /*1100*/  @P0 MOV R4, 0x8000 ;  /* 0x0000800000040802 */ /* 0x002fc80000000f00 */
[----:B------:R2:W-:Y:S03]  /*1110*/  @P0 SYNCS.ARRIVE.TRANS64 RZ, [UR22+0x20], R4 ;  /* 0x00002004ffff09a7 */ /* 0x0005e60008000016 */
.L_x_15:
[----:B------:R-:W-:Y:S01]  /*1120*/  UMOV UR5, UR4 ;  /* 0x0000000400057c82 */ /* 0x000fe20008000000 */
[----:B------:R-:W-:Y:S01]  /*1130*/  UMOV UR19, UR27 ;  /* 0x0000001b00137c82 */ /* 0x000fe20008000000 */
[----:B------:R-:W-:Y:S01]  /*1140*/  UMOV UR4, UR8 ;  /* 0x0000000800047c82 */ /* 0x000fe20008000000 */
[----:B------:R3:W-:Y:S01]  /*1150*/  UTMALDG.4D.2CTA [UR24], [UR6], desc[URZ] ;  /* 0x0000ff18060075b4 */ /* 0x0007e20008219000 */
[----:B------:R-:W4:Y:S01]  /*1160*/  S2UR UR12, SR_CTAID.X ;  /* 0x00000000000c79c3 */ /* 0x000f220000002500 */
[----:B------:R-:W5:Y:S01]  /*1170*/  LDCU.64 UR8, c[0x0][0x348] ;  /* 0x00006900ff0877ac */ /* 0x000f620008000a00 */
[----:B------:R1:W-:Y:S01]  /*1180*/  UTMALDG.4D.2CTA [UR16], [UR4], desc[URZ] ;  /* 0x0000ff10040075b4 */ /* 0x0003e20008219000 */
[----:B------:R-:W2:Y:S01]  /*1190*/  SYNCS.PHASECHK.TRANS64.TRYWAIT P0, [UR22+0x10], R5 ;  /* 0x00001005ff0075a7 */ /* 0x000ea20008001116 */
[----:B----4-:R-:W-:Y:S01]  /*11a0*/  ULOP3.LUT UR12, UR12, 0x1, URZ, 0xc0, !UPT ;  /* 0x000000010c0c7892 */ /* 0x010fe2000f8ec0ff */
[----:B---3--:R-:W3:Y:S01]  /*11b0*/  LDCU.64 UR6, c[0x0][0x348] ;  /* 0x00006900ff0677ac */ /* 0x008ee20008000a00 */
[----:B------:R-:W-:Y:S01]  /*11c0*/  ULOP3.LUT UR25, UR22, 0xfefffc00, URZ, 0xc0, !UPT ;  /* 0xfefffc0016197892 */ /* 0x000fe2000f8ec0ff */
[----:B------:R-:W-:Y:S01]  /*11d0*/  UMOV UR26, URZ ;  /* 0x000000ff001a7c82 */ /* 0x000fe20008000000 */
[----:B------:R-:W-:-:S02]  /*11e0*/  UIADD3 UR24, UPT, UPT, UR22, 0x10c00, URZ ;  /* 0x00010c0016187890 */ /* 0x000fc4000fffe0ff */
[----:B-1----:R-:W-:Y:S01]  /*11f0*/  ULOP3.LUT UR4, URZ, UR14, URZ, 0x33, !UPT ;  /* 0x0000000eff047292 */ /* 0x002fe2000f8e33ff */
[----:B------:R-:W-:Y:S01]  /*1200*/  UMOV UR18, 0x40 ;  /* 0x0000004000127882 */ /* 0x000fe20000000000 */
[----:B------:R-:W-:Y:S02]  /*1210*/  UIADD3 UR16, UPT, UPT, UR22, 0x14c00, URZ ;  /* 0x00014c0016107890 */ /* 0x000fe4000fffe0ff */
[----:B------:R-:W-:Y:S02]  /*1220*/  UIADD3 UR5, UPT, UPT, UR4, UR15, URZ ;  /* 0x0000000f04057290 */ /* 0x000fe4000fffe0ff */
[----:B-----5:R-:W-:Y:S02]  /*1230*/  UIADD3 UR4, UP0, UPT, UR8, 0x80, URZ ;  /* 0x0000008008047890 */ /* 0x020fe4000ff1e0ff */
[----:B------:R-:W-:Y:S02]  /*1240*/  ULEA UR27, UR5, UR12, 0x2 ;  /* 0x0000000c051b7291 */ /* 0x000fe4000f8e10ff */
[----:B---3--:R-:W-:-:S02]  /*1250*/  UIADD3 UR6, UP1, UPT, UR6, 0x80, URZ ;  /* 0x0000008006067890 */ /* 0x008fc4000ff3e0ff */
[----:B------:R-:W-:Y:S02]  /*1260*/  USHF.L.U32 UR27, UR27, 0x7, URZ ;  /* 0x000000071b1b7899 */ /* 0x000fe400080006ff */
[----:B------:R-:W-:Y:S02]  /*1270*/  UIADD3.X UR7, UPT, UPT, URZ, UR7, URZ, UP1, !UPT ;  /* 0x00000007ff077290 */ /* 0x000fe40008ffe4ff */
[----:B------:R-:W-:Y:S01]  /*1280*/  UIADD3.X UR5, UPT, UPT, URZ, UR9, URZ, UP0, !UPT ;  /* 0x00000009ff057290 */ /* 0x000fe200087fe4ff */
[----:B------:R-:W-:Y:S01]  /*1290*/  UMOV UR20, UR28 ;  /* 0x0000001c00147c82 */ /* 0x000fe20008000000 */
[----:B------:R-:W-:Y:S01]  /*12a0*/  UMOV UR21, UR29 ;  /* 0x0000001d00157c82 */ /* 0x000fe20008000000 */
[----:B------:R-:W-:Y:S01]  /*12b0*/  UMOV UR17, UR25 ;  /* 0x0000001900117c82 */ /* 0x000fe20008000000 */
[----:B------:R-:W-:Y:S01]  /*12c0*/  UMOV UR19, UR27 ;  /* 0x0000001b00137c82 */ /* 0x000fe20008000000 */
[----:B--2---:R-:W-:Y:S06]  /*12d0*/  @!P0 BRA `(.L_x_16) ;  /* 0x000000ec007c8947 */ /* 0x004fec0003800000 */
.L_x_102:
[----:B------:R-:W-:Y:S05]  /*12e0*/  BRA.U UP3, `(.L_x_17) ;  /* 0x00000001030c7547 */ /* 0x000fea000b800000 */
[----:B------:R-:W-:-:S13]  /*12f0*/  ELECT P0, URZ, PT ;  /* 0x0000000000ff782f */ /* 0x000fda0003800000 */
[----:B-1----:R-:W-:-:S04]  /*1300*/  @P0 MOV R4, 0x10000 ;  /* 0x0001000000040802 */ /* 0x002fc80000000f00 */
[----:B------:R2:W-:Y:S03]  /*1310*/  @P0 SYNCS.ARRIVE.TRANS64 RZ, [UR22], R4 ;  /* 0x00000004ffff09a7 */ /* 0x0005e60008000016 */
.L_x_17:
[----:B------:R3:W-:Y:S01]  /*1320*/  UTMALDG.4D.2CTA [UR24], [UR6], desc[URZ] ;  /* 0x0000ff18060075b4 */ /* 0x0007e20008219000 */
[----:B------:R-:W4:Y:S01]  /*1330*/  LDCU.64 UR8, c[0x0][0x348] ;  /* 0x00006900ff0877ac */ /* 0x000f220008000a00 */
[----:B------:R5:W-:Y:S01]  /*1340*/  UTMALDG.4D.2CTA [UR16], [UR4], desc[URZ] ;  /* 0x0000ff10040075b4 */ /* 0x000be20008219000 */
[----:B------:R-:W1:Y:S01]  /*1350*/  SYNCS.PHASECHK.TRANS64.TRYWAIT P0, [UR22+0x18], R5 ;  /* 0x00001805ff0075a7 */ /* 0x000e620008001116 */
[----:B---3--:R-:W-:Y:S02]  /*1360*/  UIADD3 UR25, UPT, UPT, UR22, 0x8, URZ ;  /* 0x0000000816197890 */ /* 0x008fe4000fffe0ff */
[----:B----4-:R-:W-:Y:S02]  /*1370*/  UIADD3 UR7, UP0, UPT, UR8, 0x80, URZ ;  /* 0x0000008008077890 */ /* 0x010fe4000ff1e0ff */
[----:B------:R-:W-:Y:S01]  /*1380*/  ULOP3.LUT UR25, UR25, 0xfefffc08, URZ, 0xc0, !UPT ;  /* 0xfefffc0819197892 */ /* 0x000fe2000f8ec0ff */
[----:B------:R-:W-:Y:S01]  /*1390*/  UMOV UR26, URZ ;  /* 0x000000ff001a7c82 */ /* 0x000fe20008000000 */
[----:B------:R-:W-:Y:S01]  /*13a0*/  UIADD3.X UR6, UPT, UPT, URZ, UR9, URZ, UP0, !UPT ;  /* 0x00000009ff067290 */ /* 0x000fe200087fe4ff */
[----:B-----5:R-:W3:Y:S01]  /*13b0*/  LDCU.64 UR4, c[0x0][0x348] ;  /* 0x00006900ff0477ac */ /* 0x020ee20008000a00 */
[----:B------:R-:W-:-:S02]  /*13c0*/  UIADD3 UR24, UPT, UPT, UR22, 0x18c00, URZ ;  /* 0x00018c0016187890 */ /* 0x000fc4000fffe0ff */
[----:B------:R-:W-:Y:S02]  /*13d0*/  UIADD3 UR16, UPT, UPT, UR22, 0x1cc00, URZ ;  /* 0x0001cc0016107890 */ /* 0x000fe4000fffe0ff */
[----:B------:R-:W-:Y:S01]  /*13e0*/  UIADD3 UR27, UPT, UPT, UR27, 0x100, URZ ;  /* 0x000001001b1b7890 */ /* 0x000fe2000fffe0ff */
[----:B------:R-:W-:Y:S01]  /*13f0*/  UMOV UR18, 0x40 ;  /* 0x0000004000127882 */ /* 0x000fe20000000000 */
[----:B------:R-:W-:Y:S01]  /*1400*/  UMOV UR20, UR28 ;  /* 0x0000001c00147c82 */ /* 0x000fe20008000000 */
[----:B------:R-:W-:Y:S01]  /*1410*/  UMOV UR21, UR29 ;  /* 0x0000001d00157c82 */ /* 0x000fe20008000000 */
[----:B------:R-:W-:Y:S01]  /*1420*/  UMOV UR17, UR25 ;  /* 0x0000001900117c82 */ /* 0x000fe20008000000 */
[----:B---3--:R-:W-:-:S04]  /*1430*/  UIADD3 UR4, UP1, UPT, UR4, 0x80, URZ ;  /* 0x0000008004047890 */ /* 0x008fc8000ff3e0ff */
[----:B------:R-:W-:Y:S01]  /*1440*/  UIADD3.X UR5, UPT, UPT, URZ, UR5, URZ, UP1, !UPT ;  /* 0x00000005ff057290 */ /* 0x000fe20008ffe4ff */
[----:B-1----:R-:W-:Y:S11]  /*1450*/  @!P0 BRA `(.L_x_18) ;  /* 0x000000ec003c8947 */ /* 0x002ff60003800000 */
.L_x_104:
[----:B------:R-:W-:Y:S05]  /*1460*/  BRA.U UP3, `(.L_x_19) ;  /* 0x00000001030c7547 */ /* 0x000fea000b800000 */
[----:B------:R-:W-:-:S13]  /*1470*/  ELECT P0, URZ, PT ;  /* 0x0000000000ff782f */ /* 0x000fda0003800000 */
[----:B-12---:R-:W-:-:S04]  /*1480*/  @P0 MOV R4, 0x10000 ;  /* 0x0001000000040802 */ /* 0x006fc80000000f00 */
[----:B------:R3:W-:Y:S03]  /*1490*/  @P0 SYNCS.ARRIVE.TRANS64 RZ, [UR22+0x8], R4 ;  /* 0x00000804ffff09a7 */ /* 0x0007e60008000016 */
.L_x_19:
[----:B------:R4:W-:Y:S01]  /*14a0*/  UTMALDG.4D.2CTA [UR24], [UR4], desc[URZ] ;  /* 0x0000ff18040075b4 */ /* 0x0009e20008219000 */
[----:B------:R-:W-:Y:S01]  /*14b0*/  UMOV UR19, UR27 ;  /* 0x0000001b00137c82 */ /* 0x000fe20008000000 */
[----:B------:R-:W-:Y:S02]  /*14c0*/  UIADD3 UR9, UPT, UPT, UR22, 0x28, URZ ;  /* 0x0000002816097890 */ /* 0x000fe4000fffe0ff */
[----:B------:R-:W-:Y:S02]  /*14d0*/  UIADD3 UR8, UPT, UPT, UR22, 0x24c00, URZ ;  /* 0x00024c0016087890 */ /* 0x000fe4000fffe0ff */
[----:B------:R-:W-:Y:S01]  /*14e0*/  ULOP3.LUT UR9, UR9, 0xfefffc28, URZ, 0xc0, !UPT ;  /* 0xfefffc2809097892 */ /* 0x000fe2000f8ec0ff */
[----:B------:R-:W-:Y:S01]  /*14f0*/  UMOV UR12, UR28 ;  /* 0x0000001c000c7c82 */ /* 0x000fe20008000000 */
[----:B------:R-:W-:Y:S01]  /*1500*/  UMOV UR13, UR29 ;  /* 0x0000001d000d7c82 */ /* 0x000fe20008000000 */
[----:B----4-:R-:W-:Y:S01]  /*1510*/  UMOV UR4, UR7 ;  /* 0x0000000700047c82 */ /* 0x010fe20008000000 */
[----:B------:R-:W-:-:S02]  /*1520*/  UMOV UR5, UR6 ;  /* 0x0000000600057c82 */ /* 0x000fc40008000000 */
[----:B------:R4:W-:Y:S01]  /*1530*/  UTMALDG.4D.2CTA [UR16], [UR4], desc[URZ] ;  /* 0x0000ff10040075b4 */ /* 0x0009e20008219000 */
[----:B------:R-:W5:Y:S01]  /*1540*/  SYNCS.PHASECHK.TRANS64.TRYWAIT P0, [UR22+0x58], R5 ;  /* 0x00005805ff0075a7 */ /* 0x000f620008001116 */
[----:B----4-:R-:W4:Y:S02]  /*1550*/  LDCU.64 UR4, c[0x0][0x348] ;  /* 0x00006900ff0477ac */ /* 0x010f240008000a00 */
[----:B----4-:R-:W-:-:S04]  /*1560*/  UIADD3 UR4, UP0, UPT, UR4, 0x180, URZ ;  /* 0x0000018004047890 */ /* 0x010fc8000ff1e0ff */
[----:B------:R-:W-:Y:S01]  /*1570*/  UIADD3.X UR5, UPT, UPT, URZ, UR5, URZ, UP0, !UPT ;  /* 0x00000005ff057290 */ /* 0x000fe200087fe4ff */
[----:B-----5:R-:W-:Y:S11]  /*1580*/  @!P0 BRA `(.L_x_20) ;  /* 0x000000ec00108947 */ /* 0x020ff60003800000 */
.L_x_106:
[----:B------:R-:W-:Y:S05]  /*1590*/  BRA.U UP3, `(.L_x_21) ;  /* 0x00000001030c7547 */ /* 0x000fea000b800000 */
[----:B------:R-:W-:-:S13]  /*15a0*/  ELECT P0, URZ, PT ;  /* 0x0000000000ff782f */ /* 0x000fda0003800000 */
[----:B-123--:R-:W-:-:S04]  /*15b0*/  @P0 MOV R4, 0x8000 ;  /* 0x0000800000040802 */ /* 0x00efc80000000f00 */
[----:B------:R4:W-:Y:S03]  /*15c0*/  @P0 SYNCS.ARRIVE.TRANS64 RZ, [UR22+0x28], R4 ;  /* 0x00002804ffff09a7 */ /* 0x0009e60008000016 */
.L_x_21:
[----:B------:R-:W-:Y:S01]  /*15d0*/  UISETP.GE.AND UP0, UPT, UR30, 0x2, UPT ;  /* 0x000000021e00788c */ /* 0x000fe2000bf06270 */
[----:B------:R-:W-:Y:S01]  /*15e0*/  HFMA2 R5, -RZ, RZ, 0, 5.9604644775390625e-08 ;  /* 0x00000001ff057431 */ /* 0x000fe200000001ff */
[----:B-1----:R-:W-:Y:S01]  /*15f0*/  MOV R7, RZ ;  /* 0x000000ff00077202 */ /* 0x002fe20000000f00 */
[----:B------:R1:W-:Y:S02]  /*1600*/  UTMALDG.4D.2CTA [UR8], [UR4], desc[URZ] ;  /* 0x0000ff08040075b4 */ /* 0x0003e40008219000 */
[----:B-1----:R-:W-:-:S04]  /*1610*/  UMOV UR4, 0x2 ;  /* 0x0000000200047882 */ /* 0x002fc80000000000 */
[----:B------:R-:W-:Y:S05]  /*1620*/  BRA.U !UP0, `(.L_x_13) ;  /* 0x0000000508147547 */ /* 0x000fea000b800000 */
[----:B------:R-:W1:Y:S01]  /*1630*/  S2UR UR6, SR_CTAID.X ;  /* 0x00000000000679c3 */ /* 0x000e620000002500 */
[----:B------:R-:W5:Y:S01]  /*1640*/  LDCU.64 UR4, c[0x0][0x348] ;  /* 0x00006900ff0477ac */ /* 0x000f620008000a00 */
[----:B------:R-:W-:Y:S01]  /*1650*/  MOV R5, 0x1 ;  /* 0x0000000100057802 */ /* 0x000fe20000000f00 */
[----:B------:R-:W-:Y:S02]  /*1660*/  UIADD3 UR14, UPT, UPT, -UR30, URZ, URZ ;  /* 0x000000ff1e0e7290 */ /* 0x000fe4000fffe1ff */
[----:B------:R-:W-:Y:S01]  /*1670*/  ULOP3.LUT UR15, UR23, UR10, URZ, 0xfc, !UPT ;  /* 0x0000000a170f7292 */ /* 0x000fe2000f8efcff */
[----:B------:R-:W-:Y:S01]  /*1680*/  UMOV UR26, URZ ;  /* 0x000000ff001a7c82 */ /* 0x000fe20008000000 */
[----:B------:R-:W-:Y:S01]  /*1690*/  UMOV UR18, 0x40 ;  /* 0x0000004000127882 */ /* 0x000fe20000000000 */
[----:B-----5:R-:W-:Y:S02]  /*16a0*/  UIADD3 UR30, UP0, UPT, UR4, 0x180, URZ ;  /* 0x00000180041e7890 */ /* 0x020fe4000ff1e0ff */
[----:B------:R-:W-:-:S02]  /*16b0*/  UIADD3 UR34, UP2, UPT, UR4, 0x100, URZ ;  /* 0x0000010004227890 */ /* 0x000fc4000ff5e0ff */
[----:B------:R-:W-:Y:S02]  /*16c0*/  UIADD3 UR32, UP1, UPT, UR4, 0x100, URZ ;  /* 0x0000010004207890 */ /* 0x000fe4000ff3e0ff */
[----:B-1----:R-:W-:Y:S02]  /*16d0*/  ULOP3.LUT UR6, UR6, 0x1, URZ, 0xc0, !UPT ;  /* 0x0000000106067892 */ /* 0x002fe4000f8ec0ff */
[----:B------:R-:W-:Y:S02]  /*16e0*/  UIADD3.X UR31, UPT, UPT, URZ, UR5, URZ, UP0, !UPT ;  /* 0x00000005ff1f7290 */ /* 0x000fe400087fe4ff */
[----:B------:R-:W-:Y:S02]  /*16f0*/  UIADD3.X UR35, UPT, UPT, URZ, UR5, URZ, UP2, !UPT ;  /* 0x00000005ff237290 */ /* 0x000fe400097fe4ff */
[----:B------:R-:W-:Y:S02]  /*1700*/  UIADD3.X UR33, UPT, UPT, URZ, UR5, URZ, UP1, !UPT ;  /* 0x00000005ff217290 */ /* 0x000fe40008ffe4ff */
[----:B------:R-:W-:Y:S01]  /*1710*/  UISETP.NE.AND UP0, UPT, UR6, URZ, UPT ;  /* 0x000000ff0600728c */ /* 0x000fe2000bf05270 */
[----:B------:R-:W-:-:S10]  /*1720*/  UMOV UR4, 0x2 ;  /* 0x0000000200047882 */ /* 0x000fd40000000000 */
.L_x_26:
[----:B------:R-:W-:Y:S01]  /*1730*/  ULEA UR5, UR4, UR22, 0x3 ;  /* 0x0000001604057291 */ /* 0x000fe2000f8e18ff */
[----:B------:R-:W-:Y:S01]  /*1740*/  SHF.L.U32 R8, R5, 0x1f, RZ ;  /* 0x0000001f05087819 */ /* 0x000fe200000006ff */
[----:B------:R-:W-:Y:S02]  /*1750*/  ULEA UR24, UR4, UR22, 0xe ;  /* 0x0000001604187291 */ /* 0x000fe4000f8e70ff */
[----:B------:R-:W-:Y:S02]  /*1760*/  ULEA UR16, UR4, UR22, 0xe ;  /* 0x0000001604107291 */ /* 0x000fe4000f8e70ff */
[----:B------:R-:W-:Y:S02]  /*1770*/  UIADD3 UR4, UPT, UPT, UR4, 0x1, URZ ;  /* 0x0000000104047890 */ /* 0x000fe4000fffe0ff */
[----:B------:R-:W-:Y:S01]  /*1780*/  UIADD3 UR25, UPT, UPT, UR5, 0x20, URZ ;  /* 0x0000002005197890 */ /* 0x000fe2000fffe0ff */
[----:B------:R-:W1:Y:S01]  /*1790*/  SYNCS.PHASECHK.TRANS64.TRYWAIT P0, [UR5+0x50], R8 ;  /* 0x00005008ff0075a7 */ /* 0x000e620008001105 */
[----:B------:R-:W-:-:S02]  /*17a0*/  UISETP.NE.AND UP1, UPT, UR4, 0x6, UPT ;  /* 0x000000060400788c */ /* 0x000fc4000bf25270 */
[----:B------:R-:W-:Y:S02]  /*17b0*/  UIADD3 UR27, UPT, UPT, UR15, -0x100, URZ ;  /* 0xffffff000f1b7890 */ /* 0x000fe4000fffe0ff */
[----:B------:R-:W-:Y:S02]  /*17c0*/  UIADD3 UR24, UPT, UPT, UR24, 0x20c00, URZ ;  /* 0x00020c0018187890 */ /* 0x000fe4000fffe0ff */
[----:B------:R-:W-:Y:S02]  /*17d0*/  UIADD3 UR16, UPT, UPT, UR16, 0x22c00, URZ ;  /* 0x00022c0010107890 */ /* 0x000fe4000fffe0ff */
[----:B------:R-:W-:Y:S02]  /*17e0*/  USEL UR6, UR4, URZ, UP1 ;  /* 0x000000ff04067287 */ /* 0x000fe40008800000 */
[----:B------:R-:W-:Y:S02]  /*17f0*/  USEL UR7, URZ, 0x1, UP1 ;  /* 0x00000001ff077887 */ /* 0x000fe40008800000 */
[----:B------:R-:W-:Y:S01]  /*1800*/  ULOP3.LUT UR25, UR25, 0xfefffff8, URZ, 0xc0, !UPT ;  /* 0xfefffff819197892 */ /* 0x000fe2000f8ec0ff */
[----:B-1---5:R-:W-:Y:S11]  /*1810*/  @!P0 BRA `(.L_x_22) ;  /* 0x000000e8008c8947 */ /* 0x022ff60003800000 */
.L_x_108:
[----:B------:R-:W-:Y:S01]  /*1820*/  LOP3.LUT R5, R5, UR7, RZ, 0x3c, !PT ;  /* 0x0000000705057c12 */ /* 0x000fe2000f8e3cff */
[----:B------:R-:W-:Y:S01]  /*1830*/  ULEA UR4, UR6, UR22, 0x3 ;  /* 0x0000001606047291 */ /* 0x000fe2000f8e18ff */
[----:B------:R-:W-:Y:S02]  /*1840*/  UMOV UR20, UR28 ;  /* 0x0000001c00147c82 */ /* 0x000fe40008000000 */
[----:B------:R-:W-:Y:S01]  /*1850*/  SHF.L.U32 R6, R5, 0x1f, RZ ;  /* 0x0000001f05067819 */ /* 0x000fe200000006ff */
[----:B------:R-:W-:Y:S01]  /*1860*/  UMOV UR21, UR29 ;  /* 0x0000001d00157c82 */ /* 0x000fe20008000000 */
[----:B------:R-:W-:Y:S01]  /*1870*/  UMOV UR19, UR27 ;  /* 0x0000001b00137c82 */ /* 0x000fe20008000000 */
[----:B------:R-:W-:Y:S01]  /*1880*/  UMOV UR17, UR25 ;  /* 0x0000001900117c82 */ /* 0x000fe20008000000 */
[----:B------:R-:W-:Y:S05]  /*1890*/  BRA.U UP3, `(.L_x_23) ;  /* 0x00000001030c7547 */ /* 0x000fea000b800000 */
[----:B------:R-:W-:-:S13]  /*18a0*/  ELECT P0, URZ, PT ;  /* 0x0000000000ff782f */ /* 0x000fda0003800000 */
[----:B-1234-:R-:W-:-:S04]  /*18b0*/  @P0 MOV R4, 0x8000 ;  /* 0x0000800000040802 */ /* 0x01efc80000000f00 */
[----:B------:R5:W-:Y:S03]  /*18c0*/  @P0 SYNCS.ARRIVE.TRANS64 RZ, [UR5+0x20], R4 ;  /* 0x00002004ffff09a7 */ /* 0x000be60008000005 */
.L_x_23:
[----:B------:R1:W-:Y:S01]  /*18d0*/  UTMALDG.4D.2CTA [UR24], [UR34], desc[URZ] ;  /* 0x0000ff18220075b4 */ /* 0x0003e20008219000 */
[----:B------:R-:W-:Y:S01]  /*18e0*/  UPLOP3.LUT UP3, UPT, UPT, UPT, UP0, 0x80, 0x8 ;  /* 0x000000000008789c */ /* 0x000fe20003f6f000 */
[----:B------:R1:W-:Y:S01]  /*18f0*/  UTMALDG.4D.2CTA [UR16], [UR32], desc[URZ] ;  /* 0x0000ff10200075b4 */ /* 0x0003e20008219000 */
[----:B------:R-:W2:Y:S02]  /*1900*/  SYNCS.PHASECHK.TRANS64.TRYWAIT P0, [UR4+0x50], R6 ;  /* 0x00005006ff0075a7 */ /* 0x000ea40008001104 */
[----:B-12---:R-:W-:Y:S07]  /*1910*/  @!P0 BRA `(.L_x_24) ;  /* 0x000000e800688947 */ /* 0x006fee0003800000 */
.L_x_110:
[----:B------:R-:W-:Y:S05]  /*1920*/  BRA.U UP3, `(.L_x_25) ;  /* 0x00000001030c7547 */ /* 0x000fea000b800000 */
[----:B------:R-:W-:-:S13]  /*1930*/  ELECT P0, URZ, PT ;  /* 0x0000000000ff782f */ /* 0x000fda0003800000 */
[----:B-1-345:R-:W-:-:S04]  /*1940*/  @P0 MOV R4, 0x8000 ;  /* 0x0000800000040802 */ /* 0x03afc80000000f00 */
[----:B------:R2:W-:Y:S03]  /*1950*/  @P0 SYNCS.ARRIVE.TRANS64 RZ, [UR4+0x20], R4 ;  /* 0x00002004ffff09a7 */ /* 0x0005e60008000004 */
.L_x_25:
[----:B------:R-:W-:Y:S02]  /*1960*/  UIADD3 UR9, UPT, UPT, UR4, 0x20, URZ ;  /* 0x0000002004097890 */ /* 0x000fe4000fffe0ff */
[----:B------:R-:W-:Y:S02]  /*1970*/  ULEA UR8, UR6, UR22, 0xe ;  /* 0x0000001606087291 */ /* 0x000fe4000f8e70ff */
[----:B------:R-:W-:Y:S02]  /*1980*/  UIADD3 UR11, UPT, UPT, UR23, -0x100, URZ ;  /* 0xffffff00170b7890 */ /* 0x000fe4000fffe0ff */
[----:B------:R-:W-:Y:S02]  /*1990*/  ULOP3.LUT UR9, UR9, 0xfefffff8, URZ, 0xc0, !UPT ;  /* 0xfefffff809097892 */ /* 0x000fe4000f8ec0ff */
[----:B------:R-:W-:Y:S01]  /*19a0*/  UIADD3 UR8, UPT, UPT, UR8, 0x20c00, URZ ;  /* 0x00020c0008087890 */ /* 0x000fe2000fffe0ff */
[----:B------:R-:W-:Y:S01]  /*19b0*/  UMOV UR12, UR28 ;  /* 0x0000001c000c7c82 */ /* 0x000fe20008000000 */
[----:B------:R-:W-:Y:S01]  /*19c0*/  UMOV UR13, UR29 ;  /* 0x0000001d000d7c82 */ /* 0x000fe20008000000 */
[----:B------:R-:W-:-:S02]  /*19d0*/  UIADD3 UR4, UPT, UPT, UR6, 0x1, URZ ;  /* 0x0000000106047890 */ /* 0x000fc4000fffe0ff */
[----:B------:R-:W-:Y:S02]  /*19e0*/  UIADD3 UR14, UPT, UPT, UR14, 0x1, URZ ;  /* 0x000000010e0e7890 */ /* 0x000fe4000fffe0ff */
[----:B------:R-:W-:Y:S02]  /*19f0*/  UISETP.NE.AND UP1, UPT, UR4, 0x6, UPT ;  /* 0x000000060400788c */ /* 0x000fe4000bf25270 */
[----:B------:R1:W-:Y:S01]  /*1a00*/  UTMALDG.4D.2CTA [UR8], [UR30], desc[URZ] ;  /* 0x0000ff081e0075b4 */ /* 0x0003e20008219000 */
[----:B------:R-:W-:Y:S02]  /*1a10*/  UIADD3 UR15, UPT, UPT, UR15, -0x80, URZ ;  /* 0xffffff800f0f7890 */ /* 0x000fe4000fffe0ff */
[----:B------:R-:W-:Y:S02]  /*1a20*/  USEL UR4, UR4, URZ, UP1 ;  /* 0x000000ff04047287 */ /* 0x000fe40008800000 */
[----:B------:R-:W-:Y:S02]  /*1a30*/  USEL UR5, URZ, 0x1, UP1 ;  /* 0x00000001ff057887 */ /* 0x000fe40008800000 */
[----:B------:R-:W-:-:S02]  /*1a40*/  UISETP.NE.AND UP1, UPT, UR14, -0x1, UPT ;  /* 0xffffffff0e00788c */ /* 0x000fc4000bf25270 */
[----:B------:R-:W-:Y:S02]  /*1a50*/  UIADD3 UR23, UPT, UPT, UR23, -0x80, URZ ;  /* 0xffffff8017177890 */ /* 0x000fe4000fffe0ff */
[----:B------:R-:W-:-:S05]  /*1a60*/  LOP3.LUT R5, R5, UR5, RZ, 0x3c, !PT ;  /* 0x0000000505057c12 */ /* 0x000fca000f8e3cff */
[----:B-1----:R-:W-:Y:S05]  /*1a70*/  BRA.U UP1, `(.L_x_26) ;  /* 0xfffffffd012c7547 */ /* 0x002fea000b83ffff */
.L_x_13:
[----:B------:R-:W-:Y:S01]  /*1a80*/  UIADD3 UR5, UPT, UPT, UR4, 0x2, URZ ;  /* 0x0000000204057890 */ /* 0x000fe2000fffe0ff */
[----:B------:R-:W-:Y:S01]  /*1a90*/  S2UR UR22, SR_CgaCtaId ;  /* 0x00000000001679c3 */ /* 0x000fe20000008800 */
[----:B------:R-:W-:-:S04]  /*1aa0*/  UISETP.NE.AND UP0, UPT, UR4, 0x5, UPT ;  /* 0x000000050400788c */ /* 0x000fc8000bf05270 */
[----:B------:R-:W-:-:S03]  /*1ab0*/  USEL UR5, UR5, 0x1, UP0 ;  /* 0x0000000105057887 */ /* 0x000fc60008000000 */
[----:B------:R-:W1:Y:S01]  /*1ac0*/  S2UR UR7, SR_CTAID.X ;  /* 0x00000000000779c3 */ /* 0x000e620000002500 */
[----:B------:R-:W-:Y:S02]  /*1ad0*/  UIADD3 UR6, UPT, UPT, UR5, 0x1, URZ ;  /* 0x0000000105067890 */ /* 0x000fe4000fffe0ff */
[----:B------:R-:W-:-:S04]  /*1ae0*/  UISETP.NE.AND UP1, UPT, UR5, 0x6, UPT ;  /* 0x000000060500788c */ /* 0x000fc8000bf25270 */
[----:B------:R-:W-:Y:S02]  /*1af0*/  USEL UR5, UR6, 0x1, UP1 ;  /* 0x0000000106057887 */ /* 0x000fe40008800000 */
[----:B------:R-:W-:Y:S02]  /*1b00*/  UISETP.EQ.XOR UP1, UPT, UR4, 0x5, !UP1 ;  /* 0x000000050400788c */ /* 0x000fe4000cf22a70 */
[----:B------:R-:W-:Y:S02]  /*1b10*/  UIADD3 UR6, UPT, UPT, UR5, 0x1, URZ ;  /* 0x0000000105067890 */ /* 0x000fe4000fffe0ff */
[----:B------:R-:W-:Y:S02]  /*1b20*/  UISETP.NE.AND UP0, UPT, UR5, 0x6, UPT ;  /* 0x000000060500788c */ /* 0x000fe4000bf05270 */
[----:B------:R-:W-:Y:S02]  /*1b30*/  UISETP.EQ.XOR UP1, UPT, UR5, 0x6, UP1 ;  /* 0x000000060500788c */ /* 0x000fe40008f22a70 */
[----:B------:R-:W-:-:S04]  /*1b40*/  USEL UR4, UR6, 0x1, UP0 ;  /* 0x0000000106047887 */ /* 0x000fc80008000000 */
[----:B------:R-:W-:Y:S02]  /*1b50*/  UIADD3 UR5, UPT, UPT, UR4, 0x1, URZ ;  /* 0x0000000104057890 */ /* 0x000fe4000fffe0ff */
[----:B------:R-:W-:Y:S02]  /*1b60*/  UISETP.NE.AND UP0, UPT, UR4, 0x6, UPT ;  /* 0x000000060400788c */ /* 0x000fe4000bf05270 */
[----:B------:R-:W-:Y:S02]  /*1b70*/  UISETP.EQ.XOR UP1, UPT, UR4, 0x6, UP1 ;  /* 0x000000060400788c */ /* 0x000fe40008f22a70 */
[----:B------:R-:W-:Y:S01]  /*1b80*/  USEL UR5, UR5, 0x1, UP0 ;  /* 0x0000000105057887 */ /* 0x000fe20008000000 */
[----:B------:R-:W-:Y:S01]  /*1b90*/  UMOV UR4, 0x400 ;  /* 0x0000040000047882 */ /* 0x000fe20000000000 */
[----:B-1----:R-:W-:Y:S02]  /*1ba0*/  ULOP3.LUT UR7, UR7, 0x1, URZ, 0xc0, !UPT ;  /* 0x0000000107077892 */ /* 0x002fe4000f8ec0ff */
[----:B------:R-:W-:-:S02]  /*1bb0*/  UISETP.EQ.XOR UP1, UPT, UR5, 0x6, UP1 ;  /* 0x000000060500788c */ /* 0x000fc40008f22a70 */
[----:B------:R-:W-:Y:S02]  /*1bc0*/  UISETP.NE.AND UP0, UPT, UR5, 0x6, UPT ;  /* 0x000000060500788c */ /* 0x000fe4000bf05270 */
[----:B------:R-:W-:Y:S02]  /*1bd0*/  USEL UR6, URZ, 0x1, !UP1 ;  /* 0x00000001ff067887 */ /* 0x000fe4000c800000 */
[----:B------:R-:W-:Y:S02]  /*1be0*/  ULEA UR4, UR22, UR4, 0x18 ;  /* 0x0000000416047291 */ /* 0x000fe4000f8ec0ff */
[----:B------:R-:W-:Y:S02]  /*1bf0*/  USEL UR5, UR5, URZ, UP0 ;  /* 0x000000ff05057287 */ /* 0x000fe40008000000 */
[----:B------:R-:W-:Y:S01]  /*1c00*/  LOP3.LUT R5, R5, UR6, RZ, 0x3c, !PT ;  /* 0x0000000605057c12 */ /* 0x000fe2000f8e3cff */
[----:B------:R-:W-:Y:S02]  /*1c10*/  UISETP.NE.AND UP0, UPT, UR7, URZ, UPT ;  /* 0x000000ff0700728c */ /* 0x000fe4000bf05270 */
[----:B------:R-:W-:Y:S01]  /*1c20*/  ULEA UR5, UR5, UR4, 0x3 ;  /* 0x0000000405057291 */ /* 0x000fe2000f8e18ff */
[----:B------:R-:W-:-:S08]  /*1c30*/  SHF.L.U32 R8, R5, 0x1f, RZ ;  /* 0x0000001f05087819 */ /* 0x000fd000000006ff */
[----:B------:R-:W1:Y:S02]  /*1c40*/  SYNCS.PHASECHK.TRANS64.TRYWAIT P0, [UR5+0x50], R8 ;  /* 0x00005008ff0075a7 */ /* 0x000e640008001105 */
[----:B-1----:R-:W-:Y:S05]  /*1c50*/  @!P0 BRA `(.L_x_27) ;  /* 0x000000e400b88947 */ /* 0x002fea0003800000 */
.L_x_112:
[----:B------:R-:W-:Y:S04]  /*1c60*/  BSSY.RECONVERGENT B0, `(.L_x_11) ;  /* 0x0000010000007945 */ /* 0x000fe80003800200 */
[----:B------:R-:W-:Y:S05]  /*1c70*/  BRA.U UP0, `(.L_x_28) ;  /* 0x00000001002c7547 */ /* 0x000fea000b800000 */
[----:B------:R-:W-:Y:S02]  /*1c80*/  ELECT P0, URZ, PT ;  /* 0x0000000000ff782f */ /* 0x000fe40003800000 */
[----:B------:R-:W-:-:S11]  /*1c90*/  SHF.L.U32 R6, R7, 0x1f, RZ ;  /* 0x0000001f07067819 */ /* 0x000fd600000006ff */
[----:B-12345:R-:W-:-:S04]  /*1ca0*/  @P0 IMAD.MOV.U32 R4, RZ, RZ, 0x8000 ;  /* 0x00008000ff040424 */ /* 0x03efc800078e00ff */
[----:B------:R1:W-:Y:S01]  /*1cb0*/  @P0 SYNCS.ARRIVE.TRANS64 RZ, [UR5+0x20], R4 ;  /* 0x00002004ffff09a7 */ /* 0x0003e20008000005 */
[----:B------:R-:W2:Y:S02]  /*1cc0*/  SYNCS.PHASECHK.TRANS64.TRYWAIT P0, [UR4+0x18], R6 ;  /* 0x00001806ff0075a7 */ /* 0x000ea40008001104 */
[----:B-12---:R-:W-:Y:S05]  /*1cd0*/  @!P0 BRA `(.L_x_29) ;  /* 0x000000e400b48947 */ /* 0x006fea0003800000 */
.L_x_114:
[----:B------:R-:W-:-:S13]  /*1ce0*/  ELECT P0, URZ, PT ;  /* 0x0000000000ff782f */ /* 0x000fda0003800000 */
[----:B------:R-:W-:Y:S05]  /*1cf0*/  @!P0 BRA `(.L_x_30) ;  /* 0x0000000000188947 */ /* 0x000fea0003800000 */
[----:B-1----:R-:W-:-:S04]  /*1d00*/  HFMA2 R4, -RZ, RZ, 5.9604644775390625e-08, 0 ;  /* 0x00010000ff047431 */ /* 0x002fc800000001ff */
[----:B------:R2:W-:Y:S01]  /*1d10*/  SYNCS.ARRIVE.TRANS64 RZ, [UR4+0x8], R4 ;  /* 0x00000804ffff79a7 */ /* 0x0005e20008000004 */
[----:B------:R-:W-:Y:S05]  /*1d20*/  BRA `(.L_x_30) ;  /* 0x00000000000c7947 */ /* 0x000fea0003800000 */
.L_x_28:
[----:B------:R-:W-:-:S04]  /*1d30*/  SHF.L.U32 R6, R7, 0x1f, RZ ;  /* 0x0000001f07067819 */ /* 0x000fc800000006ff */
[----:B------:R-:W1:Y:S02]  /*1d40*/  SYNCS.PHASECHK.TRANS64.TRYWAIT P0, [UR4+0x18], R6 ;  /* 0x00001806ff0075a7 */ /* 0x000e640008001104 */
[----:B-1----:R-:W-:Y:S05]  /*1d50*/  @!P0 BRA `(.L_x_31) ;  /* 0x000000e400b08947 */ /* 0x002fea0003800000 */
.L_x_30:
[----:B------:R-:W-:Y:S05]  /*1d60*/  BSYNC.RECONVERGENT B0 ;  /* 0x0000000000007941 */ /* 0x000fea0003800200 */
.L_x_11:
[----:B------:R-:W-:-:S09]  /*1d70*/  UISETP.NE.AND UP0, UPT, UR71, 0xc, UPT ;  /* 0x0000000c4700788c */ /* 0x000fd2000bf05270 */
[----:B------:R-:W-:Y:S05]  /*1d80*/  BRA.U UP0, `(.L_x_12) ;  /* 0x0000003100c47547 */ /* 0x000fea000b800000 */
[----:B------:R-:W-:Y:S01]  /*1d90*/  UMOV UR6, 0x400 ;  /* 0x0000040000067882 */ /* 0x000fe20000000000 */
[----:B------:R-:W-:Y:S01]  /*1da0*/  UMOV UR4, 0x20 ;  /* 0x0000002000047882 */ /* 0x000fe20000000000 */
[----:B------:R-:W-:Y:S02]  /*1db0*/  ULEA UR6, UR22, UR6, 0x18 ;  /* 0x0000000616067291 */ /* 0x000fe4000f8ec0ff */
[----:B------:R-:W-:-:S04]  /*1dc0*/  UIADD3 UR4, UPT, UPT, -UR4, 0x100000, URZ ;  /* 0x0010000004047890 */ /* 0x000fc8000fffe1ff */
[----:B------:R-:W-:Y:S02]  /*1dd0*/  USHF.L.U32 UR5, UR4, 0xb, URZ ;  /* 0x0000000b04057899 */ /* 0x000fe400080006ff */
[----:B------:R-:W-:Y:S01]  /*1de0*/  USHF.L.U32 UR4, UR4, 0x1, URZ ;  /* 0x0000000104047899 */ /* 0x000fe200080006ff */
[----:B------:R-:W-:Y:S01]  /*1df0*/  ELECT P0, URZ, PT ;  /* 0x0000000000ff782f */ /* 0x000fe20003800000 */
[----:B------:R-:W1:Y:S10]  /*1e00*/  FENCE.VIEW.ASYNC.S ;  /* 0x00000000000073c6 */ /* 0x000e740000000000 */
[----:B-1----:R1:W2:Y:S01]  /*1e10*/  SYNCS.EXCH.64 URZ, [UR6+0x140], UR4 ;  /* 0x0001400406ff75b2 */ /* 0x0022a20008000100 */
[----:B------:R-:W-:Y:S01]  /*1e20*/  NOP ;  /* 0x0000000000007918 */ /* 0x000fe20000000000 */
[----:B------:R-:W3:-:S00]  /*1e30*/  USETMAXREG.DEALLOC.CTAPOOL 0x30 ;  /* 0x00000030000079c8 */ /* 0x000ec000080e0500 */
[----:B--2---:R-:W-:Y:S01]  /*1e40*/  NOP ;  /* 0x0000000000007918 */ /* 0x004fe20000000000 */
[----:B-1----:R-:W-:Y:S01]  /*1e50*/  UMOV UR4, 0x40 ;  /* 0x0000004000047882 */ /* 0x002fe20000000000 */
[----:B------:R-:W-:Y:S01]  /*1e60*/  UMOV UR5, 0x400 ;  /* 0x0000040000057882 */ /* 0x000fe20000000000 */
[----:B------:R-:W-:Y:S02]  /*1e70*/  ULEA UR4, UR22, UR4, 0x18 ;  /* 0x0000000416047291 */ /* 0x000fe4000f8ec0ff */
[----:B------:R-:W-:-:S07]  /*1e80*/  ULEA UR5, UR22, UR5, 0x18 ;  /* 0x0000000516057291 */ /* 0x000fce000f8ec0ff */
[----:B---345:R-:W1:Y:S02]  /*1e90*/  LDS.U8 R4, [UR4] ;  /* 0x00000004ff047984 */ /* 0x038e640008000000 */
[----:B-1----:R-:W-:-:S13]  /*1ea0*/  ISETP.NE.AND P0, PT, R4, RZ, PT ;  /* 0x000000ff0400720c */ /* 0x002fda0003f05270 */
[----:B------:R-:W-:Y:S05]  /*1eb0*/  @P0 BRA `(.L_x_32) ;  /* 0x0000000400640947 */ /* 0x000fea0003800000 */
[----:B------:R-:W-:Y:S02]  /*1ec0*/  ULOP3.LUT UR4, UR22, 0x1, URZ, 0xc0, !UPT ;  /* 0x0000000116047892 */ /* 0x000fe4000f8ec0ff */
[----:B------:R-:W-:Y:S02]  /*1ed0*/  ULOP3.LUT UR6, UR22, 0x1, URZ, 0x3c, !UPT ;  /* 0x0000000116067892 */ /* 0x000fe4000f8e3cff */
[----:B------:R-:W-:-:S09]  /*1ee0*/  UISETP.NE.U32.AND UP0, UPT, UR4, 0x1, UPT ;  /* 0x000000010400788c */ /* 0x000fd2000bf05070 */
[----:B------:R-:W-:Y:S05]  /*1ef0*/  BRA.U !UP0, `(.L_x_33) ;  /* 0x0000000108d07547 */ /* 0x000fea000b800000 */
[----:B------:R-:W-:Y:S01]  /*1f00*/  ELECT P0, URZ, PT ;  /* 0x0000000000ff782f */ /* 0x000fe20003800000 */
[----:B------:R-:W-:-:S12]  /*1f10*/  BSSY B0, `(.L_x_33) ;  /* 0x0000032000007945 */ /* 0x000fd80003800000 */
[----:B------:R-:W-:Y:S05]  /*1f20*/  @!P0 BRA `(.L_x_34) ;  /* 0x0000000000c08947 */ /* 0x000fea0003800000 */
[----:B------:R-:W-:Y:S01]  /*1f30*/  UMOV UR4, 0x10 ;  /* 0x0000001000047882 */ /* 0x000fe20000000000 */
[----:B------:R-:W-:-:S04]  /*1f40*/  IMAD.U32 R6, RZ, RZ, UR22 ;  /* 0x00000016ff067e24 */ /* 0x000fc8000f8e00ff */
[----:B------:R-:W-:Y:S04]  /*1f50*/  DEPBAR.LE SB1, 0x36 ;  /* 0x00009d800000791a */ /* 0x000fe80000000000 */
[----:B------:R-:W1:Y:S02]  /*1f60*/  UTCATOMSWS.2CTA.FIND_AND_SET.ALIGN UP1, UR4, UR4 ;  /* 0x00000004000475e3 */ /* 0x000e640008220800 */
[----:B-1----:R-:W-:Y:S01]  /*1f70*/  PLOP3.LUT P0, PT, PT, PT, UP1, 0x80, 0x8 ;  /* 0x000000000008781c */ /* 0x002fe20003f0f018 */
[----:B------:R-:W-:-:S03]  /*1f80*/  IMAD.U32 R9, RZ, RZ, UR4 ;  /* 0x00000004ff097e24 */ /* 0x000fc6000f8e00ff */
[----:B------:R-:W-:-:S04]  /*1f90*/  SEL R4, RZ, 0xffffffff, !P0 ;  /* 0xffffffffff047807 */ /* 0x000fc80004000000 */
[----:B------:R-:W-:-:S13]  /*1fa0*/  ISETP.NE.AND P0, PT, R4, RZ, PT ;  /* 0x000000ff0400720c */ /* 0x000fda0003f05270 */
[----:B------:R-:W-:Y:S05]  /*1fb0*/  @P0 BRA `(.L_x_35) ;  /* 0x0000000000240947 */ /* 0x000fea0003800000 */
.L_x_36:
[----:B------:R-:W-:Y:S05]  /*1fc0*/  NANOSLEEP 0x64 ;  /* 0x000000640000795d */ /* 0x000fea0003800000 */
[----:B------:R-:W-:-:S05]  /*1fd0*/  UMOV UR4, 0x10 ;  /* 0x0000001000047882 */ /* 0x000fca0000000000 */
[----:B------:R-:W-:Y:S04]  /*1fe0*/  DEPBAR.LE SB1, 0x36 ;  /* 0x00009d800000791a */ /* 0x000fe80000000000 */
[----:B------:R-:W1:Y:S02]  /*1ff0*/  UTCATOMSWS.2CTA.FIND_AND_SET.ALIGN UP1, UR4, UR4 ;  /* 0x00000004000475e3 */ /* 0x000e640008220800 */
[----:B-1----:R-:W-:Y:S01]  /*2000*/  PLOP3.LUT P0, PT, PT, PT, UP1, 0x80, 0x8 ;  /* 0x000000000008781c */ /* 0x002fe20003f0f018 */
[----:B------:R-:W-:-:S03]  /*2010*/  IMAD.U32 R9, RZ, RZ, UR4 ;  /* 0x00000004ff097e24 */ /* 0x000fc6000f8e00ff */
[----:B------:R-:W-:-:S04]  /*2020*/  SEL R4, RZ, 0xffffffff, !P0 ;  /* 0xffffffffff047807 */ /* 0x000fc80004000000 */
[----:B------:R-:W-:-:S13]  /*2030*/  ISETP.NE.AND P0, PT, R4, RZ, PT ;  /* 0x000000ff0400720c */ /* 0x000fda0003f05270 */
[----:B------:R-:W-:Y:S05]  /*2040*/  @!P0 BRA `(.L_x_36) ;  /* 0xfffffffc00dc8947 */ /* 0x000fea000383ffff */
.L_x_35:
[----:B------:R-:W-:Y:S01]  /*2050*/  MOV R5, 0x60 ;  /* 0x0000006000057802 */ /* 0x000fe20000000f00 */
[----:B------:R-:W-:-:S03]  /*2060*/  IMAD.U32 R4, RZ, RZ, UR5 ;  /* 0x00000005ff047e24 */ /* 0x000fc6000f8e00ff */
[----:B------:R-:W-:Y:S02]  /*2070*/  LEA R8, R6, R5, 0x18 ;  /* 0x0000000506087211 */ /* 0x000fe400078ec0ff */
[----:B------:R-:W-:-:S03]  /*2080*/  MOV R5, 0x58 ;  /* 0x0000005800057802 */ /* 0x000fc60000000f00 */
[----:B------:R-:W1:Y:S01]  /*2090*/  LDS R10, [R8] ;  /* 0x00000000080a7984 */ /* 0x000e620000000800 */
[----:B------:R-:W-:Y:S01]  /*20a0*/  LEA R6, R6, R5, 0x18 ;  /* 0x0000000506067211 */ /* 0x000fe200078ec0ff */
[----:B-1----:R-:W-:-:S04]  /*20b0*/  IMAD.U32 R10, R10, -0x80000000, RZ ;  /* 0x800000000a0a7824 */ /* 0x002fc800078e00ff */
[----:B------:R-:W1:Y:S02]  /*20c0*/  SYNCS.PHASECHK.TRANS64.TRYWAIT P0, [R6+URZ], R10 ;  /* 0x0000000a060075a7 */ /* 0x000e6400080011ff */
[----:B-1----:R-:W-:Y:S05]  /*20d0*/  @P0 BRA `(.L_x_37) ;  /* 0x0000000000080947 */ /* 0x002fea0003800000 */
[----:B------:R-:W1:Y:S02]  /*20e0*/  SYNCS.PHASECHK.TRANS64.TRYWAIT P0, [R6+URZ], R10 ;  /* 0x0000000a060075a7 */ /* 0x000e6400080011ff */
[----:B-1----:R-:W-:Y:S05]  /*20f0*/  @!P0 BRA `(.L_x_38) ;  /* 0x000000e000e48947 */ /* 0x002fea0003800000 */
.L_x_37:
[----:B------:R-:W-:Y:S01]  /*2100*/  VIADD R4, R4, 0x148 ;  /* 0x0000014804047836 */ /* 0x000fe20000000000 */
[C---:B------:R-:W-:Y:S01]  /*2110*/  SHF.L.U32 R7, R9.reuse, 0x5, RZ ;  /* 0x0000000509077819 */ /* 0x040fe200000006ff */
[----:B------:R-:W-:Y:S01]  /*2120*/  IMAD.U32 R5, RZ, RZ, UR6 ;  /* 0x00000006ff057e24 */ /* 0x000fe2000f8e00ff */
[----:B------:R-:W-:Y:S01]  /*2130*/  IADD3 R10, PT, PT, R9, 0x10, RZ ;  /* 0x00000010090a7810 */ /* 0x000fe20007ffe0ff */
[----:B-1----:R-:W-:-:S03]  /*2140*/  IMAD.MOV.U32 R11, RZ, RZ, 0x1 ;  /* 0x00000001ff0b7424 */ /* 0x002fc600078e00ff */
[C---:B------:R-:W-:Y:S02]  /*2150*/  PRMT R4, R5.reuse, 0x654, R4 ;  /* 0x0000065405047816 */ /* 0x040fe40000000004 */
[----:B------:R-:W-:Y:S01]  /*2160*/  PRMT R5, R5, 0x654, R6 ;  /* 0x0000065405057816 */ /* 0x000fe20000000006 */
[----:B------:R-:W-:Y:S01]  /*2170*/  IMAD.MOV.U32 R6, RZ, RZ, 0x4 ;  /* 0x00000004ff067424 */ /* 0x000fe200078e00ff */
[----:B------:R-:W-:-:S03]  /*2180*/  SHF.L.U32 R13, R11, R10, RZ ;  /* 0x0000000a0b0d7219 */ /* 0x000fc600000006ff */
[----:B------:R1:W-:Y:S01]  /*2190*/  SYNCS.ARRIVE.TRANS64.RED RZ, [R5+URZ], R6 ;  /* 0x0000000605ff79a7 */ /* 0x0003e200080004ff */
[----:B------:R2:W-:Y:S04]  /*21a0*/  STS [UR5+0x148], R7 ;  /* 0x00014807ff007988 */ /* 0x0005e80008000805 */
[----:B------:R2:W-:Y:S01]  /*21b0*/  STAS [R4.64], R9 ;  /* 0x0000000904007dbd */ /* 0x0005e2000c0008ff */
[----:B------:R-:W-:Y:S02]  /*21c0*/  UMOV UR4, 0x50 ;  /* 0x0000005000047882 */ /* 0x000fe40000000000 */
[----:B------:R-:W-:Y:S01]  /*21d0*/  ULEA UR4, UR22, UR4, 0x18 ;  /* 0x0000000416047291 */ /* 0x000fe2000f8ec0ff */
[----:B-1----:R-:W-:-:S05]  /*21e0*/  IMAD.MOV.U32 R6, RZ, RZ, 0xffff ;  /* 0x0000ffffff067424 */ /* 0x002fca00078e00ff */
[----:B------:R-:W-:-:S04]  /*21f0*/  SHF.L.U32 R6, R6, R9, RZ ;  /* 0x0000000906067219 */ /* 0x000fc800000006ff */
[----:B------:R-:W-:-:S05]  /*2200*/  LOP3.LUT R6, R13, R6, RZ, 0xfc, !PT ;  /* 0x000000060d067212 */ /* 0x000fca00078efcff */
[----:B------:R2:W-:Y:S04]  /*2210*/  ATOMS.OR RZ, [UR4], R6 ;  /* 0x00000006ffff798c */ /* 0x0005e8000b000004 */
[----:B------:R2:W-:Y:S02]  /*2220*/  ATOMS.XOR RZ, [R8], R11 ;  /* 0x0000000b08ff738c */ /* 0x0005e40003800000 */
.L_x_34:
[----:B------:R-:W-:Y:S05]  /*2230*/  BSYNC B0 ;  /* 0x0000000000007941 */ /* 0x000fea0003800000 */
.L_x_33:
[----:B------:R-:W-:Y:S05]  /*2240*/  BRA.U UP0, `(.L_x_39) ;  /* 0x0000000100907547 */ /* 0x000fea000b800000 */
[----:B------:R-:W-:Y:S05]  /*2250*/  WARPSYNC.ALL ;  /* 0x0000000000007948 */ /* 0x000fea0003800000 */
[----:B------:R-:W-:Y:S01]  /*2260*/  NOP ;  /* 0x0000000000007918 */ /* 0x000fe20000000000 */
[----:B------:R-:W-:-:S13]  /*2270*/  ELECT P0, URZ, PT ;  /* 0x0000000000ff782f */ /* 0x000fda0003800000 */
[----:B------:R-:W-:Y:S05]  /*2280*/  @!P0 BRA `(.L_x_39) ;  /* 0x0000000000808947 */ /* 0x000fea0003800000 */
[----:B--2---:R-:W-:Y:S01]  /*2290*/  IMAD.U32 R5, RZ, RZ, UR22 ;  /* 0x00000016ff057e24 */ /* 0x004fe2000f8e00ff */
[----:B------:R-:W-:Y:S02]  /*22a0*/  MOV R4, 0x60 ;  /* 0x0000006000047802 */ /* 0x000fe40000000f00 */
[----:B------:R-:W-:Y:S02]  /*22b0*/  MOV R6, 0x58 ;  /* 0x0000005800067802 */ /* 0x000fe40000000f00 */
[C---:B------:R-:W-:Y:S02]  /*22c0*/  LEA R7, R5.reuse, R4, 0x18 ;  /* 0x0000000405077211 */ /* 0x040fe400078ec0ff */
[----:B------:R-:W-:-:S03]  /*22d0*/  LEA R5, R5, R6, 0x18 ;  /* 0x0000000605057211 */ /* 0x000fc600078ec0ff */
[----:B------:R-:W1:Y:S02]  /*22e0*/  LDS R4, [R7] ;  /* 0x0000000007047984 */ /* 0x000e640000000800 */
[----:B-1----:R-:W-:-:S04]  /*22f0*/  IMAD.U32 R8, R4, -0x80000000, RZ ;  /* 0x8000000004087824 */ /* 0x002fc800078e00ff */
[----:B------:R-:W1:Y:S02]  /*2300*/  SYNCS.PHASECHK.TRANS64.TRYWAIT P0, [R5+URZ], R8 ;  /* 0x00000008050075a7 */ /* 0x000e6400080011ff */
[----:B-1----:R-:W-:Y:S05]  /*2310*/  @P0 BRA `(.L_x_40) ;  /* 0x0000000000080947 */ /* 0x002fea0003800000 */
[----:B------:R-:W1:Y:S02]  /*2320*/  SYNCS.PHASECHK.TRANS64.TRYWAIT P0, [R5+URZ], R8 ;  /* 0x00000008050075a7 */ /* 0x000e6400080011ff */
[----:B-1----:R-:W-:Y:S05]  /*2330*/  @!P0 BRA `(.L_x_41) ;  /* 0x000000e0006c8947 */ /* 0x002fea0003800000 */
.L_x_40:
[----:B------:R-:W2:Y:S01]  /*2340*/  LDS R8, [UR5+0x148] ;  /* 0x00014805ff087984 */ /* 0x000ea20008000800 */
[----:B-1----:R-:W-:Y:S02]  /*2350*/  IMAD.MOV.U32 R9, RZ, RZ, 0xffff ;  /* 0x0000ffffff097424 */ /* 0x002fe400078e00ff */
[----:B------:R-:W-:-:S03]  /*2360*/  IMAD.MOV.U32 R4, RZ, RZ, 0x1 ;  /* 0x00000001ff047424 */ /* 0x000fc600078e00ff */
[----:B--2---:R-:W-:Y:S02]  /*2370*/  SHF.L.U32 R9, R9, R8, RZ ;  /* 0x0000000809097219 */ /* 0x004fe400000006ff */
[C---:B------:R-:W-:Y:S01]  /*2380*/  IADD3 R11, PT, PT, R8.reuse, 0x10, RZ ;  /* 0x00000010080b7810 */ /* 0x040fe20007ffe0ff */
[----:B------:R-:W-:-:S03]  /*2390*/  IMAD.SHL.U32 R8, R8, 0x20, RZ ;  /* 0x0000002008087824 */ /* 0x000fc600078e00ff */
[----:B------:R-:W-:Y:S02]  /*23a0*/  SHF.L.U32 R6, R4, R11, RZ ;  /* 0x0000000b04067219 */ /* 0x000fe400000006ff */
[----:B------:R1:W-:Y:S01]  /*23b0*/  STS [UR5+0x148], R8 ;  /* 0x00014808ff007988 */ /* 0x0003e20008000805 */
[----:B------:R-:W-:Y:S01]  /*23c0*/  UMOV UR4, 0x50 ;  /* 0x0000005000047882 */ /* 0x000fe20000000000 */
[----:B------:R-:W-:Y:S01]  /*23d0*/  LOP3.LUT R9, R6, R9, RZ, 0xfc, !PT ;  /* 0x0000000906097212 */ /* 0x000fe200078efcff */
[----:B------:R-:W-:Y:S01]  /*23e0*/  ULEA UR4, UR22, UR4, 0x18 ;  /* 0x0000000416047291 */ /* 0x000fe2000f8ec0ff */
[----:B------:R-:W-:-:S04]  /*23f0*/  MOV R6, UR6 ;  /* 0x0000000600067c02 */ /* 0x000fc80008000f00 */
[----:B------:R-:W-:-:S04]  /*2400*/  PRMT R6, R6, 0x654, R5 ;  /* 0x0000065406067816 */ /* 0x000fc80000000005 */
[----:B------:R1:W-:Y:S01]  /*2410*/  ATOMS.OR RZ, [UR4], R9 ;  /* 0x00000009ffff798c */ /* 0x0003e2000b000004 */
[----:B------:R1:W-:Y:S03]  /*2420*/  SYNCS.ARRIVE.TRANS64.RED.A1T0 RZ, [R6+URZ], RZ ;  /* 0x000000ff06ff79a7 */ /* 0x0003e600081004ff */
[----:B------:R1:W-:Y:S01]  /*2430*/  ATOMS.XOR RZ, [R7], R4 ;  /* 0x0000000407ff738c */ /* 0x0003e20003800000 */
[----:B------:R-:W-:Y:S05]  /*2440*/  BRA `(.L_x_39) ;  /* 0x0000000000107947 */ /* 0x000fea0003800000 */
.L_x_32:
[----:B------:R-:W-:-:S05]  /*2450*/  MOV R4, 0xffffffff ;  /* 0xffffffff00047802 */ /* 0x000fca0000000f00 */
[----:B------:R1:W-:Y:S02]  /*2460*/  STS [UR5+0x148], R4 ;  /* 0x00014804ff007988 */ /* 0x0003e40008000805 */
[----:B-1----:R-:W-:Y:S02]  /*2470*/  MOV R4, 0x2490 ;  /* 0x0000249000047802 */ /* 0x002fe40000000f00 */
[----:B------:R-:W-:Y:S05]  /*2480*/  CALL.REL.NOINC `($__internal_1_$__cuda_sm10x_tcgen05_guardrail_trap_phase_invalid_during_alloc) ;  /* 0x000000ec00c07944 */ /* 0x000fea0003c00000 */
.L_x_39:
[----:B------:R-:W-:Y:S05]  /*2490*/  WARPSYNC.ALL ;  /* 0x0000000000007948 */ /* 0x000fea0003800000 */
[----:B------:R-:W-:Y:S01]  /*24a0*/  NOP ;  /* 0x0000000000007918 */ /* 0x000fe20000000000 */
[----:B------:R-:W3:Y:S01]  /*24b0*/  S2UR UR11, SR_CTAID.X ;  /* 0x00000000000b79c3 */ /* 0x000ee20000002500 */
[----:B------:R-:W3:Y:S01]  /*24c0*/  LDCU UR4, c[0x0][0x640] ;  /* 0x0000c800ff0477ac */ /* 0x000ee20008000800 */
[----:B------:R-:W4:Y:S06]  /*24d0*/  LDCU.U8 UR7, c[0x0][0x644] ;  /* 0x0000c880ff0777ac */ /* 0x000f2c0008000000 */
[----:B------:R-:W5:Y:S01]  /*24e0*/  S2UR UR24, SR_CgaCtaId ;  /* 0x00000000001879c3 */ /* 0x000f620000008800 */
[----:B------:R-:W1:Y:S01]  /*24f0*/  LDCU UR6, c[0x0][0x654] ;  /* 0x0000ca80ff0677ac */ /* 0x000e620008000800 */
[----:B------:R-:W-:Y:S01]  /*2500*/  UMOV UR23, 0x400 ;  /* 0x0000040000177882 */ /* 0x000fe20000000000 */
[----:B------:R-:W2:Y:S01]  /*2510*/  LDCU.U8 UR10, c[0x0][0x638] ;  /* 0x0000c700ff0a77ac */ /* 0x000ea20008000000 */
[----:B------:R-:W2:Y:S01]  /*2520*/  LDCU.U8 UR14, c[0x0][0x650] ;  /* 0x0000ca00ff0e77ac */ /* 0x000ea20008000000 */
[----:B------:R-:W1:Y:S01]  /*2530*/  LDCU UR8, c[0x0][0x634] ;  /* 0x0000c680ff0877ac */ /* 0x000e620008000800 */
[----:B---3--:R-:W-:Y:S01]  /*2540*/  UIMAD.WIDE.U32 UR4, UR11, UR4, URZ ;  /* 0x000000040b0472a5 */ /* 0x008fe2000f8e00ff */
[----:B------:R-:W3:Y:S03]  /*2550*/  LDCU.U8 UR15, c[0x0][0x651] ;  /* 0x0000ca20ff0f77ac */ /* 0x000ee60008000000 */
[----:B------:R-:W-:-:S02]  /*2560*/  UIADD3 UR4, UPT, UPT, -UR5, UR11, URZ ;  /* 0x0000000b05047290 */ /* 0x000fc4000fffe1ff */
[----:B-----5:R-:W-:Y:S01]  /*2570*/  ULEA UR23, UR24, UR23, 0x18 ;  /* 0x0000001718177291 */ /* 0x020fe2000f8ec0ff */
[----:B------:R-:W-:Y:S01]  /*2580*/  BAR.SYNC.DEFER_BLOCKING 0x2, 0x1a0 ;  /* 0x0086800000007b1d */ /* 0x000fe20000010000 */
[----:B----4-:R-:W-:-:S04]  /*2590*/  USHF.R.U32.HI UR4, URZ, UR7, UR4 ;  /* 0x00000007ff047299 */ /* 0x010fc80008011604 */
[----:B------:R-:W-:Y:S01]  /*25a0*/  UIADD3 UR4, UPT, UPT, UR5, UR4, URZ ;  /* 0x0000000405047290 */ /* 0x000fe2000fffe0ff */
[----:B------:R-:W4:Y:S01]  /*25b0*/  LDCU.U8 UR7, c[0x0][0x645] ;  /* 0x0000c8a0ff0777ac */ /* 0x000f220008000000 */
[----:B------:R-:W-:-:S04]  /*25c0*/  UIADD3 UR5, UPT, UPT, UR23, 0x18c00, URZ ;  /* 0x00018c0017057890 */ /* 0x000fc8000fffe0ff */
[----:B------:R-:W-:-:S04]  /*25d0*/  USHF.R.U32.HI UR5, URZ, 0x4, UR5 ;  /* 0x00000004ff057899 */ /* 0x000fc80008011605 */
[----:B------:R-:W-:-:S04]  /*25e0*/  ULOP3.LUT UR9, UR5, 0x3fc0, URZ, 0xc0, !UPT ;  /* 0x00003fc005097892 */ /* 0x000fc8000f8ec0ff */
[----:B------:R-:W-:Y:S01]  /*25f0*/  ULOP3.LUT UR9, UR9, 0x10000, URZ, 0xfc, !UPT ;  /* 0x0001000009097892 */ /* 0x000fe2000f8efcff */
[----:B-12---:R-:W1:Y:S01]  /*2600*/  LDS R4, [UR23+0x148] ;  /* 0x00014817ff047984 */ /* 0x006e620008000800 */
[----:B----4-:R-:W-:Y:S01]  /*2610*/  USHF.R.U32.HI UR4, URZ, UR7, UR4 ;  /* 0x00000007ff047299 */ /* 0x010fe20008011604 */
[----:B------:R-:W2:Y:S03]  /*2620*/  LDCU UR7, c[0x0][0x63c] ;  /* 0x0000c780ff0777ac */ /* 0x000ea60008000800 */
[----:B------:R-:W-:Y:S01]  /*2630*/  IMAD.U32 R5, RZ, RZ, UR9 ;  /* 0x00000009ff057e24 */ /* 0x000fe2000f8e00ff */
[----:B------:R-:W-:Y:S02]  /*2640*/  UISETP.GE.AND UP0, UPT, UR4, UR6, UPT ;  /* 0x000000060400728c */ /* 0x000fe4000bf06270 */
[----:B------:R-:W-:Y:S02]  /*2650*/  UIADD3 UR4, UPT, UPT, -UR4, URZ, URZ ;  /* 0x000000ff04047290 */ /* 0x000fe4000fffe1ff */
[----:B------:R-:W-:Y:S01]  /*2660*/  R2UR UR58, R5 ;  /* 0x00000000053a72ca */ /* 0x000fe200000e0000 */
[----:B------:R-:W-:Y:S01]  /*2670*/  USEL UR6, UR10, UR14, !UP0 ;  /* 0x0000000e0a067287 */ /* 0x000fe2000c000000 */
[----:B------:R-:W3:Y:S01]  /*2680*/  LDCU.U8 UR14, c[0x0][0x639] ;  /* 0x0000c720ff0e77ac */ /* 0x000ee20008000000 */
[----:B------:R-:W4:Y:S04]  /*2690*/  LDCU UR10, c[0x0][0x60c] ;  /* 0x0000c180ff0a77ac */ /* 0x000f280008000800 */
[----:B------:R-:W5:Y:S01]  /*26a0*/  @UP0 LDCU UR8, c[0x0][0x64c] ;  /* 0x0000c980ff0807ac */ /* 0x000f620008000800 */
[----:B--2---:R-:W-:-:S04]  /*26b0*/  UIMAD UR7, UR4, UR7, UR11 ;  /* 0x00000007040772a4 */ /* 0x004fc8000f8e020b */
[----:B-----5:R-:W-:Y:S02]  /*26c0*/  UIMAD.WIDE.U32 UR4, UR7, UR8, URZ ;  /* 0x00000008070472a5 */ /* 0x020fe4000f8e00ff */
[----:B------:R-:W-:Y:S02]  /*26d0*/  ULOP3.LUT UR8, UR6, 0xff, URZ, 0xc0, !UPT ;  /* 0x000000ff06087892 */ /* 0x000fe4000f8ec0ff */
[----:B------:R-:W-:Y:S02]  /*26e0*/  UIADD3 UR4, UPT, UPT, UR7, -UR5, URZ ;  /* 0x8000000507047290 */ /* 0x000fe4000fffe0ff */
[----:B---3--:R-:W-:Y:S02]  /*26f0*/  USEL UR6, UR14, UR15, !UP0 ;  /* 0x0000000f0e067287 */ /* 0x008fe4000c000000 */
[----:B------:R-:W-:Y:S02]  /*2700*/  USHF.R.U32.HI UR4, URZ, UR8, UR4 ;  /* 0x00000008ff047299 */ /* 0x000fe40008011604 */
[----:B----4-:R-:W-:-:S02]  /*2710*/  UISETP.GE.AND UP0, UPT, UR11, UR10, UPT ;  /* 0x0000000a0b00728c */ /* 0x010fc4000bf06270 */
[----:B------:R-:W-:Y:S01]  /*2720*/  UIADD3 UR4, UPT, UPT, UR5, UR4, URZ ;  /* 0x0000000405047290 */ /* 0x000fe2000fffe0ff */
[----:B-1----:R-:W-:Y:S01]  /*2730*/  R2UR UR5, R4 ;  /* 0x00000000040572ca */ /* 0x002fe200000e0000 */
[----:B------:R-:W-:-:S04]  /*2740*/  ULOP3.LUT UR6, UR6, 0xff, URZ, 0xc0, !UPT ;  /* 0x000000ff06067892 */ /* 0x000fc8000f8ec0ff */
[----:B------:R-:W-:-:S08]  /*2750*/  USHF.R.U32.HI UR4, URZ, UR6, UR4 ;  /* 0x00000006ff047299 */ /* 0x000fd00008011604 */
[----:B------:R-:W-:Y:S01]  /*2760*/  IMAD.U32 R17, RZ, RZ, UR5 ;  /* 0x00000005ff117e24 */ /* 0x000fe2000f8e00ff */
[----:B------:R-:W-:Y:S06]  /*2770*/  BRA.U UP0, `(.L_x_42) ;  /* 0x00000025004c7547 */ /* 0x000fec000b800000 */
[----:B------:R-:W1:Y:S01]  /*2780*/  LDCU UR5, c[0x0][0x614] ;  /* 0x0000c280ff0577ac */ /* 0x000e620008000800 */
[----:B------:R-:W2:Y:S01]  /*2790*/  S2UR UR11, SR_CTAID.X ;  /* 0x00000000000b79c3 */ /* 0x000ea20000002500 */
[----:B------:R-:W3:Y:S01]  /*27a0*/  LDCU UR9, c[0x0][0x38c] ;  /* 0x00007180ff0977ac */ /* 0x000ee20008000800 */
[----:B------:R-:W4:Y:S01]  /*27b0*/  LDCU UR6, c[0x0][0x380] ;  /* 0x00007000ff0677ac */ /* 0x000f220008000800 */
[----:B------:R-:W-:Y:S01]  /*27c0*/  UMOV UR14, 0x0 ;  /* 0x00000000000e7882 */ /* 0x000fe20000000000 */
[----:B------:R-:W-:Y:S01]  /*27d0*/  UMOV UR15, 0x1 ;  /* 0x00000001000f7882 */ /* 0x000fe20000000000 */
[----:B-1----:R-:W-:Y:S02]  /*27e0*/  UIADD3 UR5, UPT, UPT, -UR4, UR5, URZ ;  /* 0x0000000504057290 */ /* 0x002fe4000fffe1ff */
[----:B---3--:R-:W-:Y:S02]  /*27f0*/  UISETP.GT.AND UP0, UPT, UR9, URZ, UPT ;  /* 0x000000ff0900728c */ /* 0x008fe4000bf04270 */
[----:B------:R-:W-:-:S02]  /*2800*/  UIADD3 UR10, UPT, UPT, UR9, -0x1, URZ ;  /* 0xffffffff090a7890 */ /* 0x000fc4000fffe0ff */
[----:B----4-:R-:W-:Y:S02]  /*2810*/  UIADD3 UR4, UPT, UPT, UR9, -UR6, URZ ;  /* 0x8000000609047290 */ /* 0x010fe4000fffe0ff */
[----:B------:R-:W-:Y:S02]  /*2820*/  UIADD3 UR6, UPT, UPT, -UR9, URZ, URZ ;  /* 0x000000ff09067290 */ /* 0x000fe4000fffe1ff */
[----:B------:R-:W-:Y:S02]  /*2830*/  ULEA UR4, UR5, UR4, 0x8 ;  /* 0x0000000405047291 */ /* 0x000fe4000f8e40ff */
[----:B------:R-:W-:Y:S02]  /*2840*/  USHF.R.S32.HI UR5, URZ, 0x1f, UR6 ;  /* 0x0000001fff057899 */ /* 0x000fe40008011406 */
[----:B------:R-:W-:Y:S02]  /*2850*/  UIADD3 UR6, UPT, UPT, -UR4, URZ, URZ ;  /* 0x000000ff04067290 */ /* 0x000fe4000fffe1ff */
[----:B------:R-:W-:-:S02]  /*2860*/  ULEA.HI UR9, UR5, -UR9, URZ, 0x7 ;  /* 0x8000000905097291 */ /* 0x000fc4000f8f38ff */
[----:B------:R-:W-:Y:S02]  /*2870*/  USHF.R.S32.HI UR5, URZ, 0x1f, UR6 ;  /* 0x0000001fff057899 */ /* 0x000fe40008011406 */
[----:B------:R-:W-:Y:S02]  /*2880*/  UIADD3 UR7, UPT, UPT, UR4, -0x1, URZ ;  /* 0xffffffff04077890 */ /* 0x000fe4000fffe0ff */
[----:B------:R-:W-:Y:S02]  /*2890*/  UISETP.GT.AND UP1, UPT, UR4, URZ, UPT ;  /* 0x000000ff0400728c */ /* 0x000fe4000bf24270 */
[----:B------:R-:W-:Y:S02]  /*28a0*/  USHF.R.S32.HI UR8, URZ, 0x1f, UR10 ;  /* 0x0000001fff087899 */ /* 0x000fe4000801140a */
[----:B------:R-:W-:Y:S02]  /*28b0*/  ULEA.HI UR4, UR5, -UR4, URZ, 0x7 ;  /* 0x8000000405047291 */ /* 0x000fe4000f8f38ff */
[----:B------:R-:W-:-:S02]  /*28c0*/  USHF.R.S32.HI UR6, URZ, 0x1f, UR7 ;  /* 0x0000001fff067899 */ /* 0x000fc40008011407 */
[----:B------:R-:W-:Y:S02]  /*28d0*/  ULEA.HI UR10, UR8, UR10, URZ, 0x7 ;  /* 0x0000000a080a7291 */ /* 0x000fe4000f8f38ff */
[----:B------:R-:W-:Y:S02]  /*28e0*/  USHF.R.S32.HI UR4, URZ, 0x7, UR4 ;  /* 0x00000007ff047899 */ /* 0x000fe40008011404 */
[----:B------:R-:W-:Y:S02]  /*28f0*/  USHF.R.S32.HI UR8, URZ, 0x7, UR9 ;  /* 0x00000007ff087899 */ /* 0x000fe40008011409 */
[----:B------:R-:W-:Y:S02]  /*2900*/  ULEA.HI UR5, UR6, UR7, URZ, 0x7 ;  /* 0x0000000706057291 */ /* 0x000fe4000f8f38ff */
[----:B------:R-:W-:Y:S02]  /*2910*/  UIADD3 UR6, UPT, UPT, -UR4, URZ, URZ ;  /* 0x000000ff04067290 */ /* 0x000fe4000fffe1ff */
[----:B------:R-:W-:-:S02]  /*2920*/  @UP0 UIMAD.WIDE UR12, UR10, 0x2000000, UR14 ;  /* 0x020000000a0c08a5 */ /* 0x000fc4000f8e020e */
[----:B------:R-:W-:Y:S02]  /*2930*/  ULEA.HI.SX32 UR5, UR5, 0x1, 0x19 ;  /* 0x0000000105057891 */ /* 0x000fe4000f8fcaff */
[----:B------:R-:W-:Y:S02]  /*2940*/  UIADD3 UR4, UPT, UPT, -UR8, URZ, URZ ;  /* 0x000000ff08047290 */ /* 0x000fe4000fffe1ff */
[----:B--2---:R-:W-:-:S03]  /*2950*/  ULOP3.LUT UR11, UR11, 0x1, URZ, 0xc0, !UPT ;  /* 0x000000010b0b7892 */ /* 0x004fc6000f8ec0ff */
[----:B------:R-:W-:Y:S02]  /*2960*/  @!UP1 UMOV UR5, UR6 ;  /* 0x0000000600059c82 */ /* 0x000fe40008000000 */
[----:B------:R-:W-:Y:S02]  /*2970*/  @UP0 UMOV UR4, UR13 ;  /* 0x0000000d00040c82 */ /* 0x000fe40008000000 */
[----:B------:R-:W-:-:S04]  /*2980*/  UISETP.LT.AND UP0, UPT, UR5, UR4, UPT ;  /* 0x000000040500728c */ /* 0x000fc8000bf01270 */
[----:B------:R-:W-:Y:S02]  /*2990*/  USEL UR63, UR5, UR4, UP0 ;  /* 0x00000004053f7287 */ /* 0x000fe40008000000 */
[----:B------:R-:W-:-:S09]  /*29a0*/  UISETP.NE.AND UP0, UPT, UR11, URZ, UPT ;  /* 0x000000ff0b00728c */ /* 0x000fd2000bf05270 */
[----:B------:R-:W-:Y:S05]  /*29b0*/  BRA.U UP0, `(.L_x_42) ;  /* 0x0000002100bc7547 */ /* 0x000fea000b800000 */
[----:B------:R-:W1:Y:S02]  /*29c0*/  SYNCS.PHASECHK.TRANS64.TRYWAIT P0, [UR23], RZ ;  /* 0x000000ffff0075a7 */ /* 0x000e640008001117 */
[----:B-1----:R-:W-:Y:S05]  /*29d0*/  @!P0 BRA `(.L_x_43) ;  /* 0x000000d800dc8947 */ /* 0x002fea0003800000 */
.L_x_119:
[----:B------:R-:W2:Y:S01]  /*29e0*/  SYNCS.PHASECHK.TRANS64.TRYWAIT P0, [UR23+0x20], RZ ;  /* 0x000020ffff0075a7 */ /* 0x000ea20008001117 */
[----:B------:R-:W-:Y:S01]  /*29f0*/  UIADD3 UR4, UPT, UPT, UR23, 0x20c00, URZ ;  /* 0x00020c0017047890 */ /* 0x000fe2000fffe0ff */
[----:B-1----:R-:W-:Y:S01]  /*2a00*/  CS2R R4, SRZ ;  /* 0x0000000000047805 */ /* 0x002fe2000001ff00 */
[----:B------:R-:W-:Y:S02]  /*2a10*/  UIADD3 UR20, UPT, UPT, UR58, -0x800, URZ ;  /* 0xfffff8003a147890 */ /* 0x000fe4000fffe0ff */
[----:B------:R-:W-:Y:S02]  /*2a20*/  USHF.R.U32.HI UR4, URZ, 0x4, UR4 ;  /* 0x00000004ff047899 */ /* 0x000fe40008011604 */
[----:B------:R-:W-:Y:S01]  /*2a30*/  UIADD3 UR18, UPT, UPT, UR58, -0x7fe, URZ ;  /* 0xfffff8023a127890 */ /* 0x000fe2000fffe0ff */
[C---:B------:R-:W-:Y:S01]  /*2a40*/  R2UR UR40, R4.reuse ;  /* 0x00000000042872ca */ /* 0x040fe200000e0000 */
[----:B------:R-:W-:Y:S01]  /*2a50*/  ULOP3.LUT UR4, UR4, 0x3fc0, URZ, 0xc0, !UPT ;  /* 0x00003fc004047892 */ /* 0x000fe2000f8ec0ff */
[C---:B------:R-:W-:Y:S01]  /*2a60*/  R2UR UR45, R5.reuse ;  /* 0x00000000052d72ca */ /* 0x040fe200000e0000 */
[----:B------:R-:W-:Y:S01]  /*2a70*/  UIADD3 UR16, UPT, UPT, UR58, -0x7fc, URZ ;  /* 0xfffff8043a107890 */ /* 0x000fe2000fffe0ff */
[C---:B------:R-:W-:Y:S01]  /*2a80*/  R2UR UR44, R4.reuse ;  /* 0x00000000042c72ca */ /* 0x040fe200000e0000 */
[----:B------:R-:W-:Y:S01]  /*2a90*/  ULOP3.LUT UR4, UR4, 0x10000, URZ, 0xfc, !UPT ;  /* 0x0001000004047892 */ /* 0x000fe2000f8efcff */
[C---:B------:R-:W-:Y:S01]  /*2aa0*/  R2UR UR43, R5.reuse ;  /* 0x00000000052b72ca */ /* 0x040fe200000e0000 */
[----:B------:R-:W-:Y:S01]  /*2ab0*/  UIADD3 UR14, UPT, UPT, UR58, -0x7fa, URZ ;  /* 0xfffff8063a0e7890 */ /* 0x000fe2000fffe0ff */
[C---:B------:R-:W-:Y:S01]  /*2ac0*/  R2UR UR42, R4.reuse ;  /* 0x00000000042a72ca */ /* 0x040fe200000e0000 */
[----:B------:R-:W-:Y:S01]  /*2ad0*/  UIADD3 UR12, UPT, UPT, UR58, -0x400, URZ ;  /* 0xfffffc003a0c7890 */ /* 0x000fe2000fffe0ff */
[C---:B------:R-:W-:Y:S01]  /*2ae0*/  R2UR UR41, R4.reuse ;  /* 0x00000000042972ca */ /* 0x040fe200000e0000 */
[----:B------:R-:W-:Y:S01]  /*2af0*/  UIADD3 UR10, UPT, UPT, UR58, -0x3fe, URZ ;  /* 0xfffffc023a0a7890 */ /* 0x000fe2000fffe0ff */
[----:B------:R-:W-:Y:S01]  /*2b00*/  R2UR UR39, R5 ;  /* 0x00000000052772ca */ /* 0x000fe200000e0000 */
[----:B------:R-:W-:Y:S01]  /*2b10*/  UIADD3 UR8, UPT, UPT, UR58, -0x3fc, URZ ;  /* 0xfffffc043a087890 */ /* 0x000fe2000fffe0ff */
[----:B------:R-:W-:Y:S01]  /*2b20*/  R2UR UR38, R4 ;  /* 0x00000000042672ca */ /* 0x000fe200000e0000 */
[----:B------:R-:W-:Y:S01]  /*2b30*/  UIADD3 UR6, UPT, UPT, UR58, -0x3fa, URZ ;  /* 0xfffffc063a067890 */ /* 0x000fe2000fffe0ff */
[----:B------:R-:W-:Y:S01]  /*2b40*/  UMOV UR48, 0x0 ;  /* 0x0000000000307882 */ /* 0x000fe20000000000 */
        /* <DEDUP_REMOVED lines=15> */
[----:B------:R-:W-:Y:S01]  /*2c40*/  UIADD3 UR22, UPT, UPT, UR23, 0x80, URZ ;  /* 0x0000008017167890 */ /* 0x000fe2000fffe0ff */
[----:B------:R-:W-:Y:S01]  /*2c50*/  UMOV UR59, 0x3 ;  /* 0x00000003003b7882 */ /* 0x000fe20000000000 */
[----:B------:R-:W-:Y:S01]  /*2c60*/  UMOV UR21, 0x40004040 ;  /* 0x4000404000157882 */ /* 0x000fe20000000000 */
[----:B------:R-:W-:Y:S01]  /*2c70*/  UMOV UR19, 0x40004040 ;  /* 0x4000404000137882 */ /* 0x000fe20000000000 */
[----:B------:R-:W-:Y:S01]  /*2c80*/  UMOV UR17, 0x40004040 ;  /* 0x4000404000117882 */ /* 0x000fe20000000000 */
[----:B------:R-:W-:Y:S01]  /*2c90*/  UIADD3 UR34, UPT, UPT, UR4, 0x2, URZ ;  /* 0x0000000204227890 */ /* 0x000fe2000fffe0ff */
        /* <DEDUP_REMOVED lines=13> */
[----:B------:R-:W-:Y:S01]  /*2d70*/  UMOV UR33, 0x40004040 ;  /* 0x4000404000217882 */ /* 0x000fe20000000000 */
[----:B------:R-:W-:Y:S01]  /*2d80*/  UMOV UR31, 0x40004040 ;  /* 0x40004040001f7882 */ /* 0x000fe20000000000 */
[----:B------:R-:W-:Y:S01]  /*2d90*/  UMOV UR29, 0x40004040 ;  /* 0x40004040001d7882 */ /* 0x000fe20000000000 */
[----:B------:R-:W-:Y:S01]  /*2da0*/  UMOV UR27, 0x40004040 ;  /* 0x40004040001b7882 */ /* 0x000fe20000000000 */
[----:B------:R-:W-:Y:S01]  /*2db0*/  UMOV UR25, 0x40004040 ;  /* 0x4000404000197882 */ /* 0x000fe20000000000 */
[----:B--2---:R-:W-:Y:S05]  /*2dc0*/  @!P0 BRA `(.L_x_44) ;  /* 0x000000d400f88947 */ /* 0x004fea0003800000 */
.L_x_121:
[----:B------:R2:W-:Y:S01]  /*2dd0*/  UTCHMMA.2CTA gdesc[UR20], gdesc[UR4], tmem[UR40], tmem[UR48], idesc[UR49], !UPT ;  /* 0x00ff3004140075ea */ /* 0x0005e2000fa00028 */
[----:B------:R3:W-:Y:S01]  /*2de0*/  UTCHMMA.2CTA gdesc[UR18], gdesc[UR34], tmem[UR45], tmem[UR64], idesc[UR65], UPT ;  /* 0x00ff4022120075ea */ /* 0x0007e2000ba0002d */
[----:B------:R4:W-:Y:S01]  /*2df0*/  UTCHMMA.2CTA gdesc[UR16], gdesc[UR32], tmem[UR44], tmem[UR60], idesc[UR61], UPT ;  /* 0x00ff3c20100075ea */ /* 0x0009e2000ba0002c */
[----:B------:R5:W-:Y:S01]  /*2e00*/  UTCHMMA.2CTA gdesc[UR14], gdesc[UR30], tmem[UR43], tmem[UR56], idesc[UR57], UPT ;  /* 0x00ff381e0e0075ea */ /* 0x000be2000ba0002b */
[----:B------:R-:W-:Y:S01]  /*2e10*/  UTCHMMA.2CTA gdesc[UR12], gdesc[UR28], tmem[UR42], tmem[UR54], idesc[UR55], UPT ;  /* 0x00ff361c0c0075ea */ /* 0x000fe2000ba0002a */
[----:B------:R-:W-:Y:S01]  /*2e20*/  UMOV UR37, 0x40004040 ;  /* 0x4000404000257882 */ /* 0x000fe20000000000 */
[----:B------:R1:W-:Y:S01]  /*2e30*/  UTCHMMA.2CTA gdesc[UR10], gdesc[UR26], tmem[UR41], tmem[UR52], idesc[UR53], UPT ;  /* 0x00ff341a0a0075ea */ /* 0x0003e2000ba00029 */
[----:B------:R1:W-:Y:S01]  /*2e40*/  UTCHMMA.2CTA gdesc[UR8], gdesc[UR24], tmem[UR39], tmem[UR50], idesc[UR51], UPT ;  /* 0x00ff3218080075ea */ /* 0x0003e2000ba00027 */
[----:B------:R1:W-:Y:S01]  /*2e50*/  UTCHMMA.2CTA gdesc[UR6], gdesc[UR36], tmem[UR38], tmem[UR46], idesc[UR47], UPT ;  /* 0x00ff2e24060075ea */ /* 0x0003e2000ba00026 */
[----:B------:R1:W-:Y:S01]  /*2e60*/  UTCBAR.2CTA.MULTICAST [UR22], URZ, UR59 ;  /* 0x000000ff160073e9 */ /* 0x0003e2000820083b */
[----:B------:R-:W1:Y:S01]  /*2e70*/  SYNCS.PHASECHK.TRANS64.TRYWAIT P0, [UR23+0x8], RZ ;  /* 0x000008ffff0075a7 */ /* 0x000e620008001117 */
[----:B------:R-:W-:Y:S01]  /*2e80*/  R2UR UR62, R3 ;  /* 0x00000000033e72ca */ /* 0x000fe200000e0000 */
[----:B------:R-:W-:Y:S01]  /*2e90*/  IMAD.MOV.U32 R5, RZ, RZ, 0x80 ;  /* 0x00000080ff057424 */ /* 0x000fe200078e00ff */
[----:B------:R-:W-:Y:S01]  /*2ea0*/  UMOV UR72, 0x0 ;  /* 0x0000000000487882 */ /* 0x000fe20000000000 */
[----:B-1----:R-:W-:Y:S01]  /*2eb0*/  IMAD.MOV.U32 R4, RZ, RZ, 0x80 ;  /* 0x00000080ff047424 */ /* 0x002fe200078e00ff */
[----:B------:R-:W-:Y:S01]  /*2ec0*/  UMOV UR73, 0x10200490 ;  /* 0x1020049000497882 */ /* 0x000fe20000000000 */
[----:B------:R-:W-:Y:S01]  /*2ed0*/  UMOV UR68, 0x0 ;  /* 0x0000000000447882 */ /* 0x000fe20000000000 */
[----:B------:R-:W-:Y:S01]  /*2ee0*/  UMOV UR69, 0x10200490 ;  /* 0x1020049000457882 */ /* 0x000fe20000000000 */
[----:B--2---:R-:W-:Y:S01]  /*2ef0*/  UIADD3 UR48, UPT, UPT, UR58, 0x6, URZ ;  /* 0x000000063a307890 */ /* 0x004fe2000fffe0ff */
[C---:B---3--:R-:W-:Y:S01]  /*2f00*/  R2UR UR18, R5.reuse ;  /* 0x00000000051272ca */ /* 0x048fe200000e0000 */
[----:B----4-:R-:W-:Y:S01]  /*2f10*/  UIADD3 UR44, UPT, UPT, UR58, 0x402, URZ ;  /* 0x000004023a2c7890 */ /* 0x010fe2000fffe0ff */
[C---:B------:R-:W-:Y:S01]  /*2f20*/  R2UR UR16, R4.reuse ;  /* 0x00000000041072ca */ /* 0x040fe200000e0000 */
[----:B-----5:R-:W-:Y:S01]  /*2f30*/  UIADD3 UR56, UPT, UPT, UR58, 0x404, URZ ;  /* 0x000004043a387890 */ /* 0x020fe2000fffe0ff */
[C---:B------:R-:W-:Y:S01]  /*2f40*/  R2UR UR15, R5.reuse ;  /* 0x00000000050f72ca */ /* 0x040fe200000e0000 */
[----:B------:R-:W-:Y:S01]  /*2f50*/  UIADD3 UR52, UPT, UPT, UR58, 0x2, URZ ;  /* 0x000000023a347890 */ /* 0x000fe2000fffe0ff */
[C---:B------:R-:W-:Y:S01]  /*2f60*/  R2UR UR14, R4.reuse ;  /* 0x00000000040e72ca */ /* 0x040fe200000e0000 */
[----:B------:R-:W-:Y:S01]  /*2f70*/  UIADD3 UR50, UPT, UPT, UR58, 0x4, URZ ;  /* 0x000000043a327890 */ /* 0x000fe2000fffe0ff */
[C---:B------:R-:W-:Y:S01]  /*2f80*/  R2UR UR11, R5.reuse ;  /* 0x00000000050b72ca */ /* 0x040fe200000e0000 */
[----:B------:R-:W-:Y:S01]  /*2f90*/  UIADD3 UR46, UPT, UPT, UR58, 0x400, URZ ;  /* 0x000004003a2e7890 */ /* 0x000fe2000fffe0ff */
[C---:B------:R-:W-:Y:S01]  /*2fa0*/  R2UR UR13, R4.reuse ;  /* 0x00000000040d72ca */ /* 0x040fe200000e0000 */
[----:B------:R-:W-:Y:S01]  /*2fb0*/  UIADD3 UR54, UPT, UPT, UR58, 0x406, URZ ;  /* 0x000004063a367890 */ /* 0x000fe2000fffe0ff */
[----:B------:R-:W-:Y:S01]  /*2fc0*/  R2UR UR12, R5 ;  /* 0x00000000050c72ca */ /* 0x000fe200000e0000 */
        /* <DEDUP_REMOVED lines=13> */
[----:B------:R-:W-:Y:S01]  /*30a0*/  R2UR UR10, R4 ;  /* 0x00000000040a72ca */ /* 0x000fe200000e0000 */
[----:B------:R-:W-:Y:S01]  /*30b0*/  UIADD3 UR8, UPT, UPT, UR23, 0x50, URZ ;  /* 0x0000005017087890 */ /* 0x000fe2000fffe0ff */
[----:B------:R-:W-:Y:S01]  /*30c0*/  UMOV UR59, 0x40004040 ;  /* 0x40004040003b7882 */ /* 0x000fe20000000000 */
[----:B------:R-:W-:Y:S01]  /*30d0*/  ULOP3.LUT UR6, UR62, 0xffff, URZ, 0xc0, !UPT ;  /* 0x0000ffff3e067892 */ /* 0x000fe2000f8ec0ff */
[----:B------:R-:W-:Y:S01]  /*30e0*/  UMOV UR17, 0x3 ;  /* 0x0000000300117882 */ /* 0x000fe20000000000 */
[----:B------:R-:W-:Y:S01]  /*30f0*/  UMOV UR53, 0x40004040 ;  /* 0x4000404000357882 */ /* 0x000fe20000000000 */
[----:B------:R-:W-:Y:S01]  /*3100*/  UMOV UR51, 0x40004040 ;  /* 0x4000404000337882 */ /* 0x000fe20000000000 */
[----:B------:R-:W-:Y:S01]  /*3110*/  UMOV UR49, 0x40004040 ;  /* 0x4000404000317882 */ /* 0x000fe20000000000 */
[----:B------:R-:W-:Y:S01]  /*3120*/  UMOV UR47, 0x40004040 ;  /* 0x40004040002f7882 */ /* 0x000fe20000000000 */
[----:B------:R-:W-:Y:S01]  /*3130*/  UMOV UR45, 0x40004040 ;  /* 0x40004040002d7882 */ /* 0x000fe20000000000 */
[----:B------:R-:W-:Y:S05]  /*3140*/  @!P0 BRA `(.L_x_45) ;  /* 0x000000d400308947 */ /* 0x000fea0003800000 */
.L_x_123:
[----:B------:R2:W-:Y:S01]  /*3150*/  UTCHMMA.2CTA gdesc[UR58], gdesc[UR4], tmem[UR18], tmem[UR20], idesc[UR21], !UPT ;  /* 0x00ff14043a0075ea */ /* 0x0005e2000fa00012 */
[----:B------:R-:W-:Y:S01]  /*3160*/  UTCHMMA.2CTA gdesc[UR52], gdesc[UR34], tmem[UR16], tmem[UR72], idesc[UR73], UPT ;  /* 0x00ff4822340075ea */ /* 0x000fe2000ba00010 */
[----:B------:R-:W-:Y:S01]  /*3170*/  UTCHMMA.2CTA gdesc[UR50], gdesc[UR32], tmem[UR15], tmem[UR68], idesc[UR69], UPT ;  /* 0x00ff4420320075ea */ /* 0x000fe2000ba0000f */
[----:B------:R-:W-:Y:S01]  /*3180*/  UTCHMMA.2CTA gdesc[UR48], gdesc[UR30], tmem[UR14], tmem[UR64], idesc[UR65], UPT ;  /* 0x00ff401e300075ea */ /* 0x000fe2000ba0000e */
[----:B------:R-:W-:Y:S01]  /*3190*/  UMOV UR57, 0x40004040 ;  /* 0x4000404000397882 */ /* 0x000fe20000000000 */
[----:B------:R3:W-:Y:S01]  /*31a0*/  UTCHMMA.2CTA gdesc[UR46], gdesc[UR28], tmem[UR11], tmem[UR60], idesc[UR61], UPT ;  /* 0x00ff3c1c2e0075ea */ /* 0x0007e2000ba0000b */
[----:B------:R-:W-:Y:S01]  /*31b0*/  UMOV UR55, 0x40004040 ;  /* 0x4000404000377882 */ /* 0x000fe20000000000 */
[----:B------:R4:W-:Y:S01]  /*31c0*/  UTCHMMA.2CTA gdesc[UR44], gdesc[UR26], tmem[UR13], tmem[UR42], idesc[UR43], UPT ;  /* 0x00ff2a1a2c0075ea */ /* 0x0009e2000ba0000d */
[----:B------:R4:W-:Y:S01]  /*31d0*/  UTCHMMA.2CTA gdesc[UR56], gdesc[UR24], tmem[UR12], tmem[UR40], idesc[UR41], UPT ;  /* 0x00ff2818380075ea */ /* 0x0009e2000ba0000c */
[----:B------:R4:W-:Y:S01]  /*31e0*/  UTCHMMA.2CTA gdesc[UR54], gdesc[UR36], tmem[UR10], tmem[UR38], idesc[UR39], UPT ;  /* 0x00ff2624360075ea */ /* 0x0009e2000ba0000a */
[----:B------:R4:W-:Y:S01]  /*31f0*/  UTCBAR.2CTA.MULTICAST [UR9], URZ, UR17 ;  /* 0x000000ff090073e9 */ /* 0x0009e20008200811 */
[----:B------:R4:W-:Y:S01]  /*3200*/  UTCBAR.2CTA.MULTICAST [UR8], URZ, UR6 ;  /* 0x000000ff080073e9 */ /* 0x0009e20008200806 */
[----:B------:R-:W-:-:S02]  /*3210*/  UISETP.GE.AND UP0, UPT, UR63, 0x2, UPT ;  /* 0x000000023f00788c */ /* 0x000fc4000bf06270 */
[----:B------:R-:W-:Y:S01]  /*3220*/  UIADD3 UR67, UPT, UPT, UR23, 0x20, URZ ;  /* 0x0000002017437890 */ /* 0x000fe2000fffe0ff */
[----:B------:R-:W-:Y:S01]  /*3230*/  UMOV UR7, 0x1 ;  /* 0x0000000100077882 */ /* 0x000fe20000000000 */
[----:B------:R-:W-:Y:S01]  /*3240*/  UMOV UR66, URZ ;  /* 0x000000ff00427c82 */ /* 0x000fe20008000000 */
[----:B--2---:R-:W-:Y:S01]  /*3250*/  UMOV UR4, URZ ;  /* 0x000000ff00047c82 */ /* 0x004fe20008000000 */
[----:B---3--:R-:W-:-:S03]  /*3260*/  UMOV UR11, URZ ;  /* 0x000000ff000b7c82 */ /* 0x008fc60008000000 */
[----:B------:R-:W-:Y:S05]  /*3270*/  BRA.U !UP0, `(.L_x_46) ;  /* 0x0000000d08fc7547 */ /* 0x000fea000b800000 */
[----:B------:R-:W-:Y:S01]  /*3280*/  R2UR UR5, R3 ;  /* 0x00000000030572ca */ /* 0x000fe200000e0000 */
[----:B------:R-:W-:Y:S02]  /*3290*/  HFMA2 R13, -RZ, RZ, 0, 1.4781951904296875e-05 ;  /* 0x000000f8ff0d7431 */ /* 0x000fe400000001ff */
[----:B------:R-:W-:Y:S02]  /*32a0*/  IMAD.MOV.U32 R15, RZ, RZ, 0xf0 ;  /* 0x000000f0ff0f7424 */ /* 0x000fe400078e00ff */
[----:B------:R-:W-:Y:S02]  /*32b0*/  HFMA2 R9, -RZ, RZ, 0, 7.62939453125e-06 ;  /* 0x00000080ff097431 */ /* 0x000fe400000001ff */
[----:B------:R-:W-:Y:S02]  /*32c0*/  IMAD.MOV.U32 R14, RZ, RZ, 0x180 ;  /* 0x00000180ff0e7424 */ /* 0x000fe400078e00ff */
[----:B------:R-:W-:Y:S02]  /*32d0*/  HFMA2 R5, -RZ, RZ, 0, 7.62939453125e-06 ;  /* 0x00000080ff057431 */ /* 0x000fe400000001ff */
[----:B------:R-:W-:Y:S01]  /*32e0*/  IMAD.MOV.U32 R12, RZ, RZ, 0x180 ;  /* 0x00000180ff0c7424 */ /* 0x000fe200078e00ff */
[----:B------:R-:W-:Y:S01]  /*32f0*/  MOV R11, 0x80 ;  /* 0x00000080000b7802 */ /* 0x000fe20000000f00 */
[----:B------:R-:W-:Y:S01]  /*3300*/  IMAD.MOV.U32 R10, RZ, RZ, 0x80 ;  /* 0x00000080ff0a7424 */ /* 0x000fe200078e00ff */
[----:B------:R-:W-:Y:S01]  /*3310*/  MOV R7, 0x80 ;  /* 0x0000008000077802 */ /* 0x000fe20000000f00 */
[----:B------:R-:W-:Y:S01]  /*3320*/  IMAD.MOV.U32 R8, RZ, RZ, 0x80 ;  /* 0x00000080ff087424 */ /* 0x000fe200078e00ff */
[----:B-1----:R-:W-:Y:S01]  /*3330*/  MOV R4, 0x80 ;  /* 0x0000008000047802 */ /* 0x002fe20000000f00 */
[----:B------:R-:W-:Y:S01]  /*3340*/  IMAD.MOV.U32 R6, RZ, RZ, 0x80 ;  /* 0x00000080ff067424 */ /* 0x000fe200078e00ff */
[----:B------:R-:W-:Y:S01]  /*3350*/  UIADD3 UR63, UPT, UPT, -UR63, URZ, URZ ;  /* 0x000000ff3f3f7290 */ /* 0x000fe2000fffe1ff */
[----:B------:R-:W-:Y:S01]  /*3360*/  UMOV UR7, 0x1 ;  /* 0x0000000100077882 */ /* 0x000fe20000000000 */
[----:B------:R-:W-:Y:S01]  /*3370*/  UMOV UR11, URZ ;  /* 0x000000ff000b7c82 */ /* 0x000fe20008000000 */
[----:B------:R-:W-:Y:S01]  /*3380*/  UMOV UR4, URZ ;  /* 0x000000ff00047c82 */ /* 0x000fe20008000000 */
[----:B------:R-:W-:Y:S01]  /*3390*/  UMOV UR66, URZ ;  /* 0x000000ff00427c82 */ /* 0x000fe20008000000 */
[----:B------:R-:W-:-:S02]  /*33a0*/  ULOP3.LUT UR69, UR5, 0xffff, URZ, 0xc0, !UPT ;  /* 0x0000ffff05457892 */ /* 0x000fc4000f8ec0ff */
[----:B------:R-:W-:Y:S01]  /*33b0*/  ULOP3.LUT UR68, UR5, 0xffff, URZ, 0xc0, !UPT ;  /* 0x0000ffff05447892 */ /* 0x000fe2000f8ec0ff */
[----:B------:R-:W-:Y:S01]  /*33c0*/  UMOV UR76, 0x0 ;  /* 0x00000000004c7882 */ /* 0x000fe20000000000 */
[----:B------:R-:W-:Y:S01]  /*33d0*/  UMOV UR77, 0x10200490 ;  /* 0x10200490004d7882 */ /* 0x000fe20000000000 */
[----:B------:R-:W-:Y:S01]  /*33e0*/  UMOV UR74, 0x0 ;  /* 0x00000000004a7882 */ /* 0x000fe20000000000 */
[----:B------:R-:W-:Y:S01]  /*33f0*/  UMOV UR75, 0x10200490 ;  /* 0x10200490004b7882 */ /* 0x000fe20000000000 */
[----:B------:R-:W-:Y:S01]  /*3400*/  UMOV UR72, 0x0 ;  /* 0x0000000000487882 */ /* 0x000fe20000000000 */
[----:B------:R-:W-:-:S06]  /*3410*/  UMOV UR73, 0x10200490 ;  /* 0x1020049000497882 */ /* 0x000fcc0000000000 */
.L_x_53:
[----:B------:R-:W-:Y:S02]  /*3420*/  UISETP.NE.U32.AND UP0, UPT, UR4, URZ, UPT ;  /* 0x000000ff0400728c */ /* 0x000fe4000bf05070 */
[----:B------:R-:W-:Y:S02]  /*3430*/  USHF.L.U32 UR4, UR11, 0x1f, URZ ;  /* 0x0000001f0b047899 */ /* 0x000fe400080006ff */
[----:B------:R-:W-:Y:S04]  /*3440*/  ULEA UR60, UR7, UR67, 0x3 ;  /* 0x00000043073c7291 */ /* 0x000fe8000f8e18ff */
[----:B------:R-:W-:Y:S05]  /*3450*/  MOV R16, UR4 ;  /* 0x0000000400107c02 */ /* 0x000fea0008000f00 */
[----:B------:R-:W1:Y:S02]  /*3460*/  SYNCS.PHASECHK.TRANS64.TRYWAIT P0, [UR60], R16 ;  /* 0x00000010ff0075a7 */ /* 0x000e64000800113c */
[----:B-1-3--:R-:W-:Y:S05]  /*3470*/  @!P0 BRA `(.L_x_47) ;  /* 0x000000d0007c8947 */ /* 0x00afea0003800000 */
.L_x_125:
[----:B------:R-:W-:Y:S02]  /*3480*/  USHF.L.U32 UR22, UR66, 0x1f, URZ ;  /* 0x0000001f42167899 */ /* 0x000fe400080006ff */
[----:B------:R-:W-:Y:S04]  /*3490*/  ULEA UR4, UR7, UR23, 0xe ;  /* 0x0000001707047291 */ /* 0x000fe8000f8e70ff */
[----:B-1----:R-:W-:Y:S01]  /*34a0*/  MOV R16, UR22 ;  /* 0x0000001600107c02 */ /* 0x002fe20008000f00 */
[----:B------:R-:W-:Y:S03]  /*34b0*/  UIADD3 UR4, UPT, UPT, UR4, 0x20c00, URZ ;  /* 0x00020c0004047890 */ /* 0x000fe6000fffe0ff */
[----:B------:R-:W1:Y:S01]  /*34c0*/  SYNCS.PHASECHK.TRANS64.TRYWAIT P0, [UR23+0x90], R16 ;  /* 0x00009010ff0075a7 */ /* 0x000e620008001117 */
[----:B------:R-:W-:Y:S01]  /*34d0*/  USHF.R.U32.HI UR4, URZ, 0x4, UR4 ;  /* 0x00000004ff047899 */ /* 0x000fe20008011604 */
[----:B-1----:R-:W-:Y:S11]  /*34e0*/  @!P0 BRA `(.L_x_48) ;  /* 0x000000d000808947 */ /* 0x002ff60003800000 */
.L_x_127:
[----:B----4-:R-:W-:Y:S01]  /*34f0*/  ULOP3.LUT UR12, UR4, 0x3fc0, URZ, 0xc0, !UPT ;  /* 0x00003fc0040c7892 */ /* 0x010fe2000f8ec0ff */
[----:B------:R-:W-:Y:S01]  /*3500*/  IMAD.MOV.U32 R18, RZ, RZ, 0x40 ;  /* 0x00000040ff127424 */ /* 0x000fe200078e00ff */
[----:B------:R-:W-:Y:S01]  /*3510*/  UMOV UR8, 0x0 ;  /* 0x0000000000087882 */ /* 0x000fe20000000000 */
[----:B-1----:R-:W-:Y:S01]  /*3520*/  IMAD.MOV.U32 R16, RZ, RZ, 0x100 ;  /* 0x00000100ff107424 */ /* 0x002fe200078e00ff */
[----:B------:R-:W-:Y:S01]  /*3530*/  UMOV UR9, 0x10210490 ;  /* 0x1021049000097882 */ /* 0x000fe20000000000 */
[----:B------:R-:W-:Y:S01]  /*3540*/  IMAD.U32 R19, RZ, RZ, UR22 ;  /* 0x00000016ff137e24 */ /* 0x000fe2000f8e00ff */
[----:B------:R-:W-:Y:S01]  /*3550*/  R2UR UR5, R18 ;  /* 0x00000000120572ca */ /* 0x000fe200000e0000 */
[----:B------:R-:W-:Y:S01]  /*3560*/  UIADD3 UR40, UPT, UPT, UR12, 0x80, URZ ;  /* 0x000000800c287890 */ /* 0x000fe2000fffe0ff */
[----:B------:R-:W-:Y:S01]  /*3570*/  R2UR UR6, R16 ;  /* 0x00000000100672ca */ /* 0x000fe200000e0000 */
[----:B------:R-:W-:Y:S01]  /*3580*/  UIADD3 UR38, UPT, UPT, UR12, 0x100, URZ ;  /* 0x000001000c267890 */ /* 0x000fe2000fffe0ff */
[----:B------:R-:W-:Y:S01]  /*3590*/  IMAD.MOV.U32 R18, RZ, RZ, 0x48 ;  /* 0x00000048ff127424 */ /* 0x000fe200078e00ff */
[----:B------:R-:W-:Y:S01]  /*35a0*/  UMOV UR13, 0x40004040 ;  /* 0x40004040000d7882 */ /* 0x000fe20000000000 */
[----:B------:R-:W-:Y:S01]  /*35b0*/  UMOV UR14, 0x0 ;  /* 0x00000000000e7882 */ /* 0x000fe20000000000 */
[----:B------:R-:W-:Y:S01]  /*35c0*/  UMOV UR15, 0x10210490 ;  /* 0x10210490000f7882 */ /* 0x000fe20000000000 */
[----:B------:R-:W-:Y:S01]  /*35d0*/  UMOV UR41, 0x40004040 ;  /* 0x4000404000297882 */ /* 0x000fe20000000000 */
[----:B------:R-:W-:Y:S01]  /*35e0*/  R2UR UR4, R18 ;  /* 0x00000000120472ca */ /* 0x000fe200000e0000 */
[----:B------:R-:W-:Y:S01]  /*35f0*/  IMAD.MOV.U32 R18, RZ, RZ, 0x50 ;  /* 0x00000050ff127424 */ /* 0x000fe200078e00ff */
[----:B------:R-:W-:Y:S01]  /*3600*/  UMOV UR39, 0x40004040 ;  /* 0x4000404000277882 */ /* 0x000fe20000000000 */
[----:B------:R-:W-:Y:S02]  /*3610*/  UIADD3 UR36, UPT, UPT, UR12, 0x180, URZ ;  /* 0x000001800c247890 */ /* 0x000fe4000fffe0ff */
[----:B------:R-:W-:Y:S01]  /*3620*/  UIADD3 UR34, UPT, UPT, UR12, 0x200, URZ ;  /* 0x000002000c227890 */ /* 0x000fe2000fffe0ff */
[----:B------:R1:W-:Y:S01]  /*3630*/  UTCHMMA.2CTA tmem[UR5], gdesc[UR12], tmem[UR6], tmem[UR8], idesc[UR9], UP0 ;  /* 0x00ff080c050079ea */ /* 0x0003e20008200006 */
[----:B------:R-:W-:Y:S01]  /*3640*/  UIADD3 UR32, UPT, UPT, UR12, 0x280, URZ ;  /* 0x000002800c207890 */ /* 0x000fe2000fffe0ff */
[----:B------:R-:W-:Y:S01]  /*3650*/  UMOV UR37, 0x40004040 ;  /* 0x4000404000257882 */ /* 0x000fe20000000000 */
[----:B------:R-:W-:Y:S01]  /*3660*/  UMOV UR35, 0x40004040 ;  /* 0x4000404000237882 */ /* 0x000fe20000000000 */
[----:B------:R-:W-:Y:S01]  /*3670*/  UMOV UR33, 0x40004040 ;  /* 0x4000404000217882 */ /* 0x000fe20000000000 */
[----:B-1----:R-:W-:Y:S02]  /*3680*/  R2UR UR8, R16 ;  /* 0x00000000100872ca */ /* 0x002fe400000e0000 */
[----:B------:R-:W-:Y:S01]  /*3690*/  R2UR UR9, R18 ;  /* 0x00000000120972ca */ /* 0x000fe200000e0000 */
[----:B------:R-:W-:Y:S01]  /*36a0*/  IMAD.MOV.U32 R18, RZ, RZ, 0x58 ;  /* 0x00000058ff127424 */ /* 0x000fe200078e00ff */
[----:B------:R-:W-:Y:S04]  /*36b0*/  R2UR UR5, R16 ;  /* 0x00000000100572ca */ /* 0x000fe800000e0000 */
[----:B------:R-:W-:Y:S01]  /*36c0*/  R2UR UR6, R18 ;  /* 0x00000000120672ca */ /* 0x000fe200000e0000 */
[----:B------:R-:W-:Y:S04]  /*36d0*/  IMAD.MOV.U32 R18, RZ, RZ, 0x60 ;  /* 0x00000060ff127424 */ /* 0x000fe800078e00ff */
[----:B------:R1:W-:Y:S04]  /*36e0*/  UTCHMMA.2CTA tmem[UR4], gdesc[UR40], tmem[UR8], tmem[UR14], idesc[UR15], UPT ;  /* 0x00ff0e28040079ea */ /* 0x0003e8000ba00008 */
[----:B------:R2:W-:Y:S01]  /*36f0*/  UTCHMMA.2CTA tmem[UR9], gdesc[UR38], tmem[UR5], tmem[UR14], idesc[UR15], UPT ;  /* 0x00ff0e26090079ea */ /* 0x0005e2000ba00005 */
[----:B-1----:R-:W-:Y:S01]  /*3700*/  R2UR UR8, R18 ;  /* 0x00000000120872ca */ /* 0x002fe200000e0000 */
[----:B------:R-:W-:Y:S01]  /*3710*/  IMAD.MOV.U32 R18, RZ, RZ, 0x68 ;  /* 0x00000068ff127424 */ /* 0x000fe200078e00ff */
[----:B------:R-:W-:Y:S04]  /*3720*/  R2UR UR4, R16 ;  /* 0x00000000100472ca */ /* 0x000fe800000e0000 */
[----:B--2---:R-:W-:Y:S09]  /*3730*/  R2UR UR9, R18 ;  /* 0x00000000120972ca */ /* 0x004ff200000e0000 */
[----:B------:R1:W-:Y:S01]  /*3740*/  UTCHMMA.2CTA tmem[UR6], gdesc[UR36], tmem[UR4], tmem[UR14], idesc[UR15], UPT ;  /* 0x00ff0e24060079ea */ /* 0x0003e2000ba00004 */
[----:B------:R1:W-:Y:S03]  /*3750*/  UTCHMMA.2CTA tmem[UR8], gdesc[UR34], tmem[UR5], tmem[UR14], idesc[UR15], UPT ;  /* 0x00ff0e22080079ea */ /* 0x0003e6000ba00005 */
[----:B------:R1:W-:Y:S01]  /*3760*/  UTCHMMA.2CTA tmem[UR9], gdesc[UR32], tmem[UR4], tmem[UR14], idesc[UR15], UPT ;  /* 0x00ff0e20090079ea */ /* 0x0003e2000ba00004 */
[----:B------:R-:W2:Y:S02]  /*3770*/  SYNCS.PHASECHK.TRANS64.TRYWAIT P0, [UR23+0xa0], R19 ;  /* 0x0000a013ff0075a7 */ /* 0x000ea40008001117 */
[----:B-12---:R-:W-:Y:S05]  /*3780*/  @!P0 BRA `(.L_x_49) ;  /* 0x000000cc00f88947 */ /* 0x006fea0003800000 */
.L_x_129:
[----:B------:R-:W-:Y:S01]  /*3790*/  UIADD3 UR7, UPT, UPT, UR7, 0x1, URZ ;  /* 0x0000000107077890 */ /* 0x000fe2000fffe0ff */
[----:B------:R-:W-:Y:S01]  /*37a0*/  IMAD.MOV.U32 R18, RZ, RZ, 0x70 ;  /* 0x00000070ff127424 */ /* 0x000fe200078e00ff */
[----:B------:R-:W-:Y:S01]  /*37b0*/  UIADD3 UR30, UPT, UPT, UR12, 0x300, URZ ;  /* 0x000003000c1e7890 */ /* 0x000fe2000fffe0ff */
[----:B-1----:R-:W-:Y:S01]  /*37c0*/  IMAD.MOV.U32 R16, RZ, RZ, 0x100 ;  /* 0x00000100ff107424 */ /* 0x002fe200078e00ff */
[----:B------:R-:W-:Y:S02]  /*37d0*/  UISETP.NE.AND UP1, UPT, UR7, 0x6, UPT ;  /* 0x000000060700788c */ /* 0x000fe4000bf25270 */
[----:B------:R-:W-:Y:S01]  /*37e0*/  UIADD3 UR28, UPT, UPT, UR12, 0x380, URZ ;  /* 0x000003800c1c7890 */ /* 0x000fe2000fffe0ff */
[----:B------:R-:W-:Y:S01]  /*37f0*/  R2UR UR5, R18 ;  /* 0x00000000120572ca */ /* 0x000fe200000e0000 */
[----:B------:R-:W-:Y:S01]  /*3800*/  USEL UR4, URZ, 0x1, UP1 ;  /* 0x00000001ff047887 */ /* 0x000fe20008800000 */
[----:B------:R-:W-:Y:S01]  /*3810*/  R2UR UR6, R16 ;  /* 0x00000000100672ca */ /* 0x000fe200000e0000 */
[----:B------:R-:W-:Y:S01]  /*3820*/  UMOV UR8, 0x0 ;  /* 0x0000000000087882 */ /* 0x000fe20000000000 */
[----:B------:R-:W-:Y:S01]  /*3830*/  UMOV UR9, 0x10210490 ;  /* 0x1021049000097882 */ /* 0x000fe20000000000 */
[----:B------:R-:W-:Y:S01]  /*3840*/  UMOV UR31, 0x40004040 ;  /* 0x40004040001f7882 */ /* 0x000fe20000000000 */
[----:B------:R-:W-:Y:S01]  /*3850*/  IMAD.MOV.U32 R18, RZ, RZ, 0x78 ;  /* 0x00000078ff127424 */ /* 0x000fe200078e00ff */
[----:B------:R-:W-:Y:S02]  /*3860*/  ULOP3.LUT UR61, UR11, UR4, URZ, 0x3c, !UPT ;  /* 0x000000040b3d7292 */ /* 0x000fe4000f8e3cff */
[----:B------:R-:W-:Y:S02]  /*3870*/  USEL UR42, UR7, URZ, UP1 ;  /* 0x000000ff072a7287 */ /* 0x000fe40008800000 */
[----:B------:R-:W-:Y:S02]  /*3880*/  USHF.L.U32 UR4, UR61, 0x1f, URZ ;  /* 0x0000001f3d047899 */ /* 0x000fe400080006ff */
[----:B------:R-:W-:Y:S02]  /*3890*/  ULEA UR43, UR42, UR67, 0x3 ;  /* 0x000000432a2b7291 */ /* 0x000fe4000f8e18ff */
[----:B------:R1:W-:Y:S01]  /*38a0*/  UTCHMMA.2CTA tmem[UR5], gdesc[UR30], tmem[UR6], tmem[UR8], idesc[UR9], UPT ;  /* 0x00ff081e050079ea */ /* 0x0003e2000ba00006 */
[----:B------:R-:W-:Y:S01]  /*38b0*/  UMOV UR14, 0x0 ;  /* 0x00000000000e7882 */ /* 0x000fe20000000000 */
[----:B------:R-:W-:Y:S01]  /*38c0*/  IMAD.U32 R19, RZ, RZ, UR4 ;  /* 0x00000004ff137e24 */ /* 0x000fe2000f8e00ff */
[----:B------:R-:W-:Y:S01]  /*38d0*/  UMOV UR15, 0x10210490 ;  /* 0x10210490000f7882 */ /* 0x000fe20000000000 */
[----:B------:R-:W-:Y:S01]  /*38e0*/  UMOV UR29, 0x40004040 ;  /* 0x40004040001d7882 */ /* 0x000fe20000000000 */
[----:B-1----:R-:W-:Y:S02]  /*38f0*/  R2UR UR8, R18 ;  /* 0x00000000120872ca */ /* 0x002fe400000e0000 */
[----:B------:R-:W-:Y:S11]  /*3900*/  R2UR UR9, R16 ;  /* 0x00000000100972ca */ /* 0x000ff600000e0000 */
[----:B------:R-:W-:Y:S02]  /*3910*/  @!UPT UIADD3 URZ, UPT, UPT, URZ, URZ, URZ ;  /* 0x000000fffffff290 */ /* 0x000fe4000fffe0ff */
[----:B------:R1:W-:Y:S01]  /*3920*/  UTCHMMA.2CTA tmem[UR8], gdesc[UR28], tmem[UR9], tmem[UR14], idesc[UR15], UPT ;  /* 0x00ff0e1c080079ea */ /* 0x0003e2000ba00009 */
[----:B------:R-:W2:Y:S02]  /*3930*/  SYNCS.PHASECHK.TRANS64.TRYWAIT P0, [UR43], R19 ;  /* 0x00000013ff0075a7 */ /* 0x000ea4000800112b */
[----:B-12---:R-:W-:Y:S05]  /*3940*/  @!P0 BRA `(.L_x_50) ;  /* 0x000000cc00a88947 */ /* 0x006fea0003800000 */
.L_x_131:
[----:B------:R-:W-:Y:S01]  /*3950*/  ULEA UR6, UR42, UR23, 0xe ;  /* 0x000000172a067291 */ /* 0x000fe2000f8e70ff */
[----:B------:R-:W-:Y:S01]  /*3960*/  MOV.SPILL R18, UR12 ;  /* 0x0000000c00127c02 */ /* 0x000fe20009000f00 */
[----:B------:R-:W-:Y:S01]  /*3970*/  UIADD3 UR4, UPT, UPT, UR58, -0x800, URZ ;  /* 0xfffff8003a047890 */ /* 0x000fe2000fffe0ff */
[----:B-1----:R-:W-:Y:S01]  /*3980*/  IMAD.MOV.U32 R16, RZ, RZ, RZ ;  /* 0x000000ffff107224 */ /* 0x002fe200078e00ff */
[----:B------:R-:W-:Y:S01]  /*3990*/  UIADD3 UR6, UPT, UPT, UR6, 0x20c00, URZ ;  /* 0x00020c0006067890 */ /* 0x000fe2000fffe0ff */
[----:B------:R-:W-:Y:S01]  /*39a0*/  MOV.SPILL R19, UR13 ;  /* 0x0000000d00137c02 */ /* 0x000fe20009000f00 */
[----:B------:R-:W-:Y:S02]  /*39b0*/  UIADD3 UR8, UPT, UPT, UR50, -0x800, URZ ;  /* 0xfffff80032087890 */ /* 0x000fe4000fffe0ff */
[----:B------:R-:W-:Y:S01]  /*39c0*/  USHF.R.U32.HI UR6, URZ, 0x4, UR6 ;  /* 0x00000004ff067899 */ /* 0x000fe20008011606 */
[C---:B------:R-:W-:Y:S01]  /*39d0*/  R2UR UR14, R16.reuse ;  /* 0x00000000100e72ca */ /* 0x040fe200000e0000 */
[----:B------:R-:W-:Y:S01]  /*39e0*/  UMOV UR12, 0x0 ;  /* 0x00000000000c7882 */ /* 0x000fe20000000000 */
[C---:B------:R-:W-:Y:S01]  /*39f0*/  R2UR UR15, R16.reuse ;  /* 0x00000000100f72ca */ /* 0x040fe200000e0000 */
[----:B------:R-:W-:Y:S01]  /*3a00*/  ULOP3.LUT UR6, UR6, 0x3fc0, URZ, 0xc0, !UPT ;  /* 0x00003fc006067892 */ /* 0x000fe2000f8ec0ff */
[C---:B------:R-:W-:Y:S01]  /*3a10*/  R2UR UR16, R16.reuse ;  /* 0x00000000101072ca */ /* 0x040fe200000e0000 */
[----:B------:R-:W-:Y:S01]  /*3a20*/  UMOV UR64, 0x0 ;  /* 0x0000000000407882 */ /* 0x000fe20000000000 */
[----:B------:R-:W-:Y:S01]  /*3a30*/  UMOV UR65, 0x10200490 ;  /* 0x1020049000417882 */ /* 0x000fe20000000000 */
[----:B------:R-:W-:Y:S01]  /*3a40*/  ULOP3.LUT UR10, UR6, 0x10000, URZ, 0xfc, !UPT ;  /* 0x00010000060a7892 */ /* 0x000fe2000f8efcff */
[C---:B------:R-:W-:Y:S01]  /*3a50*/  R2UR UR62, R16.reuse ;  /* 0x00000000103e72ca */ /* 0x040fe200000e0000 */
[----:B------:R-:W-:Y:S02]  /*3a60*/  UIADD3 UR6, UPT, UPT, UR52, -0x800, URZ ;  /* 0xfffff80034067890 */ /* 0x000fe4000fffe0ff */
[----:B------:R-:W-:Y:S02]  /*3a70*/  UIADD3 UR26, UPT, UPT, UR10, 0x2, URZ ;  /* 0x000000020a1a7890 */ /* 0x000fe4000fffe0ff */
[----:B------:R-:W-:Y:S02]  /*3a80*/  UIADD3 UR24, UPT, UPT, UR10, 0x4, URZ ;  /* 0x000000040a187890 */ /* 0x000fe4000fffe0ff */
[----:B------:R-:W-:Y:S02]  /*3a90*/  UIADD3 UR20, UPT, UPT, UR10, 0x6, URZ ;  /* 0x000000060a147890 */ /* 0x000fe4000fffe0ff */
[----:B------:R-:W-:Y:S01]  /*3aa0*/  UIADD3 UR18, UPT, UPT, UR10, 0x200, URZ ;  /* 0x000002000a127890 */ /* 0x000fe2000fffe0ff */
[----:B------:R-:W-:Y:S01]  /*3ab0*/  UMOV UR5, UR59 ;  /* 0x0000003b00057c82 */ /* 0x000fe20008000000 */
[----:B------:R-:W-:Y:S01]  /*3ac0*/  UMOV UR11, 0x40004040 ;  /* 0x40004040000b7882 */ /* 0x000fe20000000000 */
[----:B------:R-:W-:Y:S01]  /*3ad0*/  UMOV UR7, UR53 ;  /* 0x0000003500077c82 */ /* 0x000fe20008000000 */
[----:B------:R1:W-:Y:S01]  /*3ae0*/  UTCHMMA.2CTA gdesc[UR4], gdesc[UR10], tmem[UR14], tmem[UR64], idesc[UR65], !UPT ;  /* 0x00ff400a040075ea */ /* 0x0003e2000fa0000e */
[----:B------:R-:W-:Y:S01]  /*3af0*/  UMOV UR27, 0x40004040 ;  /* 0x40004040001b7882 */ /* 0x000fe20000000000 */
[----:B------:R-:W-:Y:S01]  /*3b00*/  UMOV UR9, UR51 ;  /* 0x0000003300097c82 */ /* 0x000fe20008000000 */
[----:B------:R2:W-:Y:S01]  /*3b10*/  UTCHMMA.2CTA gdesc[UR6], gdesc[UR26], tmem[UR15], tmem[UR64], idesc[UR65], UPT ;  /* 0x00ff401a060075ea */ /* 0x0005e2000ba0000f */
[----:B------:R-:W-:Y:S01]  /*3b20*/  UMOV UR25, 0x40004040 ;  /* 0x4000404000197882 */ /* 0x000fe20000000000 */
[----:B------:R-:W-:Y:S01]  /*3b30*/  UMOV UR13, 0x10200490 ;  /* 0x10200490000d7882 */ /* 0x000fe20000000000 */
[----:B------:R3:W-:Y:S01]  /*3b40*/  UTCHMMA.2CTA gdesc[UR8], gdesc[UR24], tmem[UR16], tmem[UR64], idesc[UR65], UPT ;  /* 0x00ff4018080075ea */ /* 0x0007e2000ba00010 */
[----:B------:R-:W-:Y:S01]  /*3b50*/  UMOV UR21, 0x40004040 ;  /* 0x4000404000157882 */ /* 0x000fe20000000000 */
[----:B------:R-:W-:Y:S01]  /*3b60*/  UMOV UR19, 0x40004040 ;  /* 0x4000404000137882 */ /* 0x000fe20000000000 */
[----:B------:R-:W-:Y:S01]  /*3b70*/  UMOV UR17, 0x40004040 ;  /* 0x4000404000117882 */ /* 0x000fe20000000000 */
[----:B------:R-:W-:Y:S01]  /*3b80*/  UMOV UR70, 0x3 ;  /* 0x0000000300467882 */ /* 0x000fe20000000000 */
[----:B-1----:R-:W-:Y:S01]  /*3b90*/  UIADD3 UR4, UPT, UPT, UR48, -0x800, URZ ;  /* 0xfffff80030047890 */ /* 0x002fe2000fffe0ff */
[----:B------:R-:W-:Y:S01]  /*3ba0*/  UMOV UR5, UR49 ;  /* 0x0000003100057c82 */ /* 0x000fe20008000000 */
[----:B--2---:R-:W-:Y:S01]  /*3bb0*/  UIADD3 UR6, UPT, UPT, UR46, -0x800, URZ ;  /* 0xfffff8002e067890 */ /* 0x004fe2000fffe0ff */
[----:B------:R-:W-:Y:S01]  /*3bc0*/  UMOV UR7, UR47 ;  /* 0x0000002f00077c82 */ /* 0x000fe20008000000 */
[----:B---3--:R-:W-:Y:S01]  /*3bd0*/  UIADD3 UR8, UPT, UPT, UR44, -0x800, URZ ;  /* 0xfffff8002c087890 */ /* 0x008fe2000fffe0ff */
[C---:B------:R-:W-:Y:S01]  /*3be0*/  R2UR UR64, R16.reuse ;  /* 0x00000000104072ca */ /* 0x040fe200000e0000 */
[----:B------:R-:W-:Y:S03]  /*3bf0*/  UIADD3 UR16, UPT, UPT, UR10, 0x202, URZ ;  /* 0x000002020a107890 */ /* 0x000fe6000fffe0ff */
[----:B------:R1:W-:Y:S01]  /*3c00*/  UTCHMMA.2CTA gdesc[UR4], gdesc[UR20], tmem[UR14], tmem[UR12], idesc[UR13], UPT ;  /* 0x00ff0c14040075ea */ /* 0x0003e2000ba0000e */
[----:B------:R-:W-:Y:S01]  /*3c10*/  UMOV UR9, UR45 ;  /* 0x0000002d00097c82 */ /* 0x000fe20008000000 */
[----:B------:R-:W-:Y:S01]  /*3c20*/  R2UR UR65, R16 ;  /* 0x00000000104172ca */ /* 0x000fe200000e0000 */
[----:B------:R2:W-:Y:S03]  /*3c30*/  UTCHMMA.2CTA gdesc[UR6], gdesc[UR18], tmem[UR15], tmem[UR12], idesc[UR13], UPT ;  /* 0x00ff0c12060075ea */ /* 0x0005e6000ba0000f */
[----:B------:R3:W-:Y:S01]  /*3c40*/  UTCHMMA.2CTA gdesc[UR8], gdesc[UR16], tmem[UR62], tmem[UR12], idesc[UR13], UPT ;  /* 0x00ff0c10080075ea */ /* 0x0007e2000ba0003e */
[----:B-1----:R-:W-:Y:S02]  /*3c50*/  UIADD3 UR4, UPT, UPT, UR56, -0x800, URZ ;  /* 0xfffff80038047890 */ /* 0x002fe4000fffe0ff */
[----:B------:R-:W-:Y:S01]  /*3c60*/  UIADD3 UR14, UPT, UPT, UR10, 0x204, URZ ;  /* 0x000002040a0e7890 */ /* 0x000fe2000fffe0ff */
[----:B------:R-:W-:Y:S01]  /*3c70*/  UMOV UR5, UR57 ;  /* 0x0000003900057c82 */ /* 0x000fe20008000000 */
[----:B--2---:R-:W-:Y:S01]  /*3c80*/  UMOV UR15, 0x40004040 ;  /* 0x40004040000f7882 */ /* 0x004fe20000000000 */
[----:B------:R-:W-:Y:S02]  /*3c90*/  UIADD3 UR6, UPT, UPT, UR10, 0x206, URZ ;  /* 0x000002060a067890 */ /* 0x000fe4000fffe0ff */
[----:B---3--:R-:W-:Y:S02]  /*3ca0*/  UIADD3 UR8, UPT, UPT, UR54, -0x800, URZ ;  /* 0xfffff80036087890 */ /* 0x008fe4000fffe0ff */
[----:B------:R-:W-:Y:S02]  /*3cb0*/  UIADD3 UR62, UPT, UPT, UR23, 0x80, URZ ;  /* 0x00000080173e7890 */ /* 0x000fe4000fffe0ff */
[----:B------:R1:W-:Y:S01]  /*3cc0*/  UTCHMMA.2CTA gdesc[UR4], gdesc[UR14], tmem[UR64], tmem[UR12], idesc[UR13], UPT ;  /* 0x00ff0c0e040075ea */ /* 0x0003e2000ba00040 */
[----:B------:R-:W-:Y:S01]  /*3cd0*/  UMOV UR9, UR55 ;  /* 0x0000003700097c82 */ /* 0x000fe20008000000 */
[----:B------:R-:W-:Y:S01]  /*3ce0*/  UMOV UR7, 0x40004040 ;  /* 0x4000404000077882 */ /* 0x000fe20000000000 */
[----:B-1----:R-:W-:Y:S01]  /*3cf0*/  R2UR.FILL UR12, R18 ;  /* 0x00000000120c72ca */ /* 0x002fe200004e0000 */
[----:B------:R-:W-:Y:S01]  /*3d00*/  IMAD.U32 R18, RZ, RZ, UR22 ;  /* 0x00000016ff127e24 */ /* 0x000fe2000f8e00ff */
[----:B------:R-:W-:Y:S01]  /*3d10*/  UMOV UR4, 0x0 ;  /* 0x0000000000047882 */ /* 0x000fe20000000000 */
[----:B------:R-:W-:Y:S01]  /*3d20*/  UMOV UR5, 0x10200490 ;  /* 0x1020049000057882 */ /* 0x000fe20000000000 */
[----:B------:R-:W-:Y:S01]  /*3d30*/  R2UR.FILL UR13, R19 ;  /* 0x00000000130d72ca */ /* 0x000fe200004e0000 */
[----:B------:R1:W-:Y:S01]  /*3d40*/  UTCHMMA.2CTA gdesc[UR8], gdesc[UR6], tmem[UR65], tmem[UR4], idesc[UR5], UPT ;  /* 0x00ff0406080075ea */ /* 0x0003e2000ba00041 */
[----:B------:R1:W-:Y:S01]  /*3d50*/  UTCBAR.2CTA.MULTICAST [UR62], URZ, UR70 ;  /* 0x000000ff3e0073e9 */ /* 0x0003e20008200846 */
[----:B------:R-:W2:Y:S02]  /*3d60*/  SYNCS.PHASECHK.TRANS64.TRYWAIT P0, [UR23+0x98], R18 ;  /* 0x00009812ff0075a7 */ /* 0x000ea40008001117 */
[----:B-12---:R-:W-:Y:S10]  /*3d70*/  @!P0 BRA `(.L_x_51) ;  /* 0x000000c800bc8947 */ /* 0x006ff40003800000 */
.L_x_133:
[----:B------:R-:W-:Y:S01]  /*3d80*/  IMAD.MOV.U32 R18, RZ, RZ, 0xc0 ;  /* 0x000000c0ff127424 */ /* 0x000fe200078e00ff */
[----:B------:R-:W-:Y:S01]  /*3d90*/  UMOV UR4, 0x0 ;  /* 0x0000000000047882 */ /* 0x000fe20000000000 */
[----:B-1----:R-:W-:Y:S01]  /*3da0*/  IMAD.U32 R19, RZ, RZ, UR22 ;  /* 0x00000016ff137e24 */ /* 0x002fe2000f8e00ff */
[----:B------:R-:W-:Y:S01]  /*3db0*/  UMOV UR5, 0x10210490 ;  /* 0x1021049000057882 */ /* 0x000fe20000000000 */
[----:B------:R-:W-:Y:S01]  /*3dc0*/  UMOV UR65, 0x10210490 ;  /* 0x1021049000417882 */ /* 0x000fe20000000000 */
[----:B------:R-:W-:Y:S01]  /*3dd0*/  R2UR UR62, R18 ;  /* 0x00000000123e72ca */ /* 0x000fe200000e0000 */
[----:B------:R-:W-:Y:S02]  /*3de0*/  IMAD.MOV.U32 R16, RZ, RZ, 0x180 ;  /* 0x00000180ff107424 */ /* 0x000fe400078e00ff */
[----:B------:R-:W-:Y:S03]  /*3df0*/  IMAD.MOV.U32 R18, RZ, RZ, 0xc8 ;  /* 0x000000c8ff127424 */ /* 0x000fe600078e00ff */
[----:B------:R-:W-:Y:S02]  /*3e00*/  R2UR UR64, R16 ;  /* 0x00000000104072ca */ /* 0x000fe400000e0000 */
[----:B------:R-:W-:Y:S01]  /*3e10*/  R2UR UR8, R18 ;  /* 0x00000000120872ca */ /* 0x000fe200000e0000 */
[----:B------:R-:W-:Y:S01]  /*3e20*/  IMAD.MOV.U32 R18, RZ, RZ, 0xd0 ;  /* 0x000000d0ff127424 */ /* 0x000fe200078e00ff */
[C---:B------:R-:W-:Y:S09]  /*3e30*/  R2UR UR9, R16.reuse ;  /* 0x00000000100972ca */ /* 0x040ff200000e0000 */
[----:B------:R1:W-:Y:S04]  /*3e40*/  UTCHMMA.2CTA tmem[UR62], gdesc[UR12], tmem[UR64], tmem[UR4], idesc[UR5], UP0 ;  /* 0x00ff040c3e0079ea */ /* 0x0003e80008200040 */
[----:B------:R2:W-:Y:S01]  /*3e50*/  UTCHMMA.2CTA tmem[UR8], gdesc[UR40], tmem[UR9], tmem[UR4], idesc[UR5], UPT ;  /* 0x00ff0428080079ea */ /* 0x0005e2000ba00009 */
[----:B-1----:R-:W-:Y:S01]  /*3e60*/  UMOV UR64, 0x0 ;  /* 0x0000000000407882 */ /* 0x002fe20000000000 */
[----:B------:R-:W-:Y:S02]  /*3e70*/  R2UR UR13, R16 ;  /* 0x00000000100d72ca */ /* 0x000fe400000e0000 */
[----:B--2---:R-:W-:Y:S01]  /*3e80*/  R2UR UR4, R18 ;  /* 0x00000000120472ca */ /* 0x004fe200000e0000 */
[----:B------:R-:W-:Y:S01]  /*3e90*/  IMAD.MOV.U32 R18, RZ, RZ, 0xd8 ;  /* 0x000000d8ff127424 */ /* 0x000fe200078e00ff */
[----:B------:R-:W-:Y:S04]  /*3ea0*/  R2UR UR5, R16 ;  /* 0x00000000100572ca */ /* 0x000fe800000e0000 */
[----:B------:R-:W-:Y:S01]  /*3eb0*/  R2UR UR12, R18 ;  /* 0x00000000120c72ca */ /* 0x000fe200000e0000 */
[----:B------:R-:W-:Y:S05]  /*3ec0*/  IMAD.MOV.U32 R18, RZ, RZ, 0xe0 ;  /* 0x000000e0ff127424 */ /* 0x000fea00078e00ff */
[----:B------:R-:W-:Y:S01]  /*3ed0*/  R2UR UR8, R18 ;  /* 0x00000000120872ca */ /* 0x000fe200000e0000 */
[----:B------:R-:W-:Y:S02]  /*3ee0*/  IMAD.MOV.U32 R18, RZ, RZ, 0xe8 ;  /* 0x000000e8ff127424 */ /* 0x000fe400078e00ff */
[----:B------:R1:W-:Y:S04]  /*3ef0*/  UTCHMMA.2CTA tmem[UR4], gdesc[UR38], tmem[UR5], tmem[UR64], idesc[UR65], UPT ;  /* 0x00ff4026040079ea */ /* 0x0003e8000ba00005 */
[----:B------:R2:W-:Y:S06]  /*3f00*/  UTCHMMA.2CTA tmem[UR12], gdesc[UR36], tmem[UR13], tmem[UR64], idesc[UR65], UPT ;  /* 0x00ff40240c0079ea */ /* 0x0005ec000ba0000d */
[----:B------:R2:W-:Y:S01]  /*3f10*/  UTCHMMA.2CTA tmem[UR8], gdesc[UR34], tmem[UR9], tmem[UR64], idesc[UR65], UPT ;  /* 0x00ff4022080079ea */ /* 0x0005e2000ba00009 */
[----:B-1----:R-:W-:Y:S11]  /*3f20*/  R2UR UR4, R18 ;  /* 0x00000000120472ca */ /* 0x002ff600000e0000 */
[----:B------:R-:W-:Y:S02]  /*3f30*/  @!UPT UIADD3 URZ, UPT, UPT, URZ, URZ, URZ ;  /* 0x000000fffffff290 */ /* 0x000fe4000fffe0ff */
[----:B------:R2:W-:Y:S01]  /*3f40*/  UTCHMMA.2CTA tmem[UR4], gdesc[UR32], tmem[UR5], tmem[UR64], idesc[UR65], UPT ;  /* 0x00ff4020040079ea */ /* 0x0005e2000ba00005 */
[----:B------:R-:W1:Y:S02]  /*3f50*/  SYNCS.PHASECHK.TRANS64.TRYWAIT P0, [UR23+0xa8], R19 ;  /* 0x0000a813ff0075a7 */ /* 0x000e640008001117 */
[----:B-12---:R-:W-:Y:S05]  /*3f60*/  @!P0 BRA `(.L_x_52) ;  /* 0x000000c800608947 */ /* 0x006fea0003800000 */
.L_x_135:
[----:B------:R-:W-:Y:S01]  /*3f70*/  UIADD3 UR63, UPT, UPT, UR63, 0x1, URZ ;  /* 0x000000013f3f7890 */ /* 0x000fe2000fffe0ff */
[----:B------:R-:W-:Y:S01]  /*3f80*/  R2UR UR32, R14 ;  /* 0x000000000e2072ca */ /* 0x000fe200000e0000 */
[----:B------:R-:W-:Y:S01]  /*3f90*/  ULOP3.LUT UR66, UR66, 0x1, URZ, 0x3c, !UPT ;  /* 0x0000000142427892 */ /* 0x000fe2000f8e3cff */
[----:B------:R-:W-:Y:S01]  /*3fa0*/  R2UR UR8, R15 ;  /* 0x000000000f0872ca */ /* 0x000fe200000e0000 */
[----:B------:R-:W-:Y:S01]  /*3fb0*/  UMOV UR4, 0x0 ;  /* 0x0000000000047882 */ /* 0x000fe20000000000 */
[----:B------:R-:W-:Y:S01]  /*3fc0*/  UMOV UR5, 0x10210490 ;  /* 0x1021049000057882 */ /* 0x000fe20000000000 */
[----:B------:R-:W-:Y:S01]  /*3fd0*/  R2UR UR9, R12 ;  /* 0x000000000c0972ca */ /* 0x000fe200000e0000 */
[----:B------:R-:W-:Y:S01]  /*3fe0*/  UMOV UR12, 0x0 ;  /* 0x00000000000c7882 */ /* 0x000fe20000000000 */
[----:B------:R-:W-:Y:S01]  /*3ff0*/  UMOV UR13, 0x10210490 ;  /* 0x10210490000d7882 */ /* 0x000fe20000000000 */
[----:B------:R-:W-:Y:S01]  /*4000*/  R2UR UR22, R11 ;  /* 0x000000000b1672ca */ /* 0x000fe200000e0000 */
[----:B------:R-:W-:Y:S01]  /*4010*/  UMOV UR36, 0x0 ;  /* 0x0000000000247882 */ /* 0x000fe20000000000 */
[----:B------:R-:W-:Y:S01]  /*4020*/  UMOV UR37, 0x10200490 ;  /* 0x1020049000257882 */ /* 0x000fe20000000000 */
[----:B------:R-:W-:Y:S01]  /*4030*/  UMOV UR34, 0x0 ;  /* 0x0000000000227882 */ /* 0x000fe20000000000 */
[----:B------:R-:W-:Y:S03]  /*4040*/  UMOV UR35, 0x10200490 ;  /* 0x1020049000237882 */ /* 0x000fe60000000000 */
[----:B------:R2:W-:Y:S02]  /*4050*/  UTCHMMA.2CTA tmem[UR8], gdesc[UR30], tmem[UR32], tmem[UR4], idesc[UR5], UPT ;  /* 0x00ff041e080079ea */ /* 0x0005e4000ba00020 */
[----:B--2---:R-:W-:Y:S01]  /*4060*/  UIADD3 UR4, UPT, UPT, UR60, 0x30, URZ ;  /* 0x000000303c047890 */ /* 0x004fe2000fffe0ff */
[----:B------:R-:W-:Y:S02]  /*4070*/  R2UR UR5, R13 ;  /* 0x000000000d0572ca */ /* 0x000fe400000e0000 */
[----:B------:R-:W-:Y:S11]  /*4080*/  R2UR UR8, R8 ;  /* 0x00000000080872ca */ /* 0x000ff600000e0000 */
[----:B------:R2:W-:Y:S01]  /*4090*/  UTCHMMA.2CTA tmem[UR5], gdesc[UR28], tmem[UR9], tmem[UR12], idesc[UR13], UPT ;  /* 0x00ff0c1c050079ea */ /* 0x0005e2000ba00009 */
[----:B------:R3:W-:Y:S01]  /*40a0*/  UTCBAR.2CTA.MULTICAST [UR4], URZ, UR69 ;  /* 0x000000ff040073e9 */ /* 0x0007e20008200845 */
[----:B--2---:R-:W-:Y:S01]  /*40b0*/  UMOV UR13, 0x10200490 ;  /* 0x10200490000d7882 */ /* 0x004fe20000000000 */
[----:B---3--:R-:W-:Y:S01]  /*40c0*/  UIADD3 UR4, UPT, UPT, UR23, 0x88, URZ ;  /* 0x0000008817047890 */ /* 0x008fe2000fffe0ff */
[----:B------:R2:W-:Y:S01]  /*40d0*/  UTCHMMA.2CTA gdesc[UR58], gdesc[UR10], tmem[UR22], tmem[UR12], idesc[UR13], !UPT ;  /* 0x00ff0c0a3a0075ea */ /* 0x0005e2000fa00016 */
[----:B------:R-:W-:Y:S02]  /*40e0*/  R2UR UR5, R7 ;  /* 0x00000000070572ca */ /* 0x000fe400000e0000 */
[----:B------:R-:W-:Y:S02]  /*40f0*/  R2UR UR9, R6 ;  /* 0x00000000060972ca */ /* 0x000fe400000e0000 */
[----:B--2---:R-:W-:Y:S02]  /*4100*/  R2UR UR13, R10 ;  /* 0x000000000a0d72ca */ /* 0x004fe400000e0000 */
[----:B------:R-:W-:Y:S02]  /*4110*/  R2UR UR12, R9 ;  /* 0x00000000090c72ca */ /* 0x000fe400000e0000 */
[----:B------:R-:W-:Y:S02]  /*4120*/  R2UR UR11, R5 ;  /* 0x00000000050b72ca */ /* 0x000fe400000e0000 */
[----:B------:R-:W-:Y:S07]  /*4130*/  R2UR UR10, R4 ;  /* 0x00000000040a72ca */ /* 0x000fee00000e0000 */
[----:B------:R-:W-:Y:S02]  /*4140*/  UTCHMMA.2CTA gdesc[UR52], gdesc[UR26], tmem[UR13], tmem[UR36], idesc[UR37], UPT ;  /* 0x00ff241a340075ea */ /* 0x000fe4000ba0000d */
[----:B------:R2:W-:Y:S01]  /*4150*/  UTCHMMA.2CTA gdesc[UR50], gdesc[UR24], tmem[UR12], tmem[UR34], idesc[UR35], UPT ;  /* 0x00ff2218320075ea */ /* 0x0005e2000ba0000c */
[----:B------:R3:W-:Y:S01]  /*4160*/  UTCHMMA.2CTA gdesc[UR48], gdesc[UR20], tmem[UR8], tmem[UR36], idesc[UR37], UPT ;  /* 0x00ff2414300075ea */ /* 0x0007e2000ba00008 */
[----:B------:R4:W-:Y:S01]  /*4170*/  UTCHMMA.2CTA gdesc[UR46], gdesc[UR18], tmem[UR5], tmem[UR34], idesc[UR35], UPT ;  /* 0x00ff22122e0075ea */ /* 0x0009e2000ba00005 */
[----:B------:R5:W-:Y:S01]  /*4180*/  UTCHMMA.2CTA gdesc[UR44], gdesc[UR16], tmem[UR9], tmem[UR76], idesc[UR77], UPT ;  /* 0x00ff4c102c0075ea */ /* 0x000be2000ba00009 */
[----:B------:R-:W-:Y:S01]  /*4190*/  UTCHMMA.2CTA gdesc[UR56], gdesc[UR14], tmem[UR11], tmem[UR74], idesc[UR75], UPT ;  /* 0x00ff4a0e380075ea */ /* 0x000fe2000ba0000b */
[----:B------:R1:W-:Y:S01]  /*41a0*/  UTCHMMA.2CTA gdesc[UR54], gdesc[UR6], tmem[UR10], tmem[UR72], idesc[UR73], UPT ;  /* 0x00ff4806360075ea */ /* 0x0003e2000ba0000a */
[----:B--2---:R-:W-:Y:S01]  /*41b0*/  UMOV UR12, 0x3 ;  /* 0x00000003000c7882 */ /* 0x004fe20000000000 */
[----:B---3--:R-:W-:Y:S01]  /*41c0*/  UIADD3 UR8, UPT, UPT, UR43, 0x30, URZ ;  /* 0x000000302b087890 */ /* 0x008fe2000fffe0ff */
[----:B------:R2:W-:Y:S01]  /*41d0*/  UTCBAR.2CTA.MULTICAST [UR4], URZ, UR12 ;  /* 0x000000ff040073e9 */ /* 0x0005e2000820080c */
[----:B----4-:R-:W-:Y:S04]  /*41e0*/  UIADD3 UR5, UPT, UPT, UR42, 0x1, URZ ;  /* 0x000000012a057890 */ /* 0x010fe8000fffe0ff */
[----:B------:R-:W-:Y:S03]  /*41f0*/  UISETP.NE.AND UP0, UPT, UR5, 0x6, UPT ;  /* 0x000000060500788c */ /* 0x000fe6000bf05270 */
[----:B------:R3:W-:Y:S01]  /*4200*/  UTCBAR.2CTA.MULTICAST [UR8], URZ, UR68 ;  /* 0x000000ff080073e9 */ /* 0x0007e20008200844 */
[----:B-----5:R-:W-:Y:S02]  /*4210*/  USEL UR9, URZ, 0x1, UP0 ;  /* 0x00000001ff097887 */ /* 0x020fe40008000000 */
[----:B-1----:R-:W-:Y:S02]  /*4220*/  USEL UR7, UR5, URZ, UP0 ;  /* 0x000000ff05077287 */ /* 0x002fe40008000000 */
[----:B------:R-:W-:Y:S02]  /*4230*/  UISETP.NE.AND UP0, UPT, UR63, -0x1, UPT ;  /* 0xffffffff3f00788c */ /* 0x000fe4000bf05270 */
[----:B------:R-:W-:Y:S01]  /*4240*/  ULOP3.LUT UR11, UR61, UR9, URZ, 0x3c, !UPT ;  /* 0x000000093d0b7292 */ /* 0x000fe2000f8e3cff */
[----:B--2---:R-:W-:Y:S06]  /*4250*/  UMOV UR4, 0x1 ;  /* 0x0000000100047882 */ /* 0x004fec0000000000 */
[----:B------:R-:W-:Y:S05]  /*4260*/  BRA.U UP0, `(.L_x_53) ;  /* 0xfffffff1006c7547 */ /* 0x000fea000b83ffff */
.L_x_46:
[----:B------:R-:W-:Y:S01]  /*4270*/  R2UR UR5, R3 ;  /* 0x00000000030572ca */ /* 0x000fe200000e0000 */
[----:B----4-:R-:W-:Y:S02]  /*4280*/  UIADD3 UR9, UPT, UPT, UR23, 0x10, URZ ;  /* 0x0000001017097890 */ /* 0x010fe4000fffe0ff */
[----:B---3--:R-:W-:Y:S02]  /*4290*/  UIADD3 UR8, UPT, UPT, UR23, 0x18, URZ ;  /* 0x0000001817087890 */ /* 0x008fe4000fffe0ff */
[----:B------:R-:W-:Y:S02]  /*42a0*/  USHF.L.U32 UR11, UR11, 0x1f, URZ ;  /* 0x0000001f0b0b7899 */ /* 0x000fe400080006ff */
[----:B------:R-:W-:Y:S02]  /*42b0*/  ULEA UR17, UR7, UR23, 0x3 ;  /* 0x0000001707117291 */ /* 0x000fe4000f8e18ff */
[----:B------:R-:W-:Y:S02]  /*42c0*/  USHF.L.U32 UR16, UR66, 0x1f, URZ ;  /* 0x0000001f42107899 */ /* 0x000fe400080006ff */
[----:B-1----:R-:W-:-:S02]  /*42d0*/  IMAD.U32 R4, RZ, RZ, UR11 ;  /* 0x0000000bff047e24 */ /* 0x002fc4000f8e00ff */
[----:B------:R-:W-:Y:S02]  /*42e0*/  ULOP3.LUT UR6, UR5, 0xffff, URZ, 0xc0, !UPT ;  /* 0x0000ffff05067892 */ /* 0x000fe4000f8ec0ff */
[----:B------:R-:W-:Y:S01]  /*42f0*/  ULOP3.LUT UR5, UR5, 0xffff, URZ, 0xc0, !UPT ;  /* 0x0000ffff05057892 */ /* 0x000fe2000f8ec0ff */
[----:B------:R-:W-:-:S06]  /*4300*/  MOV R8, UR16 ;  /* 0x0000001000087c02 */ /* 0x000fcc0008000f00 */
[----:B------:R1:W-:Y:S02]  /*4310*/  UTCBAR.2CTA.MULTICAST [UR9], URZ, UR6 ;  /* 0x000000ff090073e9 */ /* 0x0003e40008200806 */
[----:B------:R1:W-:Y:S01]  /*4320*/  UTCBAR.2CTA.MULTICAST [UR8], URZ, UR5 ;  /* 0x000000ff080073e9 */ /* 0x0003e20008200805 */
[----:B------:R-:W2:Y:S02]  /*4330*/  SYNCS.PHASECHK.TRANS64.TRYWAIT P0, [UR17+0x20], R4 ;  /* 0x00002004ff0075a7 */ /* 0x000ea40008001111 */
[----:B-12---:R-:W-:Y:S05]  /*4340*/  @!P0 BRA `(.L_x_54) ;  /* 0x000000c400888947 */ /* 0x006fea0003800000 */
.L_x_137:
[----:B------:R-:W2:Y:S01]  /*4350*/  SYNCS.PHASECHK.TRANS64.TRYWAIT P0, [UR23+0x90], R8 ;  /* 0x00009008ff0075a7 */ /* 0x000ea20008001117 */
[----:B------:R-:W-:Y:S01]  /*4360*/  IMAD.MOV.U32 R5, RZ, RZ, 0x48 ;  /* 0x00000048ff057424 */ /* 0x000fe200078e00ff */
[----:B------:R-:W-:Y:S01]  /*4370*/  ULEA UR7, UR7, UR23, 0xe ;  /* 0x0000001707077291 */ /* 0x000fe2000f8e70ff */
[----:B-1----:R-:W-:Y:S01]  /*4380*/  IMAD.MOV.U32 R4, RZ, RZ, 0x100 ;  /* 0x00000100ff047424 */ /* 0x002fe200078e00ff */
[----:B------:R-:W-:Y:S01]  /*4390*/  UISETP.NE.U32.AND UP0, UPT, UR4, URZ, UPT ;  /* 0x000000ff0400728c */ /* 0x000fe2000bf05070 */
[----:B------:R-:W-:Y:S01]  /*43a0*/  IMAD.MOV.U32 R7, RZ, RZ, 0x40 ;  /* 0x00000040ff077424 */ /* 0x000fe200078e00ff */
[----:B------:R-:W-:Y:S01]  /*43b0*/  R2UR UR28, R5 ;  /* 0x00000000051c72ca */ /* 0x000fe200000e0000 */
[----:B------:R-:W-:Y:S01]  /*43c0*/  UIADD3 UR4, UPT, UPT, UR7, 0x20c00, URZ ;  /* 0x00020c0007047890 */ /* 0x000fe2000fffe0ff */
[C---:B------:R-:W-:Y:S01]  /*43d0*/  R2UR UR30, R4.reuse ;  /* 0x00000000041e72ca */ /* 0x040fe200000e0000 */
[----:B------:R-:W-:Y:S01]  /*43e0*/  IMAD.MOV.U32 R5, RZ, RZ, 0x58 ;  /* 0x00000058ff057424 */ /* 0x000fe200078e00ff */
[----:B------:R-:W-:Y:S01]  /*43f0*/  R2UR UR26, R4 ;  /* 0x00000000041a72ca */ /* 0x000fe200000e0000 */
[----:B------:R-:W-:Y:S01]  /*4400*/  IMAD.MOV.U32 R4, RZ, RZ, 0x60 ;  /* 0x00000060ff047424 */ /* 0x000fe200078e00ff */
[----:B------:R-:W-:Y:S01]  /*4410*/  USHF.R.U32.HI UR4, URZ, 0x4, UR4 ;  /* 0x00000004ff047899 */ /* 0x000fe20008011604 */
[----:B------:R-:W-:Y:S01]  /*4420*/  R2UR UR27, R7 ;  /* 0x00000000071b72ca */ /* 0x000fe200000e0000 */
[----:B------:R-:W-:Y:S01]  /*4430*/  IMAD.MOV.U32 R6, RZ, RZ, 0x100 ;  /* 0x00000100ff067424 */ /* 0x000fe200078e00ff */
[----:B------:R-:W-:Y:S01]  /*4440*/  R2UR UR22, R5 ;  /* 0x00000000051672ca */ /* 0x000fe200000e0000 */
[----:B------:R-:W-:Y:S01]  /*4450*/  IMAD.MOV.U32 R7, RZ, RZ, 0x50 ;  /* 0x00000050ff077424 */ /* 0x000fe200078e00ff */
[----:B------:R-:W-:Y:S01]  /*4460*/  R2UR UR9, R4 ;  /* 0x00000000040972ca */ /* 0x000fe200000e0000 */
[----:B------:R-:W-:Y:S01]  /*4470*/  IMAD.MOV.U32 R4, RZ, RZ, 0x100 ;  /* 0x00000100ff047424 */ /* 0x000fe200078e00ff */
[----:B------:R-:W-:Y:S01]  /*4480*/  ULOP3.LUT UR4, UR4, 0x3fc0, URZ, 0xc0, !UPT ;  /* 0x00003fc004047892 */ /* 0x000fe2000f8ec0ff */
[----:B------:R-:W-:Y:S01]  /*4490*/  IMAD.MOV.U32 R5, RZ, RZ, 0x68 ;  /* 0x00000068ff057424 */ /* 0x000fe200078e00ff */
[C---:B------:R-:W-:Y:S01]  /*44a0*/  R2UR UR31, R6.reuse ;  /* 0x00000000061f72ca */ /* 0x040fe200000e0000 */
[----:B------:R-:W-:Y:S01]  /*44b0*/  UMOV UR42, 0x0 ;  /* 0x00000000002a7882 */ /* 0x000fe20000000000 */
[----:B------:R-:W-:Y:S01]  /*44c0*/  R2UR UR25, R7 ;  /* 0x00000000071972ca */ /* 0x000fe200000e0000 */
[----:B------:R-:W-:Y:S01]  /*44d0*/  UMOV UR43, 0x10210490 ;  /* 0x10210490002b7882 */ /* 0x000fe20000000000 */
        /* <DEDUP_REMOVED lines=9> */
[----:B------:R-:W1:Y:S01]  /*4570*/  S2UR UR24, SR_CgaCtaId ;  /* 0x00000000001879c3 */ /* 0x000e620000008800 */
[C---:B------:R-:W-:Y:S01]  /*4580*/  R2UR UR8, R4.reuse ;  /* 0x00000000040872ca */ /* 0x040fe200000e0000 */
[----:B------:R-:W-:Y:S01]  /*4590*/  UMOV UR19, 0x400 ;  /* 0x0000040000137882 */ /* 0x000fe20000000000 */
[----:B------:R-:W-:Y:S01]  /*45a0*/  UIADD3 UR14, UPT, UPT, UR4, 0x80, URZ ;  /* 0x00000080040e7890 */ /* 0x000fe2000fffe0ff */
[----:B------:R-:W-:Y:S01]  /*45b0*/  R2UR UR6, R5 ;  /* 0x00000000050672ca */ /* 0x000fe200000e0000 */
[----:B------:R-:W-:Y:S01]  /*45c0*/  UIADD3 UR12, UPT, UPT, UR4, 0x100, URZ ;  /* 0x00000100040c7890 */ /* 0x000fe2000fffe0ff */
[----:B------:R-:W-:Y:S01]  /*45d0*/  R2UR UR7, R4 ;  /* 0x00000000040772ca */ /* 0x000fe200000e0000 */
[----:B------:R-:W-:Y:S01]  /*45e0*/  UIADD3 UR10, UPT, UPT, UR4, 0x180, URZ ;  /* 0x00000180040a7890 */ /* 0x000fe2000fffe0ff */
[----:B------:R-:W-:Y:S01]  /*45f0*/  IMAD.U32 R9, RZ, RZ, UR16 ;  /* 0x00000010ff097e24 */ /* 0x000fe2000f8e00ff */
[----:B------:R-:W-:-:S02]  /*4600*/  UIADD3 UR20, UPT, UPT, UR4, 0x200, URZ ;  /* 0x0000020004147890 */ /* 0x000fc4000fffe0ff */
[----:B------:R-:W-:Y:S01]  /*4610*/  UIADD3 UR18, UPT, UPT, UR4, 0x280, URZ ;  /* 0x0000028004127890 */ /* 0x000fe2000fffe0ff */
[----:B------:R-:W-:Y:S01]  /*4620*/  UMOV UR32, 0x0 ;  /* 0x0000000000207882 */ /* 0x000fe20000000000 */
[----:B------:R-:W-:Y:S01]  /*4630*/  UMOV UR33, 0x10210490 ;  /* 0x1021049000217882 */ /* 0x000fe20000000000 */
[----:B------:R-:W-:Y:S01]  /*4640*/  UMOV UR5, 0x40004040 ;  /* 0x4000404000057882 */ /* 0x000fe20000000000 */
[----:B------:R-:W-:Y:S01]  /*4650*/  UMOV UR15, 0x40004040 ;  /* 0x40004040000f7882 */ /* 0x000fe20000000000 */
[----:B------:R-:W-:Y:S01]  /*4660*/  UMOV UR13, 0x40004040 ;  /* 0x40004040000d7882 */ /* 0x000fe20000000000 */
[----:B------:R-:W-:Y:S01]  /*4670*/  UMOV UR11, 0x40004040 ;  /* 0x40004040000b7882 */ /* 0x000fe20000000000 */
[----:B-12---:R-:W-:Y:S05]  /*4680*/  @!P0 BRA `(.L_x_55) ;  /* 0x000000c000e08947 */ /* 0x006fea0003800000 */
.L_x_139:
[----:B------:R-:W-:Y:S01]  /*4690*/  ULEA UR23, UR24, UR19, 0x18 ;  /* 0x0000001318177291 */ /* 0x000fe2000f8ec0ff */
[----:B------:R2:W-:Y:S01]  /*46a0*/  UTCHMMA.2CTA tmem[UR27], gdesc[UR4], tmem[UR31], tmem[UR42], idesc[UR43], UP0 ;  /* 0x00ff2a041b0079ea */ /* 0x0005e2000820001f */
[----:B------:R3:W-:Y:S01]  /*46b0*/  UTCHMMA.2CTA tmem[UR28], gdesc[UR14], tmem[UR30], tmem[UR40], idesc[UR41], UPT ;  /* 0x00ff280e1c0079ea */ /* 0x0007e2000ba0001e */
[----:B------:R-:W-:Y:S01]  /*46c0*/  UMOV UR21, 0x40004040 ;  /* 0x4000404000157882 */ /* 0x000fe20000000000 */
[----:B------:R4:W-:Y:S01]  /*46d0*/  UTCHMMA.2CTA tmem[UR25], gdesc[UR12], tmem[UR29], tmem[UR38], idesc[UR39], UPT ;  /* 0x00ff260c190079ea */ /* 0x0009e2000ba0001d */
[----:B------:R-:W-:Y:S01]  /*46e0*/  UMOV UR19, 0x40004040 ;  /* 0x4000404000137882 */ /* 0x000fe20000000000 */
[----:B------:R5:W-:Y:S01]  /*46f0*/  UTCHMMA.2CTA tmem[UR22], gdesc[UR10], tmem[UR26], tmem[UR36], idesc[UR37], UPT ;  /* 0x00ff240a160079ea */ /* 0x000be2000ba0001a */
[----:B------:R1:W-:Y:S01]  /*4700*/  UTCHMMA.2CTA tmem[UR9], gdesc[UR20], tmem[UR8], tmem[UR34], idesc[UR35], UPT ;  /* 0x00ff2214090079ea */ /* 0x0003e2000ba00008 */
[----:B------:R1:W-:Y:S01]  /*4710*/  UTCHMMA.2CTA tmem[UR6], gdesc[UR18], tmem[UR7], tmem[UR32], idesc[UR33], UPT ;  /* 0x00ff2012060079ea */ /* 0x0003e2000ba00007 */
[----:B------:R-:W1:Y:S01]  /*4720*/  SYNCS.PHASECHK.TRANS64.TRYWAIT P0, [UR23+0xa0], R9 ;  /* 0x0000a009ff0075a7 */ /* 0x000e620008001117 */
[----:B------:R-:W-:-:S02]  /*4730*/  HFMA2 R5, -RZ, RZ, 0, 7.152557373046875e-06 ;  /* 0x00000078ff057431 */ /* 0x000fc400000001ff */
[----:B-1----:R-:W-:Y:S01]  /*4740*/  IMAD.MOV.U32 R7, RZ, RZ, 0x70 ;  /* 0x00000070ff077424 */ /* 0x002fe200078e00ff */
[----:B------:R-:W-:Y:S01]  /*4750*/  MOV R8, UR16 ;  /* 0x0000001000087c02 */ /* 0x000fe20008000f00 */
[----:B------:R-:W-:Y:S02]  /*4760*/  IMAD.MOV.U32 R6, RZ, RZ, 0x100 ;  /* 0x00000100ff067424 */ /* 0x000fe400078e00ff */
[----:B------:R-:W-:Y:S01]  /*4770*/  IMAD.MOV.U32 R4, RZ, RZ, 0x100 ;  /* 0x00000100ff047424 */ /* 0x000fe200078e00ff */
[----:B--2---:R-:W-:Y:S01]  /*4780*/  R2UR UR27, R7 ;  /* 0x00000000071b72ca */ /* 0x004fe200000e0000 */
[----:B---3--:R-:W-:Y:S01]  /*4790*/  UMOV UR30, 0x0 ;  /* 0x00000000001e7882 */ /* 0x008fe20000000000 */
[----:B------:R-:W-:Y:S01]  /*47a0*/  R2UR UR28, R6 ;  /* 0x00000000061c72ca */ /* 0x000fe200000e0000 */
[----:B----4-:R-:W-:Y:S01]  /*47b0*/  UMOV UR38, 0x0 ;  /* 0x0000000000267882 */ /* 0x010fe20000000000 */
[----:B------:R-:W-:Y:S01]  /*47c0*/  R2UR UR25, R5 ;  /* 0x00000000051972ca */ /* 0x000fe200000e0000 */
[----:B-----5:R-:W-:Y:S01]  /*47d0*/  UIADD3 UR22, UPT, UPT, UR23, 0xc0, URZ ;  /* 0x000000c017167890 */ /* 0x020fe2000fffe0ff */
[----:B------:R-:W-:Y:S01]  /*47e0*/  R2UR UR26, R4 ;  /* 0x00000000041a72ca */ /* 0x000fe200000e0000 */
[----:B------:R-:W-:-:S02]  /*47f0*/  UIADD3 UR8, UPT, UPT, UR4, 0x300, URZ ;  /* 0x0000030004087890 */ /* 0x000fc4000fffe0ff */
[----:B------:R-:W-:Y:S01]  /*4800*/  UIADD3 UR6, UPT, UPT, UR4, 0x380, URZ ;  /* 0x0000038004067890 */ /* 0x000fe2000fffe0ff */
[----:B------:R-:W-:Y:S01]  /*4810*/  UMOV UR39, 0x10210490 ;  /* 0x1021049000277882 */ /* 0x000fe20000000000 */
[----:B------:R-:W-:Y:S01]  /*4820*/  UMOV UR31, 0x10210490 ;  /* 0x10210490001f7882 */ /* 0x000fe20000000000 */
[----:B------:R-:W-:Y:S01]  /*4830*/  UMOV UR29, 0x3 ;  /* 0x00000003001d7882 */ /* 0x000fe20000000000 */
[----:B------:R-:W-:Y:S01]  /*4840*/  UMOV UR9, 0x40004040 ;  /* 0x4000404000097882 */ /* 0x000fe20000000000 */
[----:B------:R-:W-:Y:S01]  /*4850*/  UMOV UR7, 0x40004040 ;  /* 0x4000404000077882 */ /* 0x000fe20000000000 */
[----:B------:R-:W-:Y:S06]  /*4860*/  @!P0 BRA `(.L_x_56) ;  /* 0x000000c000888947 */ /* 0x000fec0003800000 */
.L_x_141:
[----:B------:R2:W-:Y:S01]  /*4870*/  UTCHMMA.2CTA tmem[UR27], gdesc[UR8], tmem[UR28], tmem[UR38], idesc[UR39], UPT ;  /* 0x00ff26081b0079ea */ /* 0x0005e2000ba0001c */
[----:B------:R3:W-:Y:S01]  /*4880*/  UTCHMMA.2CTA tmem[UR25], gdesc[UR6], tmem[UR26], tmem[UR30], idesc[UR31], UPT ;  /* 0x00ff1e06190079ea */ /* 0x0007e2000ba0001a */
[----:B------:R4:W-:Y:S01]  /*4890*/  UTCBAR.2CTA.MULTICAST [UR22], URZ, UR29 ;  /* 0x000000ff160073e9 */ /* 0x0009e2000820081d */
[----:B------:R-:W5:Y:S01]  /*48a0*/  SYNCS.PHASECHK.TRANS64.TRYWAIT P0, [UR23+0x98], R8 ;  /* 0x00009808ff0075a7 */ /* 0x000f620008001117 */
[----:B-1----:R-:W-:Y:S01]  /*48b0*/  IMAD.MOV.U32 R7, RZ, RZ, 0xc0 ;  /* 0x000000c0ff077424 */ /* 0x002fe200078e00ff */
[----:B------:R-:W-:Y:S01]  /*48c0*/  UMOV UR48, 0x0 ;  /* 0x0000000000307882 */ /* 0x000fe20000000000 */
[----:B------:R-:W-:Y:S01]  /*48d0*/  IMAD.MOV.U32 R5, RZ, RZ, 0xc8 ;  /* 0x000000c8ff057424 */ /* 0x000fe200078e00ff */
[----:B------:R-:W-:Y:S01]  /*48e0*/  UMOV UR49, 0x10210490 ;  /* 0x1021049000317882 */ /* 0x000fe20000000000 */
[----:B------:R-:W-:Y:S01]  /*48f0*/  IMAD.MOV.U32 R6, RZ, RZ, 0x180 ;  /* 0x00000180ff067424 */ /* 0x000fe200078e00ff */
[----:B------:R-:W-:Y:S01]  /*4900*/  R2UR UR35, R7 ;  /* 0x00000000072372ca */ /* 0x000fe200000e0000 */
[----:B------:R-:W-:Y:S01]  /*4910*/  IMAD.MOV.U32 R7, RZ, RZ, 0xd0 ;  /* 0x000000d0ff077424 */ /* 0x000fe200078e00ff */
[----:B------:R-:W-:Y:S01]  /*4920*/  R2UR UR33, R5 ;  /* 0x00000000052172ca */ /* 0x000fe200000e0000 */
[----:B------:R-:W-:Y:S01]  /*4930*/  IMAD.MOV.U32 R5, RZ, RZ, 0xd8 ;  /* 0x000000d8ff057424 */ /* 0x000fe200078e00ff */
[C---:B------:R-:W-:Y:S01]  /*4940*/  R2UR UR36, R6.reuse ;  /* 0x00000000062472ca */ /* 0x040fe200000e0000 */
[----:B------:R-:W-:Y:S01]  /*4950*/  IMAD.MOV.U32 R4, RZ, RZ, 0x180 ;  /* 0x00000180ff047424 */ /* 0x000fe200078e00ff */
[----:B------:R-:W-:Y:S01]  /*4960*/  R2UR UR32, R6 ;  /* 0x00000000062072ca */ /* 0x000fe200000e0000 */
[----:B------:R-:W-:Y:S01]  /*4970*/  UMOV UR46, 0x0 ;  /* 0x00000000002e7882 */ /* 0x000fe20000000000 */
[----:B------:R-:W-:Y:S01]  /*4980*/  UMOV UR47, 0x10210490 ;  /* 0x10210490002f7882 */ /* 0x000fe20000000000 */
[----:B------:R-:W-:Y:S01]  /*4990*/  UMOV UR44, 0x0 ;  /* 0x00000000002c7882 */ /* 0x000fe20000000000 */
[----:B------:R-:W-:Y:S01]  /*49a0*/  R2UR UR34, R4 ;  /* 0x00000000042272ca */ /* 0x000fe200000e0000 */
[----:B------:R-:W-:Y:S01]  /*49b0*/  UMOV UR45, 0x10210490 ;  /* 0x10210490002d7882 */ /* 0x000fe20000000000 */
[----:B------:R-:W-:Y:S01]  /*49c0*/  UMOV UR42, 0x0 ;  /* 0x00000000002a7882 */ /* 0x000fe20000000000 */
[----:B------:R-:W-:Y:S01]  /*49d0*/  UMOV UR43, 0x10210490 ;  /* 0x10210490002b7882 */ /* 0x000fe20000000000 */
[----:B------:R-:W-:Y:S01]  /*49e0*/  UMOV UR40, 0x0 ;  /* 0x0000000000287882 */ /* 0x000fe20000000000 */
[----:B------:R-:W-:Y:S01]  /*49f0*/  UMOV UR41, 0x10210490 ;  /* 0x1021049000297882 */ /* 0x000fe20000000000 */
[----:B--2---:R-:W-:Y:S01]  /*4a00*/  R2UR UR28, R6 ;  /* 0x00000000061c72ca */ /* 0x004fe200000e0000 */
[----:B------:R-:W-:Y:S01]  /*4a10*/  UMOV UR38, 0x0 ;  /* 0x0000000000267882 */ /* 0x000fe20000000000 */
[----:B---3--:R-:W-:Y:S01]  /*4a20*/  R2UR UR31, R7 ;  /* 0x00000000071f72ca */ /* 0x008fe200000e0000 */
[----:B------:R-:W-:Y:S01]  /*4a30*/  IMAD.MOV.U32 R7, RZ, RZ, 0xe0 ;  /* 0x000000e0ff077424 */ /* 0x000fe200078e00ff */
[----:B----4-:R-:W-:Y:S01]  /*4a40*/  R2UR UR29, R5 ;  /* 0x00000000051d72ca */ /* 0x010fe200000e0000 */
[----:B------:R-:W-:Y:S01]  /*4a50*/  IMAD.MOV.U32 R5, RZ, RZ, 0xe8 ;  /* 0x000000e8ff057424 */ /* 0x000fe200078e00ff */
[----:B------:R-:W-:Y:S01]  /*4a60*/  R2UR UR30, R4 ;  /* 0x00000000041e72ca */ /* 0x000fe200000e0000 */
[----:B------:R-:W-:Y:S01]  /*4a70*/  UMOV UR39, 0x10210490 ;  /* 0x1021049000277882 */ /* 0x000fe20000000000 */
[----:B------:R-:W-:Y:S01]  /*4a80*/  R2UR UR27, R7 ;  /* 0x00000000071b72ca */ /* 0x000fe200000e0000 */
[----:B------:R-:W-:Y:S01]  /*4a90*/  IMAD.U32 R7, RZ, RZ, UR16 ;  /* 0x00000010ff077e24 */ /* 0x000fe2000f8e00ff */
[----:B------:R-:W-:-:S02]  /*4aa0*/  R2UR UR25, R5 ;  /* 0x00000000051972ca */ /* 0x000fc400000e0000 */
[----:B------:R-:W-:Y:S01]  /*4ab0*/  R2UR UR26, R4 ;  /* 0x00000000041a72ca */ /* 0x000fe200000e0000 */
[----:B-----5:R-:W-:-:S14]  /*4ac0*/  @!P0 BRA `(.L_x_57) ;  /* 0x000000c000108947 */ /* 0x020fdc0003800000 */
.L_x_143:
[----:B------:R2:W-:Y:S01]  /*4ad0*/  UTCHMMA.2CTA tmem[UR35], gdesc[UR4], tmem[UR36], tmem[UR48], idesc[UR49], UP0 ;  /* 0x00ff3004230079ea */ /* 0x0005e20008200024 */
[----:B------:R3:W-:Y:S01]  /*4ae0*/  UTCHMMA.2CTA tmem[UR33], gdesc[UR14], tmem[UR34], tmem[UR46], idesc[UR47], UPT ;  /* 0x00ff2e0e210079ea */ /* 0x0007e2000ba00022 */
[----:B------:R4:W-:Y:S01]  /*4af0*/  UTCHMMA.2CTA tmem[UR31], gdesc[UR12], tmem[UR32], tmem[UR44], idesc[UR45], UPT ;  /* 0x00ff2c0c1f0079ea */ /* 0x0009e2000ba00020 */
[----:B------:R5:W-:Y:S01]  /*4b00*/  UTCHMMA.2CTA tmem[UR29], gdesc[UR10], tmem[UR30], tmem[UR42], idesc[UR43], UPT ;  /* 0x00ff2a0a1d0079ea */ /* 0x000be2000ba0001e */
[----:B------:R1:W-:Y:S01]  /*4b10*/  UTCHMMA.2CTA tmem[UR27], gdesc[UR20], tmem[UR28], tmem[UR40], idesc[UR41], UPT ;  /* 0x00ff28141b0079ea */ /* 0x0003e2000ba0001c */
[----:B------:R1:W-:Y:S01]  /*4b20*/  UTCHMMA.2CTA tmem[UR25], gdesc[UR18], tmem[UR26], tmem[UR38], idesc[UR39], UPT ;  /* 0x00ff2612190079ea */ /* 0x0003e2000ba0001a */
[----:B------:R-:W1:Y:S01]  /*4b30*/  SYNCS.PHASECHK.TRANS64.TRYWAIT P0, [UR23+0xa8], R7 ;  /* 0x0000a807ff0075a7 */ /* 0x000e620008001117 */
[----:B------:R-:W-:Y:S01]  /*4b40*/  R2UR UR37, R3 ;  /* 0x00000000032572ca */ /* 0x000fe200000e0000 */
[----:B------:R-:W-:Y:S02]  /*4b50*/  IMAD.MOV.U32 R6, RZ, RZ, 0xf0 ;  /* 0x000000f0ff067424 */ /* 0x000fe400078e00ff */
[----:B------:R-:W-:-:S02]  /*4b60*/  IMAD.MOV.U32 R5, RZ, RZ, 0x180 ;  /* 0x00000180ff057424 */ /* 0x000fc400078e00ff */
[----:B-1----:R-:W-:Y:S01]  /*4b70*/  IMAD.MOV.U32 R4, RZ, RZ, 0xf8 ;  /* 0x000000f8ff047424 */ /* 0x002fe200078e00ff */
[----:B------:R-:W-:Y:S01]  /*4b80*/  R2UR UR22, R6 ;  /* 0x00000000061672ca */ /* 0x000fe200000e0000 */
[----:B------:R-:W-:-:S06]  /*4b90*/  IMAD.MOV.U32 R3, RZ, RZ, 0x180 ;  /* 0x00000180ff037424 */ /* 0x000fcc00078e00ff */
[----:B--2---:R-:W-:Y:S01]  /*4ba0*/  ULOP3.LUT UR4, UR37, 0xffff, URZ, 0xc0, !UPT ;  /* 0x0000ffff25047892 */ /* 0x004fe2000f8ec0ff */
[----:B---3--:R-:W-:Y:S01]  /*4bb0*/  R2UR UR14, R5 ;  /* 0x00000000050e72ca */ /* 0x008fe200000e0000 */
[----:B------:R-:W-:Y:S01]  /*4bc0*/  UIADD3 UR5, UPT, UPT, UR17, 0x50, URZ ;  /* 0x0000005011057890 */ /* 0x000fe2000fffe0ff */
[----:B----4-:R-:W-:Y:S01]  /*4bd0*/  R2UR UR12, R4 ;  /* 0x00000000040c72ca */ /* 0x010fe200000e0000 */
[----:B-----5:R-:W-:Y:S01]  /*4be0*/  UIADD3 UR10, UPT, UPT, UR23, 0xc8, URZ ;  /* 0x000000c8170a7890 */ /* 0x020fe2000fffe0ff */
[----:B------:R-:W-:Y:S01]  /*4bf0*/  R2UR UR11, R3 ;  /* 0x00000000030b72ca */ /* 0x000fe200000e0000 */
[----:B------:R-:W-:Y:S01]  /*4c00*/  UMOV UR20, 0x0 ;  /* 0x0000000000147882 */ /* 0x000fe20000000000 */
[----:B------:R-:W-:Y:S01]  /*4c10*/  UMOV UR21, 0x10210490 ;  /* 0x1021049000157882 */ /* 0x000fe20000000000 */
[----:B------:R-:W-:Y:S01]  /*4c20*/  UMOV UR18, 0x0 ;  /* 0x0000000000127882 */ /* 0x000fe20000000000 */
[----:B------:R-:W-:Y:S01]  /*4c30*/  UMOV UR19, 0x10210490 ;  /* 0x1021049000137882 */ /* 0x000fe20000000000 */
[----:B------:R-:W-:Y:S01]  /*4c40*/  UMOV UR13, 0x3 ;  /* 0x00000003000d7882 */ /* 0x000fe20000000000 */
[----:B------:R-:W-:Y:S09]  /*4c50*/  @!P0 BRA `(.L_x_58) ;  /* 0x000000bc00cc8947 */ /* 0x000ff20003800000 */
.L_x_145:
[----:B------:R2:W-:Y:S01]  /*4c60*/  UTCHMMA.2CTA tmem[UR22], gdesc[UR8], tmem[UR14], tmem[UR20], idesc[UR21], UPT ;  /* 0x00ff1408160079ea */ /* 0x0005e2000ba0000e */
[----:B------:R2:W-:Y:S01]  /*4c70*/  UTCHMMA.2CTA tmem[UR12], gdesc[UR6], tmem[UR11], tmem[UR18], idesc[UR19], UPT ;  /* 0x00ff12060c0079ea */ /* 0x0005e2000ba0000b */
[----:B------:R2:W-:Y:S01]  /*4c80*/  UTCBAR.2CTA.MULTICAST [UR10], URZ, UR13 ;  /* 0x000000ff0a0073e9 */ /* 0x0005e2000820080d */
[----:B------:R2:W-:Y:S01]  /*4c90*/  UTCBAR.2CTA.MULTICAST [UR5], URZ, UR4 ;  /* 0x000000ff050073e9 */ /* 0x0005e20008200804 */
[----:B------:R-:W-:Y:S01]  /*4ca0*/  NOP ;  /* 0x0000000000007918 */ /* 0x000fe20000000000 */
.L_x_42:
[----:B------:R-:W-:Y:S01]  /*4cb0*/  ELECT P0, URZ, PT ;  /* 0x0000000000ff782f */ /* 0x000fe20003800000 */
[----:B------:R-:W-:Y:S01]  /*4cc0*/  IMAD.MOV.U32 R4, RZ, RZ, 0x1 ;  /* 0x00000001ff047424 */ /* 0x000fe200078e00ff */
[----:B--2---:R-:W-:Y:S01]  /*4cd0*/  UMOV UR5, 0x40 ;  /* 0x0000004000057882 */ /* 0x004fe20000000000 */
[----:B------:R-:W-:Y:S01]  /*4ce0*/  ULOP3.LUT UR4, UR24, 0x1, URZ, 0x3c, !UPT ;  /* 0x0000000118047892 */ /* 0x000fe2000f8e3cff */
[----:B------:R-:W-:Y:S01]  /*4cf0*/  UVIRTCOUNT.DEALLOC.SMPOOL 0x80 ;  /* 0x000000800000784c */ /* 0x000fe20000000000 */
[----:B------:R-:W-:Y:S02]  /*4d00*/  ULEA UR5, UR24, UR5, 0x18 ;  /* 0x0000000518057291 */ /* 0x000fe4000f8ec0ff */
[----:B------:R-:W-:Y:S01]  /*4d10*/  UIADD3 UR6, UPT, UPT, UR23, 0x140, URZ ;  /* 0x0000014017067890 */ /* 0x000fe2000fffe0ff */
[----:B------:R-:W-:-:S03]  /*4d20*/  UMOV UR9, 0x1 ;  /* 0x0000000100097882 */ /* 0x000fc60000000000 */
[----:B------:R-:W-:Y:S01]  /*4d30*/  UPRMT UR4, UR4, 0x654, UR6 ;  /* 0x0000065404047896 */ /* 0x000fe20008000006 */
[----:B-1----:R-:W-:Y:S02]  /*4d40*/  MOV R3, UR9 ;  /* 0x0000000900037c02 */ /* 0x002fe40008000f00 */
[----:B------:R1:W-:Y:S01]  /*4d50*/  @P0 STS.U8 [UR5], R4 ;  /* 0x00000004ff000988 */ /* 0x0003e20008000005 */
[----:B------:R-:W-:Y:S06]  /*4d60*/  BAR.SYNC.DEFER_BLOCKING 0x2, 0x1a0 ;  /* 0x0086800000007b1d */ /* 0x000fec0000010000 */
[----:B------:R1:W-:Y:S01]  /*4d70*/  SYNCS.ARRIVE.TRANS64.RED.ART0 RZ, [UR4], R3 ;  /* 0x00000003ffff79a7 */ /* 0x0003e20008500404 */
[----:B------:R-:W2:Y:S02]  /*4d80*/  SYNCS.PHASECHK.TRANS64.TRYWAIT P0, [UR23+0x140], RZ ;  /* 0x000140ffff0075a7 */ /* 0x000ea40008001117 */
[----:B-12---:R-:W-:Y:S05]  /*4d90*/  @!P0 BRA `(.L_x_59) ;  /* 0x000000bc00a08947 */ /* 0x006fea0003800000 */
.L_x_147:
[----:B------:R-:W-:Y:S01]  /*4da0*/  NOP ;  /* 0x0000000000007918 */ /* 0x000fe20000000000 */
[----:B------:R-:W-:Y:S01]  /*4db0*/  UMOV UR4, 0x50 ;  /* 0x0000005000047882 */ /* 0x000fe20000000000 */
[----:B------:R-:W-:Y:S01]  /*4dc0*/  R2UR UR5, R17 ;  /* 0x00000000110572ca */ /* 0x000fe200000e0000 */
[----:B------:R-:W-:Y:S01]  /*4dd0*/  ULEA UR8, UR24, UR4, 0x18 ;  /* 0x0000000418087291 */ /* 0x000fe2000f8ec0ff */
[----:B------:R-:W-:-:S08]  /*4de0*/  UMOV UR6, 0xffff ;  /* 0x0000ffff00067882 */ /* 0x000fd00000000000 */
[----:B-1----:R-:W1:Y:S03]  /*4df0*/  LDS R3, [UR8] ;  /* 0x00000008ff037984 */ /* 0x002e660008000800 */
[----:B------:R-:W-:-:S04]  /*4e00*/  ULOP3.LUT UR4, UR5, 0xffff, URZ, 0xc0, !UPT ;  /* 0x0000ffff05047892 */ /* 0x000fc8000f8ec0ff */
[----:B------:R-:W-:-:S04]  /*4e10*/  USHF.R.U32.HI UR4, URZ, 0x5, UR4 ;  /* 0x00000005ff047899 */ /* 0x000fc80008011604 */
[----:B------:R-:W-:Y:S02]  /*4e20*/  UIADD3 UR5, UPT, UPT, UR4, 0x10, URZ ;  /* 0x0000001004057890 */ /* 0x000fe4000fffe0ff */
[----:B------:R-:W-:Y:S02]  /*4e30*/  USHF.L.U32 UR6, UR6, UR4, URZ ;  /* 0x0000000406067299 */ /* 0x000fe400080006ff */
[----:B------:R-:W-:-:S04]  /*4e40*/  USHF.L.U32 UR4, UR9, UR5, URZ ;  /* 0x0000000509047299 */ /* 0x000fc800080006ff */
[----:B------:R-:W-:-:S04]  /*4e50*/  ULOP3.LUT UR4, UR4, UR6, URZ, 0xfc, !UPT ;  /* 0x0000000604047292 */ /* 0x000fc8000f8efcff */
[----:B------:R-:W-:Y:S01]  /*4e60*/  ULOP3.LUT UR6, UR4, 0xffff, URZ, 0xc0, !UPT ;  /* 0x0000ffff04067892 */ /* 0x000fe2000f8ec0ff */
[----:B-1----:R-:W-:-:S13]  /*4e70*/  R2UR UR7, R3 ;  /* 0x00000000030772ca */ /* 0x002fda00000e0000 */
[----:B------:R-:W-:-:S04]  /*4e80*/  ULOP3.LUT UR5, UR4, 0xffff, UR7, 0x80, !UPT ;  /* 0x0000ffff04057892 */ /* 0x000fc8000f8e8007 */
[----:B------:R-:W-:-:S09]  /*4e90*/  UISETP.NE.AND UP0, UPT, UR5, UR6, UPT ;  /* 0x000000060500728c */ /* 0x000fd2000bf05270 */
[----:B------:R-:W-:Y:S05]  /*4ea0*/  BRA.U UP0, `(.L_x_60) ;  /* 0x00000001004c7547 */ /* 0x000fea000b800000 */
[----:B------:R-:W-:Y:S02]  /*4eb0*/  USHF.R.U32.HI UR5, URZ, 0x10, UR4 ;  /* 0x00000010ff057899 */ /* 0x000fe40008011604 */
[----:B------:R-:W-:-:S04]  /*4ec0*/  USHF.R.U32.HI UR6, URZ, 0x10, UR7 ;  /* 0x00000010ff067899 */ /* 0x000fc80008011607 */
[----:B------:R-:W-:-:S04]  /*4ed0*/  ULOP3.LUT UR6, UR6, UR5, URZ, 0xc0, !UPT ;  /* 0x0000000506067292 */ /* 0x000fc8000f8ec0ff */
[----:B------:R-:W-:-:S09]  /*4ee0*/  UISETP.NE.AND UP0, UPT, UR6, UR5, UPT ;  /* 0x000000050600728c */ /* 0x000fd2000bf05270 */
[----:B------:R-:W-:Y:S05]  /*4ef0*/  BRA.U UP0, `(.L_x_61) ;  /* 0x00000001002c7547 */ /* 0x000fea000b800000 */
[----:B------:R-:W1:Y:S01]  /*4f00*/  S2R R4, SR_LANEID ;  /* 0x0000000000047919 */ /* 0x000e620000000000 */
[----:B------:R-:W-:-:S03]  /*4f10*/  ULOP3.LUT UR5, URZ, UR4, URZ, 0x33, !UPT ;  /* 0x00000004ff057292 */ /* 0x000fc6000f8e33ff */
[----:B------:R-:W-:Y:S02]  /*4f20*/  VOTEU.ANY UR4, UPT, PT ;  /* 0x0000000000047886 */ /* 0x000fe400038e0100 */
[----:B------:R-:W-:Y:S01]  /*4f30*/  UFLO.U32 UR4, UR4 ;  /* 0x00000004000472bd */ /* 0x000fe200080e0000 */
[----:B------:R-:W-:-:S04]  /*4f40*/  IMAD.U32 R3, RZ, RZ, UR5 ;  /* 0x00000005ff037e24 */ /* 0x000fc8000f8e00ff */
[----:B------:R-:W2:Y:S02]  /*4f50*/  REDUX UR6, R3 ;  /* 0x00000000030673c4 */ /* 0x000ea40000000000 */
[----:B------:R3:W-:Y:S01]  /*4f60*/  UTCATOMSWS.AND URZ, UR5 ;  /* 0x0000000500ff79e3 */ /* 0x0007e20008000000 */
[----:B-1----:R-:W-:Y:S02]  /*4f70*/  ISETP.EQ.U32.AND P0, PT, R4, UR4, PT ;  /* 0x0000000404007c0c */ /* 0x002fe4000bf02070 */
[----:B--2---:R-:W-:-:S11]  /*4f80*/  MOV R4, UR6 ;  /* 0x0000000600047c02 */ /* 0x004fd60008000f00 */
[----:B------:R3:W-:Y:S01]  /*4f90*/  @P0 ATOMS.AND RZ, [UR8], R4 ;  /* 0x00000004ffff098c */ /* 0x0007e2000a800008 */
[----:B------:R-:W-:Y:S05]  /*4fa0*/  BRA `(.L_x_62) ;  /* 0x0000000000147947 */ /* 0x000fea0003800000 */
.L_x_61:
[----:B------:R-:W-:Y:S02]  /*4fb0*/  MOV R4, 0x4fd0 ;  /* 0x00004fd000047802 */ /* 0x000fe40000000f00 */
[----:B------:R-:W-:Y:S05]  /*4fc0*/  CALL.REL.NOINC `($__internal_0_$__cuda_sm10x_tcgen05_guardrail_trap_col_being_dealloced_not_returned_by_alloc) ;  /* 0x000000c000e47944 */ /* 0x000fea0003c00000 */
[----:B------:R-:W-:Y:S05]  /*4fd0*/  BRA `(.L_x_62) ;  /* 0x0000000000087947 */ /* 0x000fea0003800000 */
.L_x_60:
[----:B------:R-:W-:Y:S02]  /*4fe0*/  MOV R4, 0x5000 ;  /* 0x0000500000047802 */ /* 0x000fe40000000f00 */
[----:B------:R-:W-:Y:S05]  /*4ff0*/  CALL.REL.NOINC `($__internal_2_$__cuda_sm10x_tcgen05_guardrail_trap_unallocated_columns_being_dealloced) ;  /* 0x000000c000f07944 */ /* 0x000fea0003c00000 */
.L_x_62:
[----:B------:R-:W-:Y:S01]  /*5000*/  ELECT P0, URZ, PT ;  /* 0x0000000000ff782f */ /* 0x000fe20003800000 */
[----:B------:R-:W-:-:S12]  /*5010*/  NOP ;  /* 0x0000000000007918 */ /* 0x000fd80000000000 */
[----:B------:R-:W-:Y:S05]  /*5020*/  @!P0 BRA `(.L_x_63) ;  /* 0x0000000000208947 */ /* 0x000fea0003800000 */
[----:B------:R-:W-:Y:S02]  /*5030*/  UMOV UR4, 0x20 ;  /* 0x0000002000047882 */ /* 0x000fe40000000000 */
[----:B------:R-:W-:-:S04]  /*5040*/  UIADD3 UR4, UPT, UPT, -UR4, 0x100000, URZ ;  /* 0x0010000004047890 */ /* 0x000fc8000fffe1ff */
[----:B---3--:R-:W-:Y:S02]  /*5050*/  USHF.L.U32 UR5, UR4, 0xb, URZ ;  /* 0x0000000b04057899 */ /* 0x008fe400080006ff */
[----:B------:R-:W-:Y:S01]  /*5060*/  USHF.L.U32 UR4, UR4, 0x1, URZ ;  /* 0x0000000104047899 */ /* 0x000fe200080006ff */
[----:B------:R-:W1:Y:S11]  /*5070*/  FENCE.VIEW.ASYNC.S ;  /* 0x00000000000073c6 */ /* 0x000e760000000000 */
[----:B-1----:R1:W2:Y:S01]  /*5080*/  SYNCS.EXCH.64 URZ, [UR23+0x140], UR4 ;  /* 0x0001400417ff75b2 */ /* 0x0022a20008000100 */
[----:B------:R-:W-:Y:S05]  /*5090*/  BRA `(.L_x_63) ;  /* 0x0000000000047947 */ /* 0x000fea0003800000 */
.L_x_12:
[----:B------:R-:W-:Y:S01]  /*50a0*/  NOP ;  /* 0x0000000000007918 */ /* 0x000fe20000000000 */
.L_x_63:
[----:B-1-3--:R-:W-:Y:S05]  /*50b0*/  BSYNC.RECONVERGENT B1 ;  /* 0x0000000000017941 */ /* 0x00afea0003800200 */
.L_x_9:
[----:B------:R-:W-:Y:S01]  /*50c0*/  UISETP.NE.AND UP0, UPT, UR71, 0xd, UPT ;  /* 0x0000000d4700788c */ /* 0x000fe2000bf05270 */
[----:B------:R-:W-:-:S08]  /*50d0*/  NOP ;  /* 0x0000000000007918 */ /* 0x000fd00000000000 */
[----:B------:R-:W-:Y:S05]  /*50e0*/  BRA.U UP0, `(.L_x_64) ;  /* 0x0000000500887547 */ /* 0x000fea000b800000 */
[----:B------:R-:W-:-:S08]  /*50f0*/  NOP ;  /* 0x0000000000007918 */ /* 0x000fd00000000000 */
[----:B------:R-:W1:-:S00]  /*5100*/  USETMAXREG.DEALLOC.CTAPOOL 0x30 ;  /* 0x00000030000079c8 */ /* 0x000e4000080e0500 */
[----:B------:R-:W3:Y:S01]  /*5110*/  S2UR UR11, SR_CTAID.X ;  /* 0x00000000000b79c3 */ /* 0x000ee20000002500 */
[----:B------:R-:W3:Y:S01]  /*5120*/  LDCU UR4, c[0x0][0x640] ;  /* 0x0000c800ff0477ac */ /* 0x000ee20008000800 */
[----:B------:R-:W4:Y:S01]  /*5130*/  LDCU.U8 UR8, c[0x0][0x644] ;  /* 0x0000c880ff0877ac */ /* 0x000f220008000000 */
[----:B------:R-:W5:Y:S01]  /*5140*/  LDCU.U8 UR7, c[0x0][0x645] ;  /* 0x0000c8a0ff0777ac */ /* 0x000f620008000000 */
[----:B------:R-:W2:Y:S01]  /*5150*/  LDCU UR6, c[0x0][0x654] ;  /* 0x0000ca80ff0677ac */ /* 0x000ea20008000800 */
[----:B------:R-:W1:Y:S01]  /*5160*/  LDCU.U8 UR14, c[0x0][0x638] ;  /* 0x0000c700ff0e77ac */ /* 0x000e620008000000 */
[----:B------:R-:W1:Y:S01]  /*5170*/  LDCU.U8 UR15, c[0x0][0x650] ;  /* 0x0000ca00ff0f77ac */ /* 0x000e620008000000 */
[----:B---3--:R-:W-:Y:S01]  /*5180*/  UIMAD.WIDE.U32 UR4, UR11, UR4, URZ ;  /* 0x000000040b0472a5 */ /* 0x008fe2000f8e00ff */
[----:B------:R-:W3:Y:S03]  /*5190*/  LDCU.U8 UR12, c[0x0][0x639] ;  /* 0x0000c720ff0c77ac */ /* 0x000ee60008000000 */
[----:B------:R-:W-:Y:S01]  /*51a0*/  UIADD3 UR4, UPT, UPT, -UR5, UR11, URZ ;  /* 0x0000000b05047290 */ /* 0x000fe2000fffe1ff */
[----:B------:R-:W3:Y:S03]  /*51b0*/  LDCU.U8 UR13, c[0x0][0x651] ;  /* 0x0000ca20ff0d77ac */ /* 0x000ee60008000000 */
[----:B----4-:R-:W-:Y:S01]  /*51c0*/  USHF.R.U32.HI UR4, URZ, UR8, UR4 ;  /* 0x00000008ff047299 */ /* 0x010fe20008011604 */
[----:B------:R-:W4:Y:S03]  /*51d0*/  LDCU.64 UR8, c[0x0][0x630] ;  /* 0x0000c600ff0877ac */ /* 0x000f260008000a00 */
[----:B------:R-:W-:-:S04]  /*51e0*/  UIADD3 UR4, UPT, UPT, UR5, UR4, URZ ;  /* 0x0000000405047290 */ /* 0x000fc8000fffe0ff */
[----:B-----5:R-:W-:Y:S01]  /*51f0*/  USHF.R.U32.HI UR10, URZ, UR7, UR4 ;  /* 0x00000007ff0a7299 */ /* 0x020fe20008011604 */
[----:B------:R-:W5:Y:S03]  /*5200*/  LDCU UR7, c[0x0][0x63c] ;  /* 0x0000c780ff0777ac */ /* 0x000f660008000800 */
[----:B--2---:R-:W-:Y:S02]  /*5210*/  UISETP.GE.AND UP0, UPT, UR10, UR6, UPT ;  /* 0x000000060a00728c */ /* 0x004fe4000bf06270 */
[----:B------:R-:W-:Y:S02]  /*5220*/  UIADD3 UR4, UPT, UPT, -UR10, URZ, URZ ;  /* 0x000000ff0a047290 */ /* 0x000fe4000fffe1ff */
[----:B-1----:R-:W-:Y:S01]  /*5230*/  USEL UR6, UR14, UR15, !UP0 ;  /* 0x0000000f0e067287 */ /* 0x002fe2000c000000 */
[----:B------:R-:W1:Y:S03]  /*5240*/  LDCU.U8 UR15, c[0x0][0x62c] ;  /* 0x0000c580ff0f77ac */ /* 0x000e660008000000 */
[----:B------:R-:W-:-:S03]  /*5250*/  ULOP3.LUT UR6, UR6, 0xff, URZ, 0xc0, !UPT ;  /* 0x000000ff06067892 */ /* 0x000fc6000f8ec0ff */
[----:B----4-:R-:W2:Y:S01]  /*5260*/  @UP0 LDCU UR9, c[0x0][0x64c] ;  /* 0x0000c980ff0907ac */ /* 0x010ea20008000800 */
[----:B-----5:R-:W-:Y:S01]  /*5270*/  UIMAD UR7, UR4, UR7, UR11 ;  /* 0x00000007040772a4 */ /* 0x020fe2000f8e020b */
[----:B------:R-:W4:Y:S01]  /*5280*/  @UP0 LDCU UR8, c[0x0][0x648] ;  /* 0x0000c900ff0807ac */ /* 0x000f220008000800 */
[----:B------:R-:W5:Y:S02]  /*5290*/  LDCU.U8 UR14, c[0x0][0x62d] ;  /* 0x0000c5a0ff0e77ac */ /* 0x000f640008000000 */
[----:B--2---:R-:W-:Y:S02]  /*52a0*/  UIMAD.WIDE.U32 UR4, UR7, UR9, URZ ;  /* 0x00000009070472a5 */ /* 0x004fe4000f8e00ff */
[----:B---3--:R-:W-:Y:S02]  /*52b0*/  USEL UR9, UR12, UR13, !UP0 ;  /* 0x0000000d0c097287 */ /* 0x008fe4000c000000 */
[----:B------:R-:W-:Y:S01]  /*52c0*/  UIADD3 UR4, UPT, UPT, UR7, -UR5, URZ ;  /* 0x8000000507047290 */ /* 0x000fe2000fffe0ff */
[----:B------:R-:W2:Y:S03]  /*52d0*/  LDCU.64 UR12, c[0x0][0x620] ;  /* 0x0000c400ff0c77ac */ /* 0x000ea60008000a00 */
[----:B------:R-:W-:-:S02]  /*52e0*/  USHF.R.U32.HI UR4, URZ, UR6, UR4 ;  /* 0x00000006ff047299 */ /* 0x000fc40008011604 */
[----:B------:R-:W-:Y:S02]  /*52f0*/  ULOP3.LUT UR6, UR9, 0xff, URZ, 0xc0, !UPT ;  /* 0x000000ff09067892 */ /* 0x000fe4000f8ec0ff */
[----:B------:R-:W-:Y:S01]  /*5300*/  UIADD3 UR4, UPT, UPT, UR5, UR4, URZ ;  /* 0x0000000405047290 */ /* 0x000fe2000fffe0ff */
[----:B------:R-:W3:Y:S03]  /*5310*/  LDCU UR5, c[0x0][0x628] ;  /* 0x0000c500ff0577ac */ /* 0x000ee60008000800 */
[----:B------:R-:W-:-:S04]  /*5320*/  USHF.R.U32.HI UR9, URZ, UR6, UR4 ;  /* 0x00000006ff097299 */ /* 0x000fc80008011604 */
[----:B------:R-:W-:-:S04]  /*5330*/  UIADD3 UR4, UPT, UPT, -UR9, URZ, URZ ;  /* 0x000000ff09047290 */ /* 0x000fc8000fffe1ff */
[----:B----4-:R-:W-:-:S04]  /*5340*/  UIMAD UR4, UR8, UR4, UR7 ;  /* 0x00000004080472a4 */ /* 0x010fc8000f8e0207 */
[----:B--2---:R-:W-:-:S04]  /*5350*/  UIMAD UR6, UR10, UR12, UR4 ;  /* 0x0000000c0a0672a4 */ /* 0x004fc8000f8e0204 */
[----:B---3--:R-:W-:-:S07]  /*5360*/  UIMAD.WIDE.U32 UR4, UR6, UR5, URZ ;  /* 0x00000005060472a5 */ /* 0x008fce000f8e00ff */
[----:B------:R-:W-:Y:S02]  /*5370*/  UMOV UR4, UR5 ;  /* 0x0000000500047c82 */ /* 0x000fe40008000000 */
[----:B------:R-:W-:Y:S02]  /*5380*/  UIADD3 UR28, UPT, UPT, UR6, -UR4, URZ ;  /* 0x80000004061c7290 */ /* 0x000fe4000fffe0ff */
[----:B------:R-:W2:Y:S02]  /*5390*/  LDCU UR5, c[0x0][0x60c] ;  /* 0x0000c180ff0577ac */ /* 0x000ea40008000800 */
[----:B-1----:R-:W-:-:S04]  /*53a0*/  USHF.R.U32.HI UR28, URZ, UR15, UR28 ;  /* 0x0000000fff1c7299 */ /* 0x002fc8000801161c */
[----:B------:R-:W-:-:S04]  /*53b0*/  UIADD3 UR28, UPT, UPT, UR4, UR28, URZ ;  /* 0x0000001c041c7290 */ /* 0x000fc8000fffe0ff */
[----:B-----5:R-:W-:-:S04]  /*53c0*/  USHF.R.U32.HI UR28, URZ, UR14, UR28 ;  /* 0x0000000eff1c7299 */ /* 0x020fc8000801161c */
[----:B------:R-:W-:Y:S02]  /*53d0*/  UIADD3 UR27, UPT, UPT, -UR28, URZ, URZ ;  /* 0x000000ff1c1b7290 */ /* 0x000fe4000fffe1ff */
[----:B--2---:R-:W-:Y:S02]  /*53e0*/  UISETP.GE.AND UP0, UPT, UR11, UR5, UPT ;  /* 0x000000050b00728c */ /* 0x004fe4000bf06270 */
[----:B------:R-:W-:-:S07]  /*53f0*/  UIMAD UR27, UR27, UR13, UR6 ;  /* 0x0000000d1b1b72a4 */ /* 0x000fce000f8e0206 */
[----:B------:R-:W-:Y:S05]  /*5400*/  BRA.U UP0, `(.L_x_64) ;  /* 0x0000000100c07547 */ /* 0x000fea000b800000 */
[----:B------:R-:W1:Y:S01]  /*5410*/  S2UR UR5, SR_CgaCtaId ;  /* 0x00000000000579c3 */ /* 0x000e620000008800 */
[----:B------:R-:W-:Y:S01]  /*5420*/  UMOV UR4, 0x400 ;  /* 0x0000040000047882 */ /* 0x000fe20000000000 */
[----:B------:R-:W2:Y:S01]  /*5430*/  LDCU UR8, c[0x0][0x614] ;  /* 0x0000c280ff0877ac */ /* 0x000ea20008000800 */
[----:B------:R-:W3:Y:S05]  /*5440*/  LDCU.64 UR6, c[0x0][0x348] ;  /* 0x00006900ff0677ac */ /* 0x000eea0008000a00 */
[----:B------:R-:W4:Y:S01]  /*5450*/  S2UR UR10, SR_CTAID.X ;  /* 0x00000000000a79c3 */ /* 0x000f220000002500 */
[----:B------:R-:W-:Y:S01]  /*5460*/  UMOV UR25, URZ ;  /* 0x000000ff00197c82 */ /* 0x000fe20008000000 */
[----:B------:R-:W-:Y:S01]  /*5470*/  UMOV UR11, UR27 ;  /* 0x0000001b000b7c82 */ /* 0x000fe20008000000 */
[----:B------:R-:W-:Y:S01]  /*5480*/  UMOV UR12, UR28 ;  /* 0x0000001c000c7c82 */ /* 0x000fe20008000000 */
[----:B-1----:R-:W-:-:S02]  /*5490*/  ULEA UR5, UR5, UR4, 0x18 ;  /* 0x0000000405057291 */ /* 0x002fc4000f8ec0ff */
[----:B------:R-:W-:Y:S02]  /*54a0*/  ULOP3.LUT UR4, URZ, UR9, URZ, 0x33, !UPT ;  /* 0x00000009ff047292 */ /* 0x000fe4000f8e33ff */
[----:B---3--:R-:W-:Y:S02]  /*54b0*/  UIADD3 UR6, UP0, UPT, UR6, 0x200, URZ ;  /* 0x0000020006067890 */ /* 0x008fe4000ff1e0ff */
[----:B--2---:R-:W-:Y:S02]  /*54c0*/  UIADD3 UR4, UPT, UPT, UR4, UR8, URZ ;  /* 0x0000000804047290 */ /* 0x004fe4000fffe0ff */
[----:B----4-:R-:W-:Y:S01]  /*54d0*/  ULOP3.LUT UR10, UR10, 0x1, URZ, 0xc0, !UPT ;  /* 0x000000010a0a7892 */ /* 0x010fe2000f8ec0ff */
[----:B------:R-:W1:Y:S01]  /*54e0*/  SYNCS.PHASECHK.TRANS64.TRYWAIT P0, [UR5+0x100], RZ ;  /* 0x000100ffff0075a7 */ /* 0x000e620008001105 */
[----:B------:R-:W-:Y:S02]  /*54f0*/  UIADD3.X UR7, UPT, UPT, URZ, UR7, URZ, UP0, !UPT ;  /* 0x00000007ff077290 */ /* 0x000fe400087fe4ff */
[----:B------:R-:W-:-:S02]  /*5500*/  ULEA UR4, UR4, UR10, 0x2 ;  /* 0x0000000a04047291 */ /* 0x000fc4000f8e10ff */
[----:B------:R-:W-:Y:S02]  /*5510*/  UIADD3 UR24, UPT, UPT, UR5, 0xc00, URZ ;  /* 0x00000c0005187890 */ /* 0x000fe4000fffe0ff */
[----:B------:R-:W-:Y:S02]  /*5520*/  USHF.L.U32 UR26, UR4, 0x7, URZ ;  /* 0x00000007041a7899 */ /* 0x000fe400080006ff */
[----:B------:R-:W-:Y:S01]  /*5530*/  UIADD3 UR8, UPT, UPT, UR5, 0x4c00, URZ ;  /* 0x00004c0005087890 */ /* 0x000fe2000fffe0ff */
[----:B------:R-:W-:-:S04]  /*5540*/  UMOV UR9, 0x40 ;  /* 0x0000004000097882 */ /* 0x000fc80000000000 */
[----:B------:R-:W-:Y:S01]  /*5550*/  UMOV UR10, UR26 ;  /* 0x0000001a000a7c82 */ /* 0x000fe20008000000 */
[----:B-1----:R-:W-:Y:S06]  /*5560*/  @!P0 BRA `(.L_x_65) ;  /* 0x000000b400c48947 */ /* 0x002fec0003800000 */
.L_x_149:
[----:B------:R-:W-:Y:S01]  /*5570*/  UTMASTG.4D [UR24], [UR6], desc[URZ] ;  /* 0x0000ff18060073b5 */ /* 0x000fe20008019000 */
[----:B------:R-:W-:Y:S01]  /*5580*/  UIADD3 UR18, UPT, UPT, UR26, 0x100, URZ ;  /* 0x000001001a127890 */ /* 0x000fe2000fffe0ff */
[----:B------:R-:W-:Y:S01]  /*5590*/  UMOV UR14, URZ ;  /* 0x000000ff000e7c82 */ /* 0x000fe20008000000 */
[----:B------:R-:W-:Y:S01]  /*55a0*/  UMOV UR15, URZ ;  /* 0x000000ff000f7c82 */ /* 0x000fe20008000000 */
[----:B------:R-:W-:Y:S01]  /*55b0*/  UMOV UR19, UR27 ;  /* 0x0000001b00137c82 */ /* 0x000fe20008000000 */
[----:B------:R-:W-:Y:S01]  /*55c0*/  UIADD3 UR16, UPT, UPT, UR5, 0x8c00, URZ ;  /* 0x00008c0005107890 */ /* 0x000fe2000fffe0ff */
[----:B------:R2:W-:Y:S01]  /*55d0*/  UTMASTG.4D [UR8], [UR6], desc[URZ] ;  /* 0x0000ff08060073b5 */ /* 0x0005e20008019000 */
[----:B------:R-:W-:Y:S01]  /*55e0*/  UMOV UR20, UR28 ;  /* 0x0000001c00147c82 */ /* 0x000fe20008000000 */
[----:B------:R-:W-:Y:S01]  /*55f0*/  UMOV UR17, UR25 ;  /* 0x0000001900117c82 */ /* 0x000fe20008000000 */
[----:B------:R0:W-:Y:S01]  /*5600*/  UTMACMDFLUSH ;  /* 0x00000000000079b7 */ /* 0x0001e20000000000 */
[----:B------:R-:W3:Y:S01]  /*5610*/  SYNCS.PHASECHK.TRANS64.TRYWAIT P0, [UR5+0x108], RZ ;  /* 0x000108ffff0075a7 */ /* 0x000ee20008001105 */
[----:B--2---:R-:W-:Y:S01]  /*5620*/  UIADD3 UR8, UPT, UPT, UR5, 0xcc00, URZ ;  /* 0x0000cc0005087890 */ /* 0x004fe2000fffe0ff */
[----:B------:R-:W-:Y:S01]  /*5630*/  UMOV UR9, 0x40 ;  /* 0x0000004000097882 */ /* 0x000fe20000000000 */
[----:B------:R-:W-:Y:S01]  /*5640*/  UMOV UR11, UR27 ;  /* 0x0000001b000b7c82 */ /* 0x000fe20008000000 */
[----:B------:R-:W-:Y:S01]  /*5650*/  UMOV UR12, UR28 ;  /* 0x0000001c000c7c82 */ /* 0x000fe20008000000 */
[----:B------:R-:W-:Y:S01]  /*5660*/  UMOV UR10, UR18 ;  /* 0x00000012000a7c82 */ /* 0x000fe20008000000 */
[----:B---3--:R-:W-:Y:S07]  /*5670*/  @!P0 BRA `(.L_x_66) ;  /* 0x000000b400988947 */ /* 0x008fee0003800000 */
.L_x_151:
[----:B------:R3:W-:Y:S01]  /*5680*/  UTMASTG.4D [UR16], [UR6], desc[UR14] ;  /* 0x00000e10060073b5 */ /* 0x0007e20008019000 */
[----:B-1----:R-:W-:Y:S01]  /*5690*/  HFMA2 R3, -RZ, RZ, 0, 5.9604644775390625e-08 ;  /* 0x00000001ff037431 */ /* 0x002fe200000001ff */
[----:B------:R3:W-:Y:S01]  /*56a0*/  UTMASTG.4D [UR8], [UR6], desc[UR14] ;  /* 0x00000e08060073b5 */ /* 0x0007e20008019000 */
[----:B------:R0:W-:Y:S01]  /*56b0*/  UTMACMDFLUSH ;  /* 0x00000000000079b7 */ /* 0x0001e20000000000 */
[----:B------:R-:W-:-:S04]  /*56c0*/  DEPBAR.LE SB0, 0x1 ;  /* 0x000080400000791a */ /* 0x000fc80000000000 */
[----:B------:R3:W-:Y:S01]  /*56d0*/  SYNCS.ARRIVE.TRANS64.ART0 RZ, [UR5+0x110], R3 ;  /* 0x00011003ffff79a7 */ /* 0x0007e20008500005 */
[----:B------:R-:W-:-:S04]  /*56e0*/  DEPBAR.LE SB0, 0x0 ;  /* 0x000080000000791a */ /* 0x000fc80000000000 */
[----:B------:R3:W-:Y:S01]  /*56f0*/  SYNCS.ARRIVE.TRANS64.ART0 RZ, [UR5+0x118], R3 ;  /* 0x00011803ffff79a7 */ /* 0x0007e20008500005 */
[----:B------:R-:W-:Y:S01]  /*5700*/  NOP ;  /* 0x0000000000007918 */ /* 0x000fe20000000000 */
.L_x_64:
[----:B------:R-:W-:-:S09]  /*5710*/  UISETP.GT.AND UP0, UPT, UR71, 0x7, UPT ;  /* 0x000000074700788c */ /* 0x000fd2000bf04270 */
[----:B------:R-:W-:Y:S05]  /*5720*/  BRA.U UP0, `(.L_x_67) ;  /* 0x0000007900007547 */ /* 0x000fea000b800000 */
[----:B------:R-:W-:Y:S01]  /*5730*/  NOP ;  /* 0x0000000000007918 */ /* 0x000fe20000000000 */
.L_x_68:
[----:B------:R-:W-:-:S08]  /*5740*/  NOP ;  /* 0x0000000000007918 */ /* 0x000fd00000000000 */
[----:B------:R-:W1:Y:S02]  /*5750*/  USETMAXREG.TRY_ALLOC.CTAPOOL UP0, 0xc0 ;  /* 0x000000c0000079c8 */ /* 0x000e640008000600 */
[----:B-1----:R-:W-:Y:S05]  /*5760*/  BRA.U !UP0, `(.L_x_68) ;  /* 0xfffffffd08f47547 */ /* 0x002fea000b83ffff */
[----:B------:R-:W1:Y:S01]  /*5770*/  S2UR UR5, SR_CTAID.X ;  /* 0x00000000000579c3 */ /* 0x000e620000002500 */
[----:B------:R-:W1:Y:S01]  /*5780*/  LDCU UR4, c[0x0][0x60c] ;  /* 0x0000c180ff0477ac */ /* 0x000e620008000800 */
[----:B---3--:R-:W-:Y:S01]  /*5790*/  UMOV UR9, 0x1 ;  /* 0x0000000100097882 */ /* 0x008fe20000000000 */
[----:B-1----:R-:W-:-:S05]  /*57a0*/  UISETP.GE.AND UP0, UPT, UR5, UR4, UPT ;  /* 0x000000040500728c */ /* 0x002fca000bf06270 */
[----:B--2---:R-:W-:Y:S06]  /*57b0*/  BAR.SYNC.DEFER_BLOCKING 0x2, 0x1a0 ;  /* 0x0086800000007b1d */ /* 0x004fec0000010000 */
[----:B------:R-:W-:Y:S05]  /*57c0*/  BRA.U UP0, `(.L_x_69) ;  /* 0x0000007500a87547 */ /* 0x000fea000b800000 */
[----:B------:R-:W1:Y:S01]  /*57d0*/  S2UR UR4, SR_CgaCtaId ;  /* 0x00000000000479c3 */ /* 0x000e620000008800 */
[----:B------:R-:W-:Y:S01]  /*57e0*/  UISETP.GT.AND UP2, UPT, UR71, 0x3, UPT ;  /* 0x000000034700788c */ /* 0x000fe2000bf44270 */
[----:B------:R-:W-:Y:S01]  /*57f0*/  HFMA2 R3, -RZ, RZ, -0.0 , 0 ;  /* 0x80000000ff037431 */ /* 0x000fe200000001ff */
[----:B------:R-:W-:Y:S01]  /*5800*/  UMOV UR18, 0x400 ;  /* 0x0000040000127882 */ /* 0x000fe20000000000 */
[----:B------:R-:W2:Y:S04]  /*5810*/  LDCU.U8 UR9, c[0x0][0x644] ;  /* 0x0000c880ff0977ac */ /* 0x000ea80008000000 */
[----:B------:R-:W3:Y:S01]  /*5820*/  S2UR UR8, SR_CTAID.X ;  /* 0x00000000000879c3 */ /* 0x000ee20000002500 */
[----:B------:R-:W4:Y:S01]  /*5830*/  LDCU.U8 UR7, c[0x0][0x645] ;  /* 0x0000c8a0ff0777ac */ /* 0x000f220008000000 */
[----:B------:R-:W5:Y:S01]  /*5840*/  LDCU UR6, c[0x0][0x654] ;  /* 0x0000ca80ff0677ac */ /* 0x000f620008000800 */
[----:B------:R-:W2:Y:S01]  /*5850*/  LDCU UR22, c[0x0][0x38c] ;  /* 0x00007180ff1677ac */ /* 0x000ea20008000800 */
[----:B------:R-:W2:Y:S01]  /*5860*/  LDCU UR20, c[0x0][0x380] ;  /* 0x00007000ff1477ac */ /* 0x000ea20008000800 */
[----:B-1----:R-:W-:Y:S01]  /*5870*/  ULEA UR18, UR4, UR18, 0x18 ;  /* 0x0000001204127291 */ /* 0x002fe2000f8ec0ff */
[----:B------:R-:W1:Y:S03]  /*5880*/  LDCU UR4, c[0x0][0x640] ;  /* 0x0000c800ff0477ac */ /* 0x000e660008000800 */
[----:B------:R-:W-:-:S02]  /*5890*/  UIADD3 UR21, UPT, UPT, UR18, 0x8, URZ ;  /* 0x0000000812157890 */ /* 0x000fc4000fffe0ff */
[----:B------:R-:W-:Y:S02]  /*58a0*/  @!UP2 UIADD3 UR21, UPT, UPT, UR18, URZ, URZ ;  /* 0x000000ff1215a290 */ /* 0x000fe4000fffe0ff */
[----:B---3--:R-:W-:Y:S02]  /*58b0*/  USHF.L.U32 UR12, UR8, 0x7, URZ ;  /* 0x00000007080c7899 */ /* 0x008fe400080006ff */
[----:B------:R-:W-:Y:S02]  /*58c0*/  UIADD3 UR14, UPT, UPT, UR21, 0x80, URZ ;  /* 0x00000080150e7890 */ /* 0x000fe4000fffe0ff */
[----:B------:R-:W-:-:S03]  /*58d0*/  UIADD3 UR13, UPT, UPT, UR21, 0xf0, URZ ;  /* 0x000000f0150d7890 */ /* 0x000fc6000fffe0ff */
[----:B------:R-:W3:Y:S01]  /*58e0*/  SYNCS.PHASECHK.TRANS64.TRYWAIT P0, [UR21+0xf0], R3 ;  /* 0x0000f003ff0075a7 */ /* 0x000ee20008001115 */
[----:B-1----:R-:W-:-:S04]  /*58f0*/  UIMAD.WIDE.U32 UR4, UR8, UR4, URZ ;  /* 0x00000004080472a5 */ /* 0x002fc8000f8e00ff */
[----:B------:R-:W-:-:S04]  /*5900*/  UIADD3 UR4, UPT, UPT, -UR5, UR8, URZ ;  /* 0x0000000805047290 */ /* 0x000fc8000fffe1ff */
[----:B--2---:R-:W-:Y:S01]  /*5910*/  USHF.R.U32.HI UR4, URZ, UR9, UR4 ;  /* 0x00000009ff047299 */ /* 0x004fe20008011604 */
[----:B------:R-:W1:Y:S03]  /*5920*/  LDCU.U8 UR9, c[0x0][0x650] ;  /* 0x0000ca00ff0977ac */ /* 0x000e660008000000 */
[----:B------:R-:W-:Y:S01]  /*5930*/  UIADD3 UR4, UPT, UPT, UR5, UR4, URZ ;  /* 0x0000000405047290 */ /* 0x000fe2000fffe0ff */
[----:B------:R-:W2:Y:S03]  /*5940*/  LDCU UR5, c[0x0][0x634] ;  /* 0x0000c680ff0577ac */ /* 0x000ea60008000800 */
[----:B----4-:R-:W-:Y:S01]  /*5950*/  USHF.R.U32.HI UR4, URZ, UR7, UR4 ;  /* 0x00000007ff047299 */ /* 0x010fe20008011604 */
[----:B------:R-:W1:Y:S03]  /*5960*/  LDCU.U8 UR7, c[0x0][0x638] ;  /* 0x0000c700ff0777ac */ /* 0x000e660008000000 */
[----:B-----5:R-:W-:Y:S01]  /*5970*/  UISETP.GE.AND UP0, UPT, UR4, UR6, UPT ;  /* 0x000000060400728c */ /* 0x020fe2000bf06270 */
[----:B------:R-:W4:Y:S01]  /*5980*/  LDCU UR6, c[0x0][0x63c] ;  /* 0x0000c780ff0677ac */ /* 0x000f220008000800 */
[----:B------:R-:W-:-:S09]  /*5990*/  UIADD3 UR4, UPT, UPT, -UR4, URZ, URZ ;  /* 0x000000ff04047290 */ /* 0x000fd2000fffe1ff */
[----:B--2---:R-:W2:Y:S01]  /*59a0*/  @UP0 LDCU UR5, c[0x0][0x64c] ;  /* 0x0000c980ff0507ac */ /* 0x004ea20008000800 */
[----:B-1----:R-:W-:Y:S02]  /*59b0*/  USEL UR7, UR7, UR9, !UP0 ;  /* 0x0000000907077287 */ /* 0x002fe4000c000000 */
[----:B----4-:R-:W-:Y:S01]  /*59c0*/  UIMAD UR6, UR4, UR6, UR8 ;  /* 0x00000006040672a4 */ /* 0x010fe2000f8e0208 */
[----:B--23--:R-:W-:Y:S11]  /*59d0*/  @!P0 BRA `(.L_x_70) ;  /* 0x000000b000d88947 */ /* 0x00cff60003800000 */
.L_x_153:
[----:B------:R-:W2:Y:S01]  /*59e0*/  SYNCS.PHASECHK.TRANS64.TRYWAIT P0, [UR14], RZ ;  /* 0x000000ffff0075a7 */ /* 0x000ea2000800110e */
[----:B------:R-:W3:Y:S01]  /*59f0*/  LDCU.U8 UR8, c[0x0][0x639] ;  /* 0x0000c720ff0877ac */ /* 0x000ee20008000000 */
[----:B-1----:R-:W-:Y:S01]  /*5a00*/  IMAD.U32 R3, RZ, RZ, UR12 ;  /* 0x0000000cff037e24 */ /* 0x002fe2000f8e00ff */
[C---:B------:R-:W-:Y:S01]  /*5a10*/  LOP3.LUT R4, R2.reuse, 0x7f, RZ, 0xc0, !PT ;  /* 0x0000007f02047812 */ /* 0x040fe200078ec0ff */
[----:B------:R-:W-:Y:S01]  /*5a20*/  IMAD.U32 R84, R2, 0x10000, RZ ;  /* 0x0001000002547824 */ /* 0x000fe200078e00ff */
[----:B------:R-:W3:Y:S01]  /*5a30*/  LDCU.U8 UR9, c[0x0][0x651] ;  /* 0x0000ca20ff0977ac */ /* 0x000ee20008000000 */
[----:B------:R-:W-:Y:S02]  /*5a40*/  MOV R36, UR20 ;  /* 0x0000001400247c02 */ /* 0x000fe40008000f00 */
[----:B------:R-:W-:Y:S01]  /*5a50*/  LOP3.LUT R4, R4, 0x80, R3, 0xf8, !PT ;  /* 0x0000008004047812 */ /* 0x000fe200078ef803 */
[----:B------:R-:W-:Y:S01]  /*5a60*/  UIMAD.WIDE.U32 UR4, UR6, UR5, URZ ;  /* 0x00000005060472a5 */ /* 0x000fe2000f8e00ff */
[----:B------:R-:W1:Y:S01]  /*5a70*/  LDCU UR15, c[0x0][0x614] ;  /* 0x0000c280ff0f77ac */ /* 0x000e620008000800 */
[----:B------:R-:W-:-:S02]  /*5a80*/  ULOP3.LUT UR7, UR7, 0xff, URZ, 0xc0, !UPT ;  /* 0x000000ff07077892 */ /* 0x000fc4000f8ec0ff */
[----:B------:R-:W-:Y:S01]  /*5a90*/  UIADD3 UR4, UPT, UPT, UR6, -UR5, URZ ;  /* 0x8000000506047290 */ /* 0x000fe2000fffe0ff */
[----:B------:R-:W-:Y:S01]  /*5aa0*/  UMOV UR24, 0x0 ;  /* 0x0000000000187882 */ /* 0x000fe20000000000 */
[----:B------:R-:W-:Y:S02]  /*5ab0*/  UMOV UR25, 0x1 ;  /* 0x0000000100197882 */ /* 0x000fe40000000000 */
[----:B------:R-:W-:Y:S02]  /*5ac0*/  USHF.R.U32.HI UR4, URZ, UR7, UR4 ;  /* 0x00000007ff047299 */ /* 0x000fe40008011604 */
[----:B---3--:R-:W-:Y:S02]  /*5ad0*/  USEL UR6, UR8, UR9, !UP0 ;  /* 0x0000000908067287 */ /* 0x008fe4000c000000 */
[----:B------:R-:W-:Y:S02]  /*5ae0*/  UIADD3 UR4, UPT, UPT, UR5, UR4, URZ ;  /* 0x0000000405047290 */ /* 0x000fe4000fffe0ff */
[----:B------:R-:W-:-:S02]  /*5af0*/  ULOP3.LUT UR6, UR6, 0xff, URZ, 0xc0, !UPT ;  /* 0x000000ff06067892 */ /* 0x000fc4000f8ec0ff */
[----:B------:R-:W-:Y:S02]  /*5b00*/  UIADD3 UR7, UPT, UPT, UR22, -UR20, URZ ;  /* 0x8000001416077290 */ /* 0x000fe4000fffe0ff */
[----:B------:R-:W-:Y:S02]  /*5b10*/  USHF.R.U32.HI UR10, URZ, UR6, UR4 ;  /* 0x00000006ff0a7299 */ /* 0x000fe40008011604 */
[----:B------:R-:W-:Y:S02]  /*5b20*/  UIADD3 UR9, UPT, UPT, UR22, -0x1, URZ ;  /* 0xffffffff16097890 */ /* 0x000fe4000fffe0ff */
[----:B-1----:R-:W-:Y:S02]  /*5b30*/  UIADD3 UR4, UPT, UPT, -UR10, UR15, URZ ;  /* 0x0000000f0a047290 */ /* 0x002fe4000fffe1ff */
[----:B------:R-:W-:Y:S02]  /*5b40*/  UIADD3 UR5, UPT, UPT, -UR22, URZ, URZ ;  /* 0x000000ff16057290 */ /* 0x000fe4000fffe1ff */
[----:B------:R-:W-:-:S02]  /*5b50*/  ULEA UR8, UR4, UR7, 0x8 ;  /* 0x0000000704087291 */ /* 0x000fc4000f8e40ff */
[----:B------:R-:W-:Y:S02]  /*5b60*/  USHF.R.S32.HI UR4, URZ, 0x1f, UR9 ;  /* 0x0000001fff047899 */ /* 0x000fe40008011409 */
[----:B------:R-:W-:Y:S02]  /*5b70*/  USHF.R.S32.HI UR5, URZ, 0x1f, UR5 ;  /* 0x0000001fff057899 */ /* 0x000fe40008011405 */
[----:B------:R-:W-:Y:S02]  /*5b80*/  UIADD3 UR6, UPT, UPT, -UR8, URZ, URZ ;  /* 0x000000ff08067290 */ /* 0x000fe4000fffe1ff */
[----:B------:R-:W-:Y:S02]  /*5b90*/  ULEA.HI UR9, UR4, UR9, URZ, 0x7 ;  /* 0x0000000904097291 */ /* 0x000fe4000f8f38ff */
[----:B------:R-:W-:Y:S02]  /*5ba0*/  ULEA.HI UR7, UR5, -UR22, URZ, 0x7 ;  /* 0x8000001605077291 */ /* 0x000fe4000f8f38ff */
[----:B------:R-:W-:-:S02]  /*5bb0*/  USHF.R.S32.HI UR4, URZ, 0x1f, UR6 ;  /* 0x0000001fff047899 */ /* 0x000fc40008011406 */
[----:B------:R-:W-:Y:S02]  /*5bc0*/  UIADD3 UR5, UPT, UPT, UR8, -0x1, URZ ;  /* 0xffffffff08057890 */ /* 0x000fe4000fffe0ff */
[----:B------:R-:W-:Y:S02]  /*5bd0*/  UISETP.GT.AND UP0, UPT, UR22, URZ, UPT ;  /* 0x000000ff1600728c */ /* 0x000fe4000bf04270 */
[----:B------:R-:W-:Y:S02]  /*5be0*/  ULEA.HI UR4, UR4, -UR8, URZ, 0x7 ;  /* 0x8000000804047291 */ /* 0x000fe4000f8f38ff */
[----:B------:R-:W-:Y:S02]  /*5bf0*/  USHF.R.S32.HI UR6, URZ, 0x1f, UR5 ;  /* 0x0000001fff067899 */ /* 0x000fe40008011405 */
[----:B------:R-:W-:Y:S02]  /*5c00*/  USHF.R.S32.HI UR4, URZ, 0x7, UR4 ;  /* 0x00000007ff047899 */ /* 0x000fe40008011404 */
[----:B------:R-:W-:-:S02]  /*5c10*/  USHF.R.S32.HI UR7, URZ, 0x7, UR7 ;  /* 0x00000007ff077899 */ /* 0x000fc40008011407 */
[----:B------:R-:W-:Y:S02]  /*5c20*/  UISETP.GT.AND UP1, UPT, UR8, URZ, UPT ;  /* 0x000000ff0800728c */ /* 0x000fe4000bf24270 */
[----:B------:R-:W-:Y:S02]  /*5c30*/  ULEA.HI UR5, UR6, UR5, URZ, 0x7 ;  /* 0x0000000506057291 */ /* 0x000fe4000f8f38ff */
[----:B------:R-:W-:Y:S02]  /*5c40*/  UIADD3 UR6, UPT, UPT, -UR4, URZ, URZ ;  /* 0x000000ff04067290 */ /* 0x000fe4000fffe1ff */
[----:B------:R-:W-:Y:S02]  /*5c50*/  @UP0 UIMAD.WIDE UR16, UR9, 0x2000000, UR24 ;  /* 0x02000000091008a5 */ /* 0x000fe4000f8e0218 */
[----:B------:R-:W-:Y:S02]  /*5c60*/  ULEA.HI.SX32 UR5, UR5, 0x1, 0x19 ;  /* 0x0000000105057891 */ /* 0x000fe4000f8fcaff */
[----:B------:R-:W-:-:S02]  /*5c70*/  UIADD3 UR4, UPT, UPT, -UR7, URZ, URZ ;  /* 0x000000ff07047290 */ /* 0x000fc4000fffe1ff */
[----:B------:R-:W-:-:S03]  /*5c80*/  USEL UR7, URZ, 0x100, !UP2 ;  /* 0x00000100ff077887 */ /* 0x000fc6000d000000 */
[----:B------:R-:W-:Y:S01]  /*5c90*/  @!UP1 UMOV UR5, UR6 ;  /* 0x0000000600059c82 */ /* 0x000fe20008000000 */
[----:B------:R-:W-:Y:S01]  /*5ca0*/  USEL UR6, URZ, 0x80, !UP2 ;  /* 0x00000080ff067887 */ /* 0x000fe2000d000000 */
[----:B------:R-:W-:Y:S01]  /*5cb0*/  @UP0 UMOV UR4, UR17 ;  /* 0x0000001100040c82 */ /* 0x000fe20008000000 */
[----:B------:R-:W-:Y:S01]  /*5cc0*/  LOP3.LUT R4, R4, UR7, RZ, 0xfc, !PT ;  /* 0x0000000704047c12 */ /* 0x000fe2000f8efcff */
[----:B------:R-:W-:-:S03]  /*5cd0*/  UISETP.LT.AND UP0, UPT, UR5, UR4, UPT ;  /* 0x000000040500728c */ /* 0x000fc6000bf01270 */
[----:B------:R-:W-:Y:S01]  /*5ce0*/  IMAD.U32 R85, RZ, RZ, UR6 ;  /* 0x00000006ff557e24 */ /* 0x000fe2000f8e00ff */
[----:B------:R-:W-:Y:S02]  /*5cf0*/  USEL UR11, UR5, UR4, UP0 ;  /* 0x00000004050b7287 */ /* 0x000fe40008000000 */
[----:B------:R-:W-:Y:S02]  /*5d00*/  ULOP3.LUT UR4, URZ, UR10, URZ, 0x33, !UPT ;  /* 0x0000000aff047292 */ /* 0x000fe4000f8e33ff */
[----:B------:R-:W-:Y:S01]  /*5d10*/  LOP3.LUT R84, R85, 0x600000, R84, 0xf8, !PT ;  /* 0x0060000055547812 */ /* 0x000fe200078ef854 */
[----:B------:R-:W-:Y:S02]  /*5d20*/  UIADD3 UR19, UPT, UPT, UR11, -0x1, URZ ;  /* 0xffffffff0b137890 */ /* 0x000fe4000fffe0ff */
[----:B------:R-:W-:Y:S01]  /*5d30*/  UIADD3 UR4, UPT, UPT, UR4, UR15, URZ ;  /* 0x0000000f04047290 */ /* 0x000fe2000fffe0ff */
[----:B------:R-:W-:Y:S01]  /*5d40*/  R2UR UR6, R84 ;  /* 0x00000000540672ca */ /* 0x000fe200000e0000 */
[----:B------:R-:W-:-:S04]  /*5d50*/  UISETP.LT.AND UP0, UPT, URZ, UR19, UPT ;  /* 0x00000013ff00728c */ /* 0x000fc8000bf01270 */
[----:B------:R-:W-:Y:S01]  /*5d60*/  USEL UR5, URZ, UR19, !UP0 ;  /* 0x00000013ff057287 */ /* 0x000fe2000c000000 */
[----:B------:R-:W-:-:S03]  /*5d70*/  MOV R3, UR4 ;  /* 0x0000000400037c02 */ /* 0x000fc60008000f00 */
[----:B------:R-:W-:Y:S02]  /*5d80*/  UIMAD UR4, UR5, -0x80, UR22 ;  /* 0xffffff80050478a4 */ /* 0x000fe4000f8e0216 */
[----:B------:R-:W-:Y:S01]  /*5d90*/  IMAD R166, R3, 0x200, R4 ;  /* 0x0000020003a67824 */ /* 0x000fe200078e0204 */
[----:B--2---:R-:W-:Y:S09]  /*5da0*/  @!P0 BRA `(.L_x_71) ;  /* 0x000000b000048947 */ /* 0x004ff20003800000 */
.L_x_155:
[----:B-1----:R-:W-:Y:S01]  /*5db0*/  IMAD.U32 R3, RZ, RZ, UR4 ;  /* 0x00000004ff037e24 */ /* 0x002fe2000f8e00ff */
[----:B------:R-:W-:Y:S01]  /*5dc0*/  IADD3 R36, PT, PT, -R36, UR4, R166 ;  /* 0x0000000424247c10 */ /* 0x000fe2000fffe1a6 */
[----:B------:R-:W1:Y:S01]  /*5dd0*/  LDTM.x32 R4, tmem[UR6] ;  /* 0x00000006000479ee */ /* 0x000e6200082c0000 */
[----:B------:R-:W-:Y:S01]  /*5de0*/  LOP3.LUT R86, R84, 0x20, RZ, 0xfc, !PT ;  /* 0x0000002054567812 */ /* 0x000fe200078efcff */
[----:B------:R-:W2:Y:S01]  /*5df0*/  LDCU UR6, c[0x0][0x600] ;  /* 0x0000c000ff0677ac */ /* 0x000ea20008000800 */
[----:B------:R-:W-:Y:S02]  /*5e00*/  VIADDMNMX R3, R36, 0x1, R3, PT ;  /* 0x0000000124037846 */ /* 0x000fe40003800103 */
[----:B------:R-:W-:Y:S02]  /*5e10*/  R2UR UR4, R86 ;  /* 0x00000000560472ca */ /* 0x000fe400000e0000 */
[C---:B------:R-:W-:Y:S01]  /*5e20*/  LOP3.LUT R87, R84.reuse, 0x40, RZ, 0xfc, !PT ;  /* 0x0000004054577812 */ /* 0x040fe200078efcff */
[----:B------:R-:W-:Y:S01]  /*5e30*/  IMAD.MOV R89, RZ, RZ, -R3 ;  /* 0x000000ffff597224 */ /* 0x000fe200078e0a03 */
[----:B------:R-:W-:Y:S01]  /*5e40*/  LOP3.LUT R88, R84, 0x60, RZ, 0xfc, !PT ;  /* 0x0000006054587812 */ /* 0x000fe200078efcff */
[----:B------:R-:W-:Y:S01]  /*5e50*/  IMAD.MOV.U32 R3, RZ, RZ, -0x1 ;  /* 0xffffffffff037424 */ /* 0x000fe200078e00ff */
[----:B------:R-:W-:-:S02]  /*5e60*/  R2UR UR7, R0 ;  /* 0x00000000000772ca */ /* 0x000fc400000e0000 */
[C---:B------:R-:W-:Y:S02]  /*5e70*/  VIADDMNMX R36, R89.reuse, 0x20, RZ, !PT ;  /* 0x0000002059247846 */ /* 0x040fe400078001ff */
[----:B------:R-:W-:Y:S02]  /*5e80*/  VIADDMNMX R142, R89, 0x80, RZ, !PT ;  /* 0x00000080598e7846 */ /* 0x000fe400078001ff */
[----:B------:R-:W-:Y:S01]  /*5e90*/  SHF.R.U32.HI R36, RZ, R36, R3 ;  /* 0x00000024ff247219 */ /* 0x000fe20000011603 */
[----:B------:R-:W3:Y:S01]  /*5ea0*/  LDTM.x32 R52, tmem[UR4] ;  /* 0x00000004003479ee */ /* 0x000ee200082c0000 */
[----:B------:R-:W-:Y:S02]  /*5eb0*/  R2UR UR4, R87 ;  /* 0x00000000570472ca */ /* 0x000fe400000e0000 */
[----:B------:R-:W-:-:S05]  /*5ec0*/  R2P PR, R36, 0x7e ;  /* 0x0000007e24007804 */ /* 0x000fca0000000000 */
[----:B-1----:R-:W-:Y:S02]  /*5ed0*/  SEL R101, R5, 0xff800000, P1 ;  /* 0xff80000005657807 */ /* 0x002fe40000800000 */
[----:B------:R-:W-:Y:S02]  /*5ee0*/  SEL R90, R6, 0xff800000, P2 ;  /* 0xff800000065a7807 */ /* 0x000fe40001000000 */
[----:B------:R-:W-:Y:S02]  /*5ef0*/  SEL R91, R7, 0xff800000, P3 ;  /* 0xff800000075b7807 */ /* 0x000fe40001800000 */
[----:B------:R-:W-:Y:S02]  /*5f00*/  SEL R92, R8, 0xff800000, P4 ;  /* 0xff800000085c7807 */ /* 0x000fe40002000000 */
[----:B------:R-:W-:Y:S02]  /*5f10*/  SEL R93, R9, 0xff800000, P5 ;  /* 0xff800000095d7807 */ /* 0x000fe40002800000 */
[----:B------:R-:W-:-:S02]  /*5f20*/  SEL R104, R10, 0xff800000, P6 ;  /* 0xff8000000a687807 */ /* 0x000fc40003000000 */
[C---:B------:R-:W-:Y:S02]  /*5f30*/  R2P PR, R36.reuse.B1, 0x7f ;  /* 0x0000007f24007804 */ /* 0x040fe40000001000 */
[----:B------:R-:W-:Y:S02]  /*5f40*/  LOP3.LUT R5, R36, 0x1, RZ, 0xc0, !PT ;  /* 0x0000000124057812 */ /* 0x000fe400078ec0ff */
[----:B------:R-:W-:Y:S02]  /*5f50*/  VIADDMNMX R6, R89, 0x60, RZ, !PT ;  /* 0x0000006059067846 */ /* 0x000fe400078001ff */
[----:B------:R-:W-:Y:S02]  /*5f60*/  SEL R94, R12, 0xff800000, P0 ;  /* 0xff8000000c5e7807 */ /* 0x000fe40000000000 */
[----:B------:R-:W-:Y:S02]  /*5f70*/  SEL R95, R13, 0xff800000, P1 ;  /* 0xff8000000d5f7807 */ /* 0x000fe40000800000 */
[----:B------:R-:W-:-:S02]  /*5f80*/  SEL R96, R14, 0xff800000, P2 ;  /* 0xff8000000e607807 */ /* 0x000fc40001000000 */
[----:B------:R-:W-:Y:S02]  /*5f90*/  SEL R97, R15, 0xff800000, P3 ;  /* 0xff8000000f617807 */ /* 0x000fe40001800000 */
[----:B------:R-:W-:Y:S02]  /*5fa0*/  SEL R98, R16, 0xff800000, P4 ;  /* 0xff80000010627807 */ /* 0x000fe40002000000 */
[----:B------:R-:W-:Y:S02]  /*5fb0*/  SEL R99, R17, 0xff800000, P5 ;  /* 0xff80000011637807 */ /* 0x000fe40002800000 */
[----:B------:R-:W-:Y:S02]  /*5fc0*/  SEL R110, R18, 0xff800000, P6 ;  /* 0xff800000126e7807 */ /* 0x000fe40003000000 */
[----:B------:R-:W-:Y:S02]  /*5fd0*/  R2P PR, R36.B2, 0x7f ;  /* 0x0000007f24007804 */ /* 0x000fe40000002000 */
[----:B------:R-:W-:-:S03]  /*5fe0*/  SHF.R.U32.HI R143, RZ, R6, R3 ;  /* 0x00000006ff8f7219 */ /* 0x000fc60000011603 */
[----:B------:R-:W-:Y:S02]  /*5ff0*/  SEL R102, R20, 0xff800000, P0 ;  /* 0xff80000014667807 */ /* 0x000fe40000000000 */
[----:B------:R-:W-:Y:S02]  /*6000*/  SEL R103, R21, 0xff800000, P1 ;  /* 0xff80000015677807 */ /* 0x000fe40000800000 */
[----:B------:R-:W-:Y:S02]  /*6010*/  SEL R106, R22, 0xff800000, P2 ;  /* 0xff800000166a7807 */ /* 0x000fe40001000000 */
[----:B------:R-:W-:Y:S02]  /*6020*/  SEL R107, R23, 0xff800000, P3 ;  /* 0xff800000176b7807 */ /* 0x000fe40001800000 */
[----:B------:R-:W-:Y:S02]  /*6030*/  SEL R108, R24, 0xff800000, P4 ;  /* 0xff800000186c7807 */ /* 0x000fe40002000000 */
[----:B------:R-:W-:-:S02]  /*6040*/  SEL R109, R25, 0xff800000, P5 ;  /* 0xff800000196d7807 */ /* 0x000fc40002800000 */
[----:B------:R-:W-:Y:S02]  /*6050*/  SEL R114, R26, 0xff800000, P6 ;  /* 0xff8000001a727807 */ /* 0x000fe40003000000 */
[----:B------:R-:W-:-:S05]  /*6060*/  R2P PR, R36.B3, 0x7f ;  /* 0x0000007f24007804 */ /* 0x000fca0000003000 */
[----:B------:R-:W-:Y:S02]  /*6070*/  SEL R112, R28, 0xff800000, P0 ;  /* 0xff8000001c707807 */ /* 0x000fe40000000000 */
[----:B------:R-:W-:Y:S02]  /*6080*/  ISETP.NE.U32.AND P0, PT, R5, 0x1, PT ;  /* 0x000000010500780c */ /* 0x000fe40003f05070 */
[----:B------:R-:W-:Y:S02]  /*6090*/  SEL R113, R29, 0xff800000, P1 ;  /* 0xff8000001d717807 */ /* 0x000fe40000800000 */
[----:B------:R-:W-:Y:S02]  /*60a0*/  LOP3.LUT P1, RZ, R36, 0x80, RZ, 0xc0, !PT ;  /* 0x0000008024ff7812 */ /* 0x000fe4000782c0ff */
[----:B------:R-:W-:Y:S02]  /*60b0*/  SEL R100, R4, 0xff800000, !P0 ;  /* 0xff80000004647807 */ /* 0x000fe40004000000 */
[----:B------:R-:W-:-:S02]  /*60c0*/  LOP3.LUT P0, RZ, R36, 0x8000, RZ, 0xc0, !PT ;  /* 0x0000800024ff7812 */ /* 0x000fc4000780c0ff */
[----:B------:R-:W-:Y:S02]  /*60d0*/  VIADDMNMX R4, R89, 0x40, RZ, !PT ;  /* 0x0000004059047846 */ /* 0x000fe400078001ff */
[----:B------:R-:W-:Y:S02]  /*60e0*/  SEL R105, R11, 0xff800000, P1 ;  /* 0xff8000000b697807 */ /* 0x000fe40000800000 */
[C---:B------:R-:W-:Y:S02]  /*60f0*/  LOP3.LUT P1, RZ, R36.reuse, 0x800000, RZ, 0xc0, !PT ;  /* 0x0080000024ff7812 */ /* 0x040fe4000782c0ff */
[----:B------:R-:W-:Y:S02]  /*6100*/  SEL R111, R19, 0xff800000, P0 ;  /* 0xff800000136f7807 */ /* 0x000fe40000000000 */
[----:B------:R-:W-:Y:S02]  /*6110*/  ISETP.GT.AND P0, PT, R36, -0x1, PT ;  /* 0xffffffff2400780c */ /* 0x000fe40003f04270 */
[----:B------:R-:W-:-:S02]  /*6120*/  SHF.R.U32.HI R4, RZ, R4, R3 ;  /* 0x00000004ff047219 */ /* 0x000fc40000011603 */
[----:B------:R-:W-:Y:S02]  /*6130*/  SEL R115, R27, 0xff800000, P1 ;  /* 0xff8000001b737807 */ /* 0x000fe40000800000 */
[----:B------:R-:W-:Y:S02]  /*6140*/  SEL R116, R30, 0xff800000, P2 ;  /* 0xff8000001e747807 */ /* 0x000fe40001000000 */
[----:B------:R-:W-:Y:S02]  /*6150*/  SEL R117, R31, 0xff800000, P3 ;  /* 0xff8000001f757807 */ /* 0x000fe40001800000 */
[----:B------:R-:W-:Y:S02]  /*6160*/  SEL R118, R32, 0xff800000, P4 ;  /* 0xff80000020767807 */ /* 0x000fe40002000000 */
[----:B------:R-:W-:Y:S02]  /*6170*/  SEL R119, R33, 0xff800000, P5 ;  /* 0xff80000021777807 */ /* 0x000fe40002800000 */
[----:B------:R-:W-:-:S02]  /*6180*/  SEL R120, R34, 0xff800000, P6 ;  /* 0xff80000022787807 */ /* 0x000fc40003000000 */
[----:B------:R-:W-:Y:S02]  /*6190*/  R2P PR, R4, 0x7e ;  /* 0x0000007e04007804 */ /* 0x000fe40000000000 */
[----:B------:R-:W-:Y:S02]  /*61a0*/  SEL R121, R35, 0xff800000, !P0 ;  /* 0xff80000023797807 */ /* 0x000fe40004000000 */
[----:B------:R-:W1:Y:S01]  /*61b0*/  LDTM.x32 R20, tmem[UR4] ;  /* 0x00000004001479ee */ /* 0x000e6200082c0000 */
[----:B---3--:R-:W-:Y:S02]  /*61c0*/  SEL R53, R53, 0xff800000, P1 ;  /* 0xff80000035357807 */ /* 0x008fe40000800000 */
[----:B------:R-:W-:Y:S02]  /*61d0*/  SEL R54, R54, 0xff800000, P2 ;  /* 0xff80000036367807 */ /* 0x000fe40001000000 */
[----:B------:R-:W-:Y:S02]  /*61e0*/  SEL R55, R55, 0xff800000, P3 ;  /* 0xff80000037377807 */ /* 0x000fe40001800000 */
[----:B------:R-:W-:-:S02]  /*61f0*/  SEL R56, R56, 0xff800000, P4 ;  /* 0xff80000038387807 */ /* 0x000fc40002000000 */
[----:B------:R-:W-:Y:S02]  /*6200*/  SEL R57, R57, 0xff800000, P5 ;  /* 0xff80000039397807 */ /* 0x000fe40002800000 */
[----:B------:R-:W-:Y:S02]  /*6210*/  SEL R58, R58, 0xff800000, P6 ;  /* 0xff8000003a3a7807 */ /* 0x000fe40003000000 */
[C---:B------:R-:W-:Y:S02]  /*6220*/  R2P PR, R4.reuse.B1, 0x7f ;  /* 0x0000007f04007804 */ /* 0x040fe40000001000 */
[----:B------:R-:W-:Y:S02]  /*6230*/  LOP3.LUT R5, R4, 0x1, RZ, 0xc0, !PT ;  /* 0x0000000104057812 */ /* 0x000fe400078ec0ff */
[----:B------:R-:W-:Y:S02]  /*6240*/  R2UR UR4, R88 ;  /* 0x00000000580472ca */ /* 0x000fe400000e0000 */
[----:B------:R-:W-:-:S02]  /*6250*/  SEL R60, R60, 0xff800000, P0 ;  /* 0xff8000003c3c7807 */ /* 0x000fc40000000000 */
[----:B------:R-:W-:Y:S02]  /*6260*/  SEL R61, R61, 0xff800000, P1 ;  /* 0xff8000003d3d7807 */ /* 0x000fe40000800000 */
[----:B------:R-:W-:Y:S02]  /*6270*/  SEL R62, R62, 0xff800000, P2 ;  /* 0xff8000003e3e7807 */ /* 0x000fe40001000000 */
[----:B------:R-:W-:Y:S02]  /*6280*/  SEL R63, R63, 0xff800000, P3 ;  /* 0xff8000003f3f7807 */ /* 0x000fe40001800000 */
[----:B------:R-:W-:Y:S02]  /*6290*/  SEL R64, R64, 0xff800000, P4 ;  /* 0xff80000040407807 */ /* 0x000fe40002000000 */
[----:B------:R-:W-:Y:S02]  /*62a0*/  SEL R65, R65, 0xff800000, P5 ;  /* 0xff80000041417807 */ /* 0x000fe40002800000 */
[----:B------:R-:W-:-:S02]  /*62b0*/  SEL R122, R66, 0xff800000, P6 ;  /* 0xff800000427a7807 */ /* 0x000fc40003000000 */
[----:B------:R-:W-:Y:S02]  /*62c0*/  R2P PR, R4.B2, 0x7f ;  /* 0x0000007f04007804 */ /* 0x000fe40000002000 */
[----:B------:R-:W-:Y:S02]  /*62d0*/  SHF.R.U32.HI R3, RZ, R142, R3 ;  /* 0x0000008eff037219 */ /* 0x000fe40000011603 */
[----:B------:R-:W-:Y:S02]  /*62e0*/  LOP3.LUT R89, R84, 0x50, RZ, 0xfc, !PT ;  /* 0x0000005054597812 */ /* 0x000fe400078efcff */
[----:B------:R-:W-:Y:S02]  /*62f0*/  SEL R68, R68, 0xff800000, P0 ;  /* 0xff80000044447807 */ /* 0x000fe40000000000 */
[----:B------:R-:W-:Y:S02]  /*6300*/  SEL R69, R69, 0xff800000, P1 ;  /* 0xff80000045457807 */ /* 0x000fe40000800000 */
[----:B------:R-:W-:-:S02]  /*6310*/  SEL R70, R70, 0xff800000, P2 ;  /* 0xff80000046467807 */ /* 0x000fc40001000000 */
[----:B------:R-:W-:Y:S02]  /*6320*/  SEL R71, R71, 0xff800000, P3 ;  /* 0xff80000047477807 */ /* 0x000fe40001800000 */
[----:B------:R-:W-:Y:S02]  /*6330*/  SEL R72, R72, 0xff800000, P4 ;  /* 0xff80000048487807 */ /* 0x000fe40002000000 */
[----:B------:R-:W-:Y:S02]  /*6340*/  SEL R73, R73, 0xff800000, P5 ;  /* 0xff80000049497807 */ /* 0x000fe40002800000 */
        /* <DEDUP_REMOVED lines=8> */
[----:B------:R-:W-:Y:S02]  /*63d0*/  SEL R59, R59, 0xff800000, P1 ;  /* 0xff8000003b3b7807 */ /* 0x000fe40000800000 */
[C---:B------:R-:W-:Y:S02]  /*63e0*/  LOP3.LUT P1, RZ, R4.reuse, 0x800000, RZ, 0xc0, !PT ;  /* 0x0080000004ff7812 */ /* 0x040fe4000782c0ff */
[----:B------:R-:W-:Y:S02]  /*63f0*/  SEL R123, R67, 0xff800000, P0 ;  /* 0xff800000437b7807 */ /* 0x000fe40000000000 */
[----:B------:R-:W-:Y:S02]  /*6400*/  ISETP.GT.AND P0, PT, R4, -0x1, PT ;  /* 0xffffffff0400780c */ /* 0x000fe40003f04270 */
[----:B------:R-:W-:Y:S02]  /*6410*/  SEL R125, R75, 0xff800000, P1 ;  /* 0xff8000004b7d7807 */ /* 0x000fe40000800000 */
[----:B------:R-:W-:-:S02]  /*6420*/  SEL R130, R78, 0xff800000, P2 ;  /* 0xff8000004e827807 */ /* 0x000fc40001000000 */
[----:B------:R-:W-:Y:S02]  /*6430*/  SEL R131, R79, 0xff800000, P3 ;  /* 0xff8000004f837807 */ /* 0x000fe40001800000 */
[----:B------:R-:W-:Y:S02]  /*6440*/  SEL R132, R80, 0xff800000, P4 ;  /* 0xff80000050847807 */ /* 0x000fe40002000000 */
[----:B------:R-:W-:Y:S02]  /*6450*/  SEL R133, R81, 0xff800000, P5 ;  /* 0xff80000051857807 */ /* 0x000fe40002800000 */
[----:B------:R-:W-:Y:S02]  /*6460*/  SEL R136, R82, 0xff800000, P6 ;  /* 0xff80000052887807 */ /* 0x000fe40003000000 */
[----:B------:R-:W-:Y:S02]  /*6470*/  R2P PR, R143, 0x7e ;  /* 0x0000007e8f007804 */ /* 0x000fe40000000000 */
[----:B------:R-:W-:-:S02]  /*6480*/  SEL R137, R83, 0xff800000, !P0 ;  /* 0xff80000053897807 */ /* 0x000fc40004000000 */
[----:B------:R-:W-:Y:S02]  /*6490*/  LOP3.LUT R4, R143, 0x1, RZ, 0xc0, !PT ;  /* 0x000000018f047812 */ /* 0x000fe400078ec0ff */
[----:B-1----:R-:W-:Y:S02]  /*64a0*/  SEL R81, R21, 0xff800000, P1 ;  /* 0xff80000015517807 */ /* 0x002fe40000800000 */
[----:B------:R-:W-:Y:S02]  /*64b0*/  SEL R66, R22, 0xff800000, P2 ;  /* 0xff80000016427807 */ /* 0x000fe40001000000 */
[----:B------:R-:W-:Y:S02]  /*64c0*/  SEL R67, R23, 0xff800000, P3 ;  /* 0xff80000017437807 */ /* 0x000fe40001800000 */
[----:B------:R-:W-:Y:S02]  /*64d0*/  SEL R74, R24, 0xff800000, P4 ;  /* 0xff800000184a7807 */ /* 0x000fe40002000000 */
[----:B------:R-:W-:-:S02]  /*64e0*/  SEL R75, R25, 0xff800000, P5 ;  /* 0xff800000194b7807 */ /* 0x000fc40002800000 */
[----:B------:R-:W-:Y:S02]  /*64f0*/  SEL R126, R26, 0xff800000, P6 ;  /* 0xff8000001a7e7807 */ /* 0x000fe40003000000 */
[----:B------:R-:W-:-:S05]  /*6500*/  R2P PR, R143.B1, 0x7f ;  /* 0x0000007f8f007804 */ /* 0x000fca0000001000 */
        /* <DEDUP_REMOVED lines=11> */
[----:B------:R-:W-:Y:S02]  /*65c0*/  SEL R80, R20, 0xff800000, !P0 ;  /* 0xff80000014507807 */ /* 0x000fe40004000000 */
[----:B------:R-:W-:Y:S02]  /*65d0*/  LOP3.LUT P0, RZ, R143, 0x80, RZ, 0xc0, !PT ;  /* 0x000000808fff7812 */ /* 0x000fe4000780c0ff */
[----:B------:R-:W-:-:S02]  /*65e0*/  SEL R138, R38, 0xff800000, P2 ;  /* 0xff800000268a7807 */ /* 0x000fc40001000000 */
[----:B------:R-:W-:Y:S02]  /*65f0*/  SEL R127, R27, 0xff800000, P0 ;  /* 0xff8000001b7f7807 */ /* 0x000fe40000000000 */
[----:B------:R-:W-:Y:S02]  /*6600*/  LOP3.LUT P0, RZ, R143, 0x8000, RZ, 0xc0, !PT ;  /* 0x000080008fff7812 */ /* 0x000fe4000780c0ff */
[----:B------:R-:W-:Y:S02]  /*6610*/  SEL R139, R39, 0xff800000, P3 ;  /* 0xff800000278b7807 */ /* 0x000fe40001800000 */
[----:B------:R-:W-:Y:S02]  /*6620*/  SEL R135, R35, 0xff800000, P0 ;  /* 0xff80000023877807 */ /* 0x000fe40000000000 */
[----:B------:R-:W1:Y:S01]  /*6630*/  LDTM.x32 R4, tmem[UR4] ;  /* 0x00000004000479ee */ /* 0x000e6200082c0000 */
[----:B------:R-:W-:Y:S01]  /*6640*/  LOP3.LUT P0, RZ, R143, 0x800000, RZ, 0xc0, !PT ;  /* 0x008000008fff7812 */ /* 0x000fe2000780c0ff */
[----:B------:R-:W-:Y:S01]  /*6650*/  USHF.R.S32.HI UR4, URZ, 0x1f, UR71 ;  /* 0x0000001fff047899 */ /* 0x000fe20008011447 */
[----:B------:R-:W-:-:S02]  /*6660*/  SEL R140, R40, 0xff800000, P4 ;  /* 0xff800000288c7807 */ /* 0x000fc40002000000 */
[----:B------:R-:W-:Y:S01]  /*6670*/  SEL R43, R43, 0xff800000, P0 ;  /* 0xff8000002b2b7807 */ /* 0x000fe20000000000 */
[----:B------:R-:W-:Y:S01]  /*6680*/  ULEA.HI UR4, UR4, UR71, URZ, 0x2 ;  /* 0x0000004704047291 */ /* 0x000fe2000f8f10ff */
[----:B------:R-:W-:Y:S02]  /*6690*/  SEL R141, R41, 0xff800000, P5 ;  /* 0xff800000298d7807 */ /* 0x000fe40002800000 */
[----:B------:R-:W-:Y:S01]  /*66a0*/  SEL R42, R42, 0xff800000, P6 ;  /* 0xff8000002a2a7807 */ /* 0x000fe20003000000 */
[----:B------:R-:W-:Y:S01]  /*66b0*/  ULOP3.LUT UR4, UR4, 0xfffffffc, URZ, 0xc0, !UPT ;  /* 0xfffffffc04047892 */ /* 0x000fe2000f8ec0ff */
[----:B------:R-:W-:-:S03]  /*66c0*/  R2P PR, R143.B3, 0x7f ;  /* 0x0000007f8f007804 */ /* 0x000fc60000003000 */
[----:B------:R-:W-:Y:S02]  /*66d0*/  UIADD3 UR5, UPT, UPT, UR71, -UR4, URZ ;  /* 0x8000000447057290 */ /* 0x000fe4000fffe0ff */
[----:B------:R-:W-:Y:S02]  /*66e0*/  SEL R142, R44, 0xff800000, P0 ;  /* 0xff8000002c8e7807 */ /* 0x000fe40000000000 */
[----:B------:R-:W-:Y:S01]  /*66f0*/  ISETP.GT.AND P0, PT, R143, -0x1, PT ;  /* 0xffffffff8f00780c */ /* 0x000fe20003f04270 */
[----:B------:R-:W-:Y:S01]  /*6700*/  UIADD3 UR4, UPT, UPT, UR5, 0x4, URZ ;  /* 0x0000000405047890 */ /* 0x000fe2000fffe0ff */
[----:B------:R-:W-:Y:S01]  /*6710*/  SEL R143, R45, 0xff800000, P1 ;  /* 0xff8000002d8f7807 */ /* 0x000fe20000800000 */
[----:B------:R-:W-:Y:S01]  /*6720*/  @!UP2 UIADD3 UR4, UPT, UPT, UR5, URZ, URZ ;  /* 0x000000ff0504a290 */ /* 0x000fe2000fffe0ff */
[----:B------:R-:W-:Y:S02]  /*6730*/  SEL R146, R46, 0xff800000, P2 ;  /* 0xff8000002e927807 */ /* 0x000fe40001000000 */
[----:B------:R-:W-:Y:S01]  /*6740*/  SEL R147, R47, 0xff800000, P3 ;  /* 0xff8000002f937807 */ /* 0x000fe20001800000 */
[----:B------:R-:W-:Y:S01]  /*6750*/  UIADD3 UR5, UPT, UPT, UR4, 0x3, URZ ;  /* 0x0000000304057890 */ /* 0x000fe2000fffe0ff */
[----:B------:R-:W-:-:S02]  /*6760*/  SEL R148, R48, 0xff800000, P4 ;  /* 0xff80000030947807 */ /* 0x000fc40002000000 */
[----:B------:R-:W-:Y:S02]  /*6770*/  SEL R149, R49, 0xff800000, P5 ;  /* 0xff80000031957807 */ /* 0x000fe40002800000 */
[----:B------:R-:W-:Y:S02]  /*6780*/  SEL R152, R50, 0xff800000, P6 ;  /* 0xff80000032987807 */ /* 0x000fe40003000000 */
[----:B------:R-:W-:Y:S02]  /*6790*/  R2P PR, R3, 0x7e ;  /* 0x0000007e03007804 */ /* 0x000fe40000000000 */
[----:B------:R-:W-:Y:S02]  /*67a0*/  SEL R153, R51, 0xff800000, !P0 ;  /* 0xff80000033997807 */ /* 0x000fe40004000000 */
[----:B------:R-:W-:Y:S02]  /*67b0*/  R2UR UR4, R87 ;  /* 0x00000000570472ca */ /* 0x000fe400000e0000 */
[----:B-1----:R-:W-:-:S02]  /*67c0*/  SEL R47, R5, 0xff800000, P1 ;  /* 0xff800000052f7807 */ /* 0x002fc40000800000 */
[----:B------:R-:W-:Y:S02]  /*67d0*/  SEL R38, R6, 0xff800000, P2 ;  /* 0xff80000006267807 */ /* 0x000fe40001000000 */
[----:B------:R-:W-:Y:S02]  /*67e0*/  SEL R39, R7, 0xff800000, P3 ;  /* 0xff80000007277807 */ /* 0x000fe40001800000 */
[----:B------:R-:W-:Y:S02]  /*67f0*/  SEL R40, R8, 0xff800000, P4 ;  /* 0xff80000008287807 */ /* 0x000fe40002000000 */
[----:B------:R-:W-:Y:S02]  /*6800*/  SEL R41, R9, 0xff800000, P5 ;  /* 0xff80000009297807 */ /* 0x000fe40002800000 */
[----:B------:R-:W-:Y:S02]  /*6810*/  SEL R50, R10, 0xff800000, P6 ;  /* 0xff8000000a327807 */ /* 0x000fe40003000000 */
[----:B------:R-:W-:-:S02]  /*6820*/  R2P PR, R3.B1, 0x7f ;  /* 0x0000007f03007804 */ /* 0x000fc40000001000 */
[----:B------:R-:W-:Y:S02]  /*6830*/  LOP3.LUT R5, R3, 0x1, RZ, 0xc0, !PT ;  /* 0x0000000103057812 */ /* 0x000fe400078ec0ff */
[----:B------:R-:W-:Y:S02]  /*6840*/  FMNMX R6, R100, R101, !PT ;  /* 0x0000006564067209 */ /* 0x000fe40007800000 */
[----:B------:R-:W-:Y:S02]  /*6850*/  SEL R44, R12, 0xff800000, P0 ;  /* 0xff8000000c2c7807 */ /* 0x000fe40000000000 */
[----:B------:R-:W-:Y:S02]  /*6860*/  SEL R45, R13, 0xff800000, P1 ;  /* 0xff8000000d2d7807 */ /* 0x000fe40000800000 */
[----:B------:R-:W-:Y:S02]  /*6870*/  SEL R48, R14, 0xff800000, P2 ;  /* 0xff8000000e307807 */ /* 0x000fe40001000000 */
[----:B------:R-:W-:-:S02]  /*6880*/  SEL R49, R15, 0xff800000, P3 ;  /* 0xff8000000f317807 */ /* 0x000fc40001800000 */
[----:B------:R-:W-:Y:S02]  /*6890*/  SEL R144, R16, 0xff800000, P4 ;  /* 0xff80000010907807 */ /* 0x000fe40002000000 */
[----:B------:R-:W-:Y:S02]  /*68a0*/  SEL R145, R17, 0xff800000, P5 ;  /* 0xff80000011917807 */ /* 0x000fe40002800000 */
[----:B------:R-:W-:Y:S02]  /*68b0*/  SEL R150, R18, 0xff800000, P6 ;  /* 0xff80000012967807 */ /* 0x000fe40003000000 */
[----:B------:R-:W-:Y:S02]  /*68c0*/  R2P PR, R3.B2, 0x7f ;  /* 0x0000007f03007804 */ /* 0x000fe40000002000 */
[----:B------:R-:W-:-:S03]  /*68d0*/  FMNMX3 R6, R6, R94, R95, !PT ;  /* 0x0000005e06067276 */ /* 0x000fc6000780005f */
        /* <DEDUP_REMOVED lines=10> */
[----:B------:R-:W-:Y:S02]  /*6980*/  LOP3.LUT P0, RZ, R3, 0x800000, RZ, 0xc0, !PT ;  /* 0x0080000003ff7812 */ /* 0x000fe4000780c0ff */
[----:B------:R-:W-:-:S02]  /*6990*/  SEL R156, R24, 0xff800000, P4 ;  /* 0xff800000189c7807 */ /* 0x000fc40002000000 */
[----:B------:R-:W-:Y:S02]  /*69a0*/  SEL R27, R27, 0xff800000, P0 ;  /* 0xff8000001b1b7807 */ /* 0x000fe40000000000 */
[----:B------:R-:W-:Y:S02]  /*69b0*/  SEL R157, R25, 0xff800000, P5 ;  /* 0xff800000199d7807 */ /* 0x000fe40002800000 */
[----:B------:R-:W-:Y:S02]  /*69c0*/  SEL R26, R26, 0xff800000, P6 ;  /* 0xff8000001a1a7807 */ /* 0x000fe40003000000 */
[----:B------:R-:W-:Y:S02]  /*69d0*/  R2P PR, R3.B3, 0x7f ;  /* 0x0000007f03007804 */ /* 0x000fe40000003000 */
[----:B------:R-:W-:Y:S02]  /*69e0*/  FMNMX R5, R90, R91, !PT ;  /* 0x0000005b5a057209 */ /* 0x000fe40007800000 */
[----:B------:R-:W-:-:S02]  /*69f0*/  FMNMX R4, R92, R93, !PT ;  /* 0x0000005d5c047209 */ /* 0x000fc40007800000 */
[----:B------:R-:W-:Y:S02]  /*6a00*/  SEL R158, R28, 0xff800000, P0 ;  /* 0xff8000001c9e7807 */ /* 0x000fe40000000000 */
[----:B------:R-:W-:Y:S02]  /*6a10*/  ISETP.GT.AND P0, PT, R3, -0x1, PT ;  /* 0xffffffff0300780c */ /* 0x000fe40003f04270 */
[----:B------:R-:W-:Y:S02]  /*6a20*/  FMNMX R3, R104, R105, !PT ;  /* 0x0000006968037209 */ /* 0x000fe40007800000 */
[----:B------:R-:W-:Y:S02]  /*6a30*/  FMNMX3 R5, R5, R96, R97, !PT ;  /* 0x0000006005057276 */ /* 0x000fe40007800061 */
[----:B------:R-:W-:Y:S02]  /*6a40*/  FMNMX3 R4, R4, R98, R99, !PT ;  /* 0x0000006204047276 */ /* 0x000fe40007800063 */
[----:B------:R-:W-:-:S02]  /*6a50*/  FMNMX3 R3, R3, R110, R111, !PT ;  /* 0x0000006e03037276 */ /* 0x000fc4000780006f */
[----:B------:R-:W-:Y:S02]  /*6a60*/  FMNMX3 R6, R6, R102, R103, !PT ;  /* 0x0000006606067276 */ /* 0x000fe40007800067 */
[----:B------:R-:W-:Y:S02]  /*6a70*/  FMNMX3 R5, R5, R106, R107, !PT ;  /* 0x0000006a05057276 */ /* 0x000fe4000780006b */
[----:B------:R-:W-:Y:S02]  /*6a80*/  FMNMX3 R4, R4, R108, R109, !PT ;  /* 0x0000006c04047276 */ /* 0x000fe4000780006d */
        /* <DEDUP_REMOVED lines=47> */
[----:B------:R-:W-:Y:S02]  /*6d80*/  SEL R159, R29, 0xff800000, P1 ;  /* 0xff8000001d9f7807 */ /* 0x000fe40000800000 */
[----:B------:R-:W-:Y:S02]  /*6d90*/  SEL R160, R30, 0xff800000, P2 ;  /* 0xff8000001ea07807 */ /* 0x000fe40001000000 */
[----:B------:R-:W-:Y:S02]  /*6da0*/  SEL R161, R31, 0xff800000, P3 ;  /* 0xff8000001fa17807 */ /* 0x000fe40001800000 */
[----:B------:R-:W-:-:S02]  /*6db0*/  SEL R163, R35, 0xff800000, !P0 ;  /* 0xff80000023a37807 */ /* 0x000fc40004000000 */
[----:B------:R-:W-:Y:S02]  /*6dc0*/  SEL R164, R32, 0xff800000, P4 ;  /* 0xff80000020a47807 */ /* 0x000fe40002000000 */
[----:B------:R-:W-:Y:S02]  /*6dd0*/  SEL R165, R33, 0xff800000, P5 ;  /* 0xff80000021a57807 */ /* 0x000fe40002800000 */
[----:B------:R-:W-:Y:S02]  /*6de0*/  FMNMX3 R6, R6, R158, R159, !PT ;  /* 0x0000009e06067276 */ /* 0x000fe4000780009f */
[----:B------:R-:W-:Y:S02]  /*6df0*/  FMNMX3 R5, R5, R160, R161, !PT ;  /* 0x000000a005057276 */ /* 0x000fe400078000a1 */
[----:B------:R-:W-:Y:S02]  /*6e00*/  SEL R162, R34, 0xff800000, P6 ;  /* 0xff80000022a27807 */ /* 0x000fe40003000000 */
[----:B------:R-:W-:-:S02]  /*6e10*/  FMNMX3 R4, R4, R156, R157, !PT ;  /* 0x0000009c04047276 */ /* 0x000fc4000780009d */
[----:B------:R-:W-:Y:S02]  /*6e20*/  FMNMX3 R3, R3, R26, R27, !PT ;  /* 0x0000001a03037276 */ /* 0x000fe4000780001b */
[----:B------:R-:W-:Y:S02]  /*6e30*/  FMNMX R5, R6, R5, !PT ;  /* 0x0000000506057209 */ /* 0x000fe40007800000 */
[----:B------:R-:W-:Y:S02]  /*6e40*/  FMNMX3 R4, R4, R164, R165, !PT ;  /* 0x000000a404047276 */ /* 0x000fe400078000a5 */
[----:B------:R-:W-:-:S04]  /*6e50*/  FMNMX3 R3, R3, R162, R163, !PT ;  /* 0x000000a203037276 */ /* 0x000fc800078000a3 */
[----:B------:R-:W-:-:S04]  /*6e60*/  FMNMX3 R167, R5, R4, R3, !PT ;  /* 0x0000000405a77276 */ /* 0x000fc80007800003 */
[----:B------:R-:W-:-:S04]  /*6e70*/  FSETP.NEU.AND P0, PT, R167, -INF , PT ;  /* 0xff800000a700780b */ /* 0x000fc80003f0d000 */
[----:B------:R-:W-:Y:S02]  /*6e80*/  FSEL R3, R167, RZ, P0 ;  /* 0x000000ffa7037208 */ /* 0x000fe40000000000 */
[----:B------:R-:W-:-:S03]  /*6e90*/  ELECT P0, URZ, PT ;  /* 0x0000000000ff782f */ /* 0x000fc60003800000 */
[----:B--2---:R-:W-:Y:S01]  /*6ea0*/  FFMA R168, -R3, UR6, RZ ;  /* 0x0000000603a87c23 */ /* 0x004fe200080001ff */
[----:B------:R-:W-:-:S03]  /*6eb0*/  IMAD.U32 R3, RZ, RZ, UR5 ;  /* 0x00000005ff037e24 */ /* 0x000fc6000f8e00ff */
[--C-:B------:R-:W-:Y:S02]  /*6ec0*/  FFMA2 R24, R90.F32x2.HI_LO, UR6.F32, R168.reuse.F32 ;  /* 0x000000065a187c49 */ /* 0x100fe400092000a8 */
[--C-:B------:R-:W-:Y:S02]  /*6ed0*/  FFMA2 R32, R94.F32x2.HI_LO, UR6.F32, R168.reuse.F32 ;  /* 0x000000065e207c49 */ /* 0x100fe400092000a8 */
[--C-:B------:R-:W-:Y:S02]  /*6ee0*/  FFMA2 R34, R96.F32x2.HI_LO, UR6.F32, R168.reuse.F32 ;  /* 0x0000000660227c49 */ /* 0x100fe400092000a8 */
[--C-:B------:R-:W-:Y:S01]  /*6ef0*/  FFMA2 R90, R98.F32x2.HI_LO, UR6.F32, R168.reuse.F32 ;  /* 0x00000006625a7c49 */ /* 0x100fe200092000a8 */
[----:B------:R-:W-:Y:S01]  /*6f00*/  MUFU.EX2 R24, R24 ;  /* 0x0000001800187308 */ /* 0x000fe20000000800 */
[--C-:B------:R-:W-:Y:S02]  /*6f10*/  FFMA2 R22, R100.F32x2.HI_LO, UR6.F32, R168.reuse.F32 ;  /* 0x0000000664167c49 */ /* 0x100fe400092000a8 */
[----:B------:R-:W-:-:S02]  /*6f20*/  FFMA2 R28, R92.F32x2.HI_LO, UR6.F32, R168.F32 ;  /* 0x000000065c1c7c49 */ /* 0x000fc400092000a8 */
[--C-:B------:R-:W-:Y:S02]  /*6f30*/  FFMA2 R30, R104.F32x2.HI_LO, UR6.F32, R168.reuse.F32 ;  /* 0x00000006681e7c49 */ /* 0x100fe400092000a8 */
[--C-:B------:R-:W-:Y:S01]  /*6f40*/  FFMA2 R94, R102.F32x2.HI_LO, UR6.F32, R168.reuse.F32 ;  /* 0x00000006665e7c49 */ /* 0x100fe200092000a8 */
[----:B------:R-:W-:Y:S01]  /*6f50*/  MUFU.EX2 R22, R22 ;  /* 0x0000001600167308 */ /* 0x000fe20000000800 */
[--C-:B------:R-:W-:Y:S02]  /*6f60*/  FFMA2 R96, R106.F32x2.HI_LO, UR6.F32, R168.reuse.F32 ;  /* 0x000000066a607c49 */ /* 0x100fe400092000a8 */
[--C-:B------:R-:W-:Y:S02]  /*6f70*/  FFMA2 R98, R108.F32x2.HI_LO, UR6.F32, R168.reuse.F32 ;  /* 0x000000066c627c49 */ /* 0x100fe400092000a8 */
[--C-:B------:R-:W-:Y:S02]  /*6f80*/  FFMA2 R92, R110.F32x2.HI_LO, UR6.F32, R168.reuse.F32 ;  /* 0x000000066e5c7c49 */ /* 0x100fe400092000a8 */
[--C-:B------:R-:W-:Y:S01]  /*6f90*/  FFMA2 R100, R114.F32x2.HI_LO, UR6.F32, R168.reuse.F32 ;  /* 0x0000000672647c49 */ /* 0x100fe200092000a8 */
[----:B------:R-:W1:Y:S01]  /*6fa0*/  MUFU.EX2 R23, R23 ;  /* 0x0000001700177308 */ /* 0x000e620000000800 */
[----:B------:R-:W-:-:S02]  /*6fb0*/  FFMA2 R102, R112.F32x2.HI_LO, UR6.F32, R168.F32 ;  /* 0x0000000670667c49 */ /* 0x000fc400092000a8 */
[--C-:B------:R-:W-:Y:S02]  /*6fc0*/  FFMA2 R104, R116.F32x2.HI_LO, UR6.F32, R168.reuse.F32 ;  /* 0x0000000674687c49 */ /* 0x100fe400092000a8 */
[--C-:B------:R-:W-:Y:S02]  /*6fd0*/  FFMA2 R106, R118.F32x2.HI_LO, UR6.F32, R168.reuse.F32 ;  /* 0x00000006766a7c49 */ /* 0x100fe400092000a8 */
[--C-:B------:R-:W-:Y:S01]  /*6fe0*/  FFMA2 R108, R120.F32x2.HI_LO, UR6.F32, R168.reuse.F32 ;  /* 0x00000006786c7c49 */ /* 0x100fe200092000a8 */
[----:B------:R-:W2:Y:S01]  /*6ff0*/  MUFU.EX2 R25, R25 ;  /* 0x0000001900197308 */ /* 0x000ea20000000800 */
[--C-:B------:R-:W-:Y:S02]  /*7000*/  FFMA2 R52, R52.F32x2.HI_LO, UR6.F32, R168.reuse.F32 ;  /* 0x0000000634347c49 */ /* 0x100fe400092000a8 */
[--C-:B------:R-:W-:Y:S02]  /*7010*/  FFMA2 R54, R54.F32x2.HI_LO, UR6.F32, R168.reuse.F32 ;  /* 0x0000000636367c49 */ /* 0x100fe400092000a8 */
[----:B------:R-:W-:-:S02]  /*7020*/  FFMA2 R56, R56.F32x2.HI_LO, UR6.F32, R168.F32 ;  /* 0x0000000638387c49 */ /* 0x000fc400092000a8 */
[--C-:B------:R-:W-:Y:S01]  /*7030*/  FFMA2 R58, R58.F32x2.HI_LO, UR6.F32, R168.reuse.F32 ;  /* 0x000000063a3a7c49 */ /* 0x100fe200092000a8 */
[----:B------:R-:W-:Y:S01]  /*7040*/  MUFU.EX2 R28, R28 ;  /* 0x0000001c001c7308 */ /* 0x000fe20000000800 */
[--C-:B------:R-:W-:Y:S01]  /*7050*/  FFMA2 R60, R60.F32x2.HI_LO, UR6.F32, R168.reuse.F32 ;  /* 0x000000063c3c7c49 */ /* 0x100fe200092000a8 */
[----:B-1----:R-:W-:Y:S01]  /*7060*/  F2FP.BF16.F32.PACK_AB R4, R23, R22 ;  /* 0x000000161704723e */ /* 0x002fe200000010ff */
[--C-:B------:R-:W-:Y:S02]  /*7070*/  FFMA2 R62, R62.F32x2.HI_LO, UR6.F32, R168.reuse.F32 ;  /* 0x000000063e3e7c49 */ /* 0x100fe400092000a8 */
[--C-:B------:R-:W-:Y:S02]  /*7080*/  FFMA2 R64, R64.F32x2.HI_LO, UR6.F32, R168.reuse.F32 ;  /* 0x0000000640407c49 */ /* 0x100fe400092000a8 */
[--C-:B------:R-:W-:Y:S01]  /*7090*/  FFMA2 R110, R122.F32x2.HI_LO, UR6.F32, R168.reuse.F32 ;  /* 0x000000067a6e7c49 */ /* 0x100fe200092000a8 */
[----:B------:R-:W1:Y:S01]  /*70a0*/  MUFU.EX2 R29, R29 ;  /* 0x0000001d001d7308 */ /* 0x000e620000000800 */
[--C-:B------:R-:W-:Y:S01]  /*70b0*/  FFMA2 R68, R68.F32x2.HI_LO, UR6.F32, R168.reuse.F32 ;  /* 0x0000000644447c49 */ /* 0x100fe200092000a8 */
[----:B--2---:R-:W-:Y:S01]  /*70c0*/  F2FP.BF16.F32.PACK_AB R5, R25, R24 ;  /* 0x000000181905723e */ /* 0x004fe200000010ff */
[----:B------:R-:W-:-:S02]  /*70d0*/  FFMA2 R70, R70.F32x2.HI_LO, UR6.F32, R168.F32 ;  /* 0x0000000646467c49 */ /* 0x000fc400092000a8 */
[--C-:B------:R-:W-:Y:S02]  /*70e0*/  FFMA2 R72, R72.F32x2.HI_LO, UR6.F32, R168.reuse.F32 ;  /* 0x0000000648487c49 */ /* 0x100fe400092000a8 */
[--C-:B------:R-:W-:Y:S01]  /*70f0*/  FFMA2 R112, R124.F32x2.HI_LO, UR6.F32, R168.reuse.F32 ;  /* 0x000000067c707c49 */ /* 0x100fe200092000a8 */
[----:B------:R-:W-:Y:S01]  /*7100*/  MUFU.EX2 R30, R30 ;  /* 0x0000001e001e7308 */ /* 0x000fe20000000800 */
[--C-:B------:R-:W-:Y:S02]  /*7110*/  FFMA2 R76, R76.F32x2.HI_LO, UR6.F32, R168.reuse.F32 ;  /* 0x000000064c4c7c49 */ /* 0x100fe400092000a8 */
[--C-:B------:R-:W-:Y:S02]  /*7120*/  FFMA2 R114, R130.F32x2.HI_LO, UR6.F32, R168.reuse.F32 ;  /* 0x0000000682727c49 */ /* 0x100fe400092000a8 */
[--C-:B------:R-:W-:Y:S01]  /*7130*/  FFMA2 R116, R132.F32x2.HI_LO, UR6.F32, R168.reuse.F32 ;  /* 0x0000000684747c49 */ /* 0x100fe200092000a8 */
[----:B------:R-:W-:Y:S01]  /*7140*/  LOP3.LUT R133, R84, 0x70, RZ, 0xfc, !PT ;  /* 0x0000007054857812 */ /* 0x000fe200078efcff */
[--C-:B------:R-:W-:Y:S01]  /*7150*/  FFMA2 R118, R136.F32x2.HI_LO, UR6.F32, R168.reuse.F32 ;  /* 0x0000000688767c49 */ /* 0x100fe200092000a8 */
[----:B------:R-:W2:Y:S01]  /*7160*/  MUFU.EX2 R31, R31 ;  /* 0x0000001f001f7308 */ /* 0x000ea20000000800 */
[----:B-1----:R-:W-:Y:S01]  /*7170*/  F2FP.BF16.F32.PACK_AB R6, R29, R28 ;  /* 0x0000001c1d06723e */ /* 0x002fe200000010ff */
[----:B------:R-:W-:-:S02]  /*7180*/  FFMA2 R120, R126.F32x2.HI_LO, UR6.F32, R168.F32 ;  /* 0x000000067e787c49 */ /* 0x000fc400092000a8 */
[----:B------:R-:W-:Y:S02]  /*7190*/  IMAD.MOV.U32 R132, RZ, RZ, 0x1 ;  /* 0x00000001ff847424 */ /* 0x000fe400078e00ff */
[--C-:B------:R-:W-:Y:S02]  /*71a0*/  FFMA2 R122, R128.F32x2.HI_LO, UR6.F32, R168.reuse.F32 ;  /* 0x00000006807a7c49 */ /* 0x100fe400092000a8 */
[--C-:B------:R-:W-:Y:S01]  /*71b0*/  FFMA2 R124, R134.F32x2.HI_LO, UR6.F32, R168.reuse.F32 ;  /* 0x00000006867c7c49 */ /* 0x100fe200092000a8 */
[----:B------:R-:W-:Y:S01]  /*71c0*/  MUFU.EX2 R32, R32 ;  /* 0x0000002000207308 */ /* 0x000fe20000000800 */
[--C-:B------:R-:W-:Y:S02]  /*71d0*/  FFMA2 R126, R138.F32x2.HI_LO, UR6.F32, R168.reuse.F32 ;  /* 0x000000068a7e7c49 */ /* 0x100fe400092000a8 */
[--C-:B------:R-:W-:Y:S02]  /*71e0*/  FFMA2 R80, R80.F32x2.HI_LO, UR6.F32, R168.reuse.F32 ;  /* 0x0000000650507c49 */ /* 0x100fe400092000a8 */
[----:B------:R-:W-:-:S02]  /*71f0*/  FFMA2 R66, R66.F32x2.HI_LO, UR6.F32, R168.F32 ;  /* 0x0000000642427c49 */ /* 0x000fc400092000a8 */
[--C-:B------:R-:W-:Y:S01]  /*7200*/  FFMA2 R74, R74.F32x2.HI_LO, UR6.F32, R168.reuse.F32 ;  /* 0x000000064a4a7c49 */ /* 0x100fe200092000a8 */
[----:B------:R-:W1:Y:S01]  /*7210*/  MUFU.EX2 R33, R33 ;  /* 0x0000002100217308 */ /* 0x000e620000000800 */
[----:B--2---:R-:W-:Y:S01]  /*7220*/  F2FP.BF16.F32.PACK_AB R7, R31, R30 ;  /* 0x0000001e1f07723e */ /* 0x004fe200000010ff */
[--C-:B------:R-:W-:Y:S02]  /*7230*/  FFMA2 R78, R78.F32x2.HI_LO, UR6.F32, R168.reuse.F32 ;  /* 0x000000064e4e7c49 */ /* 0x100fe400092000a8 */
[--C-:B------:R-:W-:Y:S02]  /*7240*/  FFMA2 R82, R82.F32x2.HI_LO, UR6.F32, R168.reuse.F32 ;  /* 0x0000000652527c49 */ /* 0x100fe400092000a8 */
[--C-:B------:R-:W-:Y:S02]  /*7250*/  FFMA2 R36, R36.F32x2.HI_LO, UR6.F32, R168.reuse.F32 ;  /* 0x0000000624247c49 */ /* 0x100fe400092000a8 */
[----:B------:R-:W-:Y:S01]  /*7260*/  MUFU.EX2 R34, R34 ;  /* 0x0000002200227308 */ /* 0x000fe20000000800 */
[----:B------:R-:W-:-:S02]  /*7270*/  FFMA2 R128, R140.F32x2.HI_LO, UR6.F32, R168.F32 ;  /* 0x000000068c807c49 */ /* 0x000fc400092000a8 */
[--C-:B------:R-:W-:Y:S02]  /*7280*/  FFMA2 R42, R42.F32x2.HI_LO, UR6.F32, R168.reuse.F32 ;  /* 0x000000062a2a7c49 */ /* 0x100fe400092000a8 */
[--C-:B------:R-:W-:Y:S02]  /*7290*/  FFMA2 R130, R142.F32x2.HI_LO, UR6.F32, R168.reuse.F32 ;  /* 0x000000068e827c49 */ /* 0x100fe400092000a8 */
[--C-:B------:R-:W-:Y:S01]  /*72a0*/  FFMA2 R134, R146.F32x2.HI_LO, UR6.F32, R168.reuse.F32 ;  /* 0x0000000692867c49 */ /* 0x100fe200092000a8 */
[----:B------:R-:W2:Y:S01]  /*72b0*/  MUFU.EX2 R35, R35 ;  /* 0x0000002300237308 */ /* 0x000ea20000000800 */
[----:B-1----:R-:W-:Y:S01]  /*72c0*/  F2FP.BF16.F32.PACK_AB R8, R33, R32 ;  /* 0x000000202108723e */ /* 0x002fe200000010ff */
[--C-:B------:R-:W-:Y:S02]  /*72d0*/  FFMA2 R136, R148.F32x2.HI_LO, UR6.F32, R168.reuse.F32 ;  /* 0x0000000694887c49 */ /* 0x100fe400092000a8 */
[--C-:B------:R-:W-:Y:S02]  /*72e0*/  FFMA2 R138, R152.F32x2.HI_LO, UR6.F32, R168.reuse.F32 ;  /* 0x00000006988a7c49 */ /* 0x100fe400092000a8 */
[----:B------:R-:W-:-:S02]  /*72f0*/  FFMA2 R140, R144.F32x2.HI_LO, UR6.F32, R168.F32 ;  /* 0x00000006908c7c49 */ /* 0x000fc400092000a8 */
[----:B------:R-:W-:Y:S01]  /*7300*/  MUFU.EX2 R90, R90 ;  /* 0x0000005a005a7308 */ /* 0x000fe20000000800 */
[--C-:B------:R-:W-:Y:S02]  /*7310*/  FFMA2 R142, R150.F32x2.HI_LO, UR6.F32, R168.reuse.F32 ;  /* 0x00000006968e7c49 */ /* 0x100fe400092000a8 */
[--C-:B------:R-:W-:Y:S02]  /*7320*/  FFMA2 R144, R154.F32x2.HI_LO, UR6.F32, R168.reuse.F32 ;  /* 0x000000069a907c49 */ /* 0x100fe400092000a8 */
[--C-:B------:R-:W-:Y:S02]  /*7330*/  FFMA2 R46, R46.F32x2.HI_LO, UR6.F32, R168.reuse.F32 ;  /* 0x000000062e2e7c49 */ /* 0x100fe400092000a8 */
[--C-:B------:R-:W-:Y:S01]  /*7340*/  FFMA2 R38, R38.F32x2.HI_LO, UR6.F32, R168.reuse.F32 ;  /* 0x0000000626267c49 */ /* 0x100fe200092000a8 */
[----:B------:R-:W1:Y:S01]  /*7350*/  MUFU.EX2 R91, R91 ;  /* 0x0000005b005b7308 */ /* 0x000e620000000800 */
[----:B--2---:R-:W-:Y:S01]  /*7360*/  F2FP.BF16.F32.PACK_AB R9, R35, R34 ;  /* 0x000000222309723e */ /* 0x004fe200000010ff */
[----:B------:R-:W-:-:S02]  /*7370*/  FFMA2 R40, R40.F32x2.HI_LO, UR6.F32, R168.F32 ;  /* 0x0000000628287c49 */ /* 0x000fc400092000a8 */
[--C-:B------:R-:W-:Y:S02]  /*7380*/  FFMA2 R50, R50.F32x2.HI_LO, UR6.F32, R168.reuse.F32 ;  /* 0x0000000632327c49 */ /* 0x100fe400092000a8 */
[--C-:B------:R-:W-:Y:S02]  /*7390*/  FFMA2 R44, R44.F32x2.HI_LO, UR6.F32, R168.reuse.F32 ;  /* 0x000000062c2c7c49 */ /* 0x100fe400092000a8 */
[----:B------:R-:W-:Y:S01]  /*73a0*/  MUFU.EX2 R92, R92 ;  /* 0x0000005c005c7308 */ /* 0x000fe20000000800 */
[--C-:B------:R-:W-:Y:S02]  /*73b0*/  FFMA2 R48, R48.F32x2.HI_LO, UR6.F32, R168.reuse.F32 ;  /* 0x0000000630307c49 */ /* 0x100fe400092000a8 */
[--C-:B------:R-:W-:Y:S02]  /*73c0*/  FFMA2 R20, R20.F32x2.HI_LO, UR6.F32, R168.reuse.F32 ;  /* 0x0000000614147c49 */ /* 0x100fe400092000a8 */
[--C-:B------:R-:W-:Y:S02]  /*73d0*/  FFMA2 R146, R156.F32x2.HI_LO, UR6.F32, R168.reuse.F32 ;  /* 0x000000069c927c49 */ /* 0x100fe400092000a8 */
[--C-:B------:R-:W-:Y:S01]  /*73e0*/  FFMA2 R26, R26.F32x2.HI_LO, UR6.F32, R168.reuse.F32 ;  /* 0x000000061a1a7c49 */ /* 0x100fe200092000a8 */
[----:B------:R-:W2:Y:S01]  /*73f0*/  MUFU.EX2 R93, R93 ;  /* 0x0000005d005d7308 */ /* 0x000ea20000000800 */
[----:B-1----:R-:W-:Y:S01]  /*7400*/  F2FP.BF16.F32.PACK_AB R10, R91, R90 ;  /* 0x0000005a5b0a723e */ /* 0x002fe200000010ff */
[----:B------:R-:W-:-:S02]  /*7410*/  FFMA2 R148, R158.F32x2.HI_LO, UR6.F32, R168.F32 ;  /* 0x000000069e947c49 */ /* 0x000fc400092000a8 */
[--C-:B------:R-:W-:Y:S02]  /*7420*/  FFMA2 R150, R160.F32x2.HI_LO, UR6.F32, R168.reuse.F32 ;  /* 0x00000006a0967c49 */ /* 0x100fe400092000a8 */
[--C-:B------:R-:W-:Y:S02]  /*7430*/  FFMA2 R152, R164.F32x2.HI_LO, UR6.F32, R168.reuse.F32 ;  /* 0x00000006a4987c49 */ /* 0x100fe400092000a8 */
[----:B------:R-:W-:Y:S01]  /*7440*/  MUFU.EX2 R94, R94 ;  /* 0x0000005e005e7308 */ /* 0x000fe20000000800 */
[----:B------:R-:W-:Y:S02]  /*7450*/  FFMA2 R154, R162.F32x2.HI_LO, UR6.F32, R168.F32 ;  /* 0x00000006a29a7c49 */ /* 0x000fe400092000a8 */
[----:B------:R-:W-:Y:S02]  /*7460*/  FADD2 R22, R22.F32x2.HI_LO, R32.F32x2.HI_LO ;  /* 0x000000201616724b */ /* 0x000fe40000000000 */
[----:B------:R-:W-:Y:S02]  /*7470*/  FADD2 R24, R24.F32x2.HI_LO, R34.F32x2.HI_LO ;  /* 0x000000221818724b */ /* 0x000fe40000000000 */
[----:B------:R-:W-:Y:S01]  /*7480*/  FADD2 R28, R28.F32x2.HI_LO, R90.F32x2.HI_LO ;  /* 0x0000005a1c1c724b */ /* 0x000fe20000000000 */
[----:B------:R-:W1:Y:S01]  /*7490*/  MUFU.EX2 R95, R95 ;  /* 0x0000005f005f7308 */ /* 0x000e620000000800 */
[----:B--2---:R-:W-:Y:S01]  /*74a0*/  F2FP.BF16.F32.PACK_AB R11, R93, R92 ;  /* 0x0000005c5d0b723e */ /* 0x004fe200000010ff */
[----:B------:R-:W-:-:S06]  /*74b0*/  FADD2 R30, R30.F32x2.HI_LO, R92.F32x2.HI_LO ;  /* 0x0000005c1e1e724b */ /* 0x000fcc0000000000 */
[----:B------:R-:W-:Y:S08]  /*74c0*/  MUFU.EX2 R96, R96 ;  /* 0x0000006000607308 */ /* 0x000ff00000000800 */
[----:B------:R-:W2:Y:S01]  /*74d0*/  MUFU.EX2 R97, R97 ;  /* 0x0000006100617308 */ /* 0x000ea20000000800 */
[----:B-1----:R-:W-:Y:S01]  /*74e0*/  F2FP.BF16.F32.PACK_AB R12, R95, R94 ;  /* 0x0000005e5f0c723e */ /* 0x002fe200000010ff */
[----:B------:R-:W-:-:S06]  /*74f0*/  FADD2 R22, R22.F32x2.HI_LO, R94.F32x2.HI_LO ;  /* 0x0000005e1616724b */ /* 0x000fcc0000000000 */
[----:B------:R-:W-:Y:S08]  /*7500*/  MUFU.EX2 R98, R98 ;  /* 0x0000006200627308 */ /* 0x000ff00000000800 */
        /* <DEDUP_REMOVED lines=26> */
[----:B------:R2:W-:Y:S06]  /*76b0*/  BAR.ARV R3, 0x40 ;  /* 0x000100030000751d */ /* 0x0005ec0000002000 */
[----:B------:R-:W-:Y:S01]  /*76c0*/  MUFU.EX2 R54, R54 ;  /* 0x0000003600367308 */ /* 0x000fe20000000800 */
[----:B------:R-:W-:Y:S01]  /*76d0*/  FADD2 R30, R30.F32x2.HI_LO, R108.F32x2.HI_LO ;  /* 0x0000006c1e1e724b */ /* 0x000fe20000000000 */
[----:B------:R3:W-:Y:S01]  /*76e0*/  STTM.x16 tmem[UR4], R4 ;  /* 0x00000004000079ed */ /* 0x0007e20008240004 */
[----:B------:R-:W-:-:S05]  /*76f0*/  R2UR UR4, R89 ;  /* 0x00000000590472ca */ /* 0x000fca00000e0000 */
[----:B------:R-:W4:Y:S01]  /*7700*/  MUFU.EX2 R55, R55 ;  /* 0x0000003700377308 */ /* 0x000f220000000800 */
[----:B-1----:R-:W-:-:S07]  /*7710*/  FADD2 R22, R22.F32x2.HI_LO, R52.F32x2.HI_LO ;  /* 0x000000341616724b */ /* 0x002fce0000000000 */
[----:B------:R-:W-:Y:S08]  /*7720*/  MUFU.EX2 R56, R56 ;  /* 0x0000003800387308 */ /* 0x000ff00000000800 */
[----:B------:R-:W1:Y:S01]  /*7730*/  MUFU.EX2 R57, R57 ;  /* 0x0000003900397308 */ /* 0x000e620000000800 */
[----:B----4-:R-:W-:-:S07]  /*7740*/  FADD2 R24, R24.F32x2.HI_LO, R54.F32x2.HI_LO ;  /* 0x000000361818724b */ /* 0x010fce0000000000 */
[----:B------:R-:W-:Y:S08]  /*7750*/  MUFU.EX2 R58, R58 ;  /* 0x0000003a003a7308 */ /* 0x000ff00000000800 */
[----:B------:R-:W4:Y:S01]  /*7760*/  MUFU.EX2 R59, R59 ;  /* 0x0000003b003b7308 */ /* 0x000f220000000800 */
[----:B-1----:R-:W-:-:S07]  /*7770*/  FADD2 R28, R28.F32x2.HI_LO, R56.F32x2.HI_LO ;  /* 0x000000381c1c724b */ /* 0x002fce0000000000 */
[----:B------:R-:W-:Y:S01]  /*7780*/  MUFU.EX2 R60, R60 ;  /* 0x0000003c003c7308 */ /* 0x000fe20000000800 */
[----:B---3--:R-:W-:-:S07]  /*7790*/  F2FP.BF16.F32.PACK_AB R4, R53, R52 ;  /* 0x000000343504723e */ /* 0x008fce00000010ff */
[----:B------:R-:W1:Y:S01]  /*77a0*/  MUFU.EX2 R61, R61 ;  /* 0x0000003d003d7308 */ /* 0x000e620000000800 */
[----:B------:R-:W-:Y:S01]  /*77b0*/  F2FP.BF16.F32.PACK_AB R5, R55, R54 ;  /* 0x000000363705723e */ /* 0x000fe200000010ff */
[----:B----4-:R-:W-:Y:S01]  /*77c0*/  FADD2 R30, R30.F32x2.HI_LO, R58.F32x2.HI_LO ;  /* 0x0000003a1e1e724b */ /* 0x010fe20000000000 */
[----:B------:R-:W-:Y:S02]  /*77d0*/  F2FP.BF16.F32.PACK_AB R6, R57, R56 ;  /* 0x000000383906723e */ /* 0x000fe400000010ff */
[----:B------:R-:W-:-:S03]  /*77e0*/  F2FP.BF16.F32.PACK_AB R7, R59, R58 ;  /* 0x0000003a3b07723e */ /* 0x000fc600000010ff */
[----:B------:R-:W-:Y:S08]  /*77f0*/  MUFU.EX2 R62, R62 ;  /* 0x0000003e003e7308 */ /* 0x000ff00000000800 */
[----:B------:R-:W3:Y:S01]  /*7800*/  MUFU.EX2 R63, R63 ;  /* 0x0000003f003f7308 */ /* 0x000ee20000000800 */
[----:B-1----:R-:W-:Y:S01]  /*7810*/  F2FP.BF16.F32.PACK_AB R8, R61, R60 ;  /* 0x0000003c3d08723e */ /* 0x002fe200000010ff */
[----:B------:R-:W-:-:S06]  /*7820*/  FADD2 R22, R22.F32x2.HI_LO, R60.F32x2.HI_LO ;  /* 0x0000003c1616724b */ /* 0x000fcc0000000000 */
[----:B------:R-:W-:Y:S08]  /*7830*/  MUFU.EX2 R64, R64 ;  /* 0x0000004000407308 */ /* 0x000ff00000000800 */
[----:B------:R-:W1:Y:S01]  /*7840*/  MUFU.EX2 R65, R65 ;  /* 0x0000004100417308 */ /* 0x000e620000000800 */
[----:B---3--:R-:W-:Y:S01]  /*7850*/  F2FP.BF16.F32.PACK_AB R9, R63, R62 ;  /* 0x0000003e3f09723e */ /* 0x008fe200000010ff */
[----:B------:R-:W-:-:S06]  /*7860*/  FADD2 R24, R24.F32x2.HI_LO, R62.F32x2.HI_LO ;  /* 0x0000003e1818724b */ /* 0x000fcc0000000000 */
        /* <DEDUP_REMOVED lines=39> */
[----:B------:R-:W-:-:S03]  /*7ae0*/  FADD2 R30, R30.F32x2.HI_LO, R118.F32x2.HI_LO ;  /* 0x000000761e1e724b */ /* 0x000fc60000000000 */
[----:B------:R3:W-:Y:S01]  /*7af0*/  STTM.x16 tmem[UR4], R4 ;  /* 0x00000004000079ed */ /* 0x0007e20008240004 */
[----:B------:R-:W-:Y:S02]  /*7b00*/  R2UR UR4, R88 ;  /* 0x00000000580472ca */ /* 0x000fe400000e0000 */
[----:B------:R-:W-:Y:S08]  /*7b10*/  MUFU.EX2 R66, R66 ;  /* 0x0000004200427308 */ /* 0x000ff00000000800 */
        /* <DEDUP_REMOVED lines=9> */
[----:B---3--:R-:W-:Y:S02]  /*7bb0*/  F2FP.BF16.F32.PACK_AB R4, R81, R80 ;  /* 0x000000505104723e */ /* 0x008fe400000010ff */
[----:B------:R-:W-:Y:S02]  /*7bc0*/  F2FP.BF16.F32.PACK_AB R5, R67, R66 ;  /* 0x000000424305723e */ /* 0x000fe400000010ff */
[----:B------:R-:W-:-:S03]  /*7bd0*/  F2FP.BF16.F32.PACK_AB R6, R75, R74 ;  /* 0x0000004a4b06723e */ /* 0x000fc600000010ff */
[----:B------:R-:W1:Y:S01]  /*7be0*/  MUFU.EX2 R79, R79 ;  /* 0x0000004f004f7308 */ /* 0x000e620000000800 */
[----:B----4-:R-:W-:Y:S01]  /*7bf0*/  F2FP.BF16.F32.PACK_AB R7, R121, R120 ;  /* 0x000000787907723e */ /* 0x010fe200000010ff */
        /* <DEDUP_REMOVED lines=50> */
[----:B------:R-:W-:Y:S01]  /*7f20*/  UIADD3 UR4, UPT, UPT, UR21, 0x90, URZ ;  /* 0x0000009015047890 */ /* 0x000fe2000fffe0ff */
[----:B------:R-:W4:Y:S01]  /*7f30*/  FENCE.VIEW.ASYNC.T ;  /* 0x00000000000073c6 */ /* 0x000f220000000200 */
[----:B------:R-:W-:Y:S02]  /*7f40*/  MUFU.EX2 R38, R38 ;  /* 0x0000002600267308 */ /* 0x000fe40000000800 */
[----:B------:R-:W-:-:S03]  /*7f50*/  UPRMT UR15, UR7, 0x654, UR4 ;  /* 0x00000654070f7896 */ /* 0x000fc60008000004 */
[----:B------:R-:W-:-:S03]  /*7f60*/  R2UR UR4, R133 ;  /* 0x00000000850472ca */ /* 0x000fc600000e0000 */
[----:B------:R-:W5:Y:S01]  /*7f70*/  MUFU.EX2 R39, R39 ;  /* 0x0000002700277308 */ /* 0x000f620000000800 */
[----:B-1----:R-:W-:Y:S02]  /*7f80*/  FADD2 R22, R22.F32x2.HI_LO, R46.F32x2.HI_LO ;  /* 0x0000002e1616724b */ /* 0x002fe40000000000 */
[----:B----4-:R2:W-:Y:S05]  /*7f90*/  SYNCS.ARRIVE.TRANS64.RED.ART0 RZ, [UR15], R132 ;  /* 0x00000084ffff79a7 */ /* 0x0105ea000850040f */
[----:B------:R-:W-:Y:S08]  /*7fa0*/  MUFU.EX2 R40, R40 ;  /* 0x0000002800287308 */ /* 0x000ff00000000800 */
[----:B------:R-:W1:Y:S01]  /*7fb0*/  MUFU.EX2 R41, R41 ;  /* 0x0000002900297308 */ /* 0x000e620000000800 */
[----:B-----5:R-:W-:-:S07]  /*7fc0*/  FADD2 R24, R24.F32x2.HI_LO, R38.F32x2.HI_LO ;  /* 0x000000261818724b */ /* 0x020fce0000000000 */
        /* <DEDUP_REMOVED lines=49> */
[----:B------:R-:W-:-:S04]  /*82e0*/  FADD2 R24, R24.F32x2.HI_LO, R150.F32x2.HI_LO ;  /* 0x000000961818724b */ /* 0x000fc80000000000 */
[----:B------:R-:W-:Y:S02]  /*82f0*/  FADD2 R22, R22.F32x2.HI_LO, R24.F32x2.HI_LO ;  /* 0x000000181616724b */ /* 0x000fe40000000000 */
[----:B------:R-:W-:Y:S08]  /*8300*/  MUFU.EX2 R154, R154 ;  /* 0x0000009a009a7308 */ /* 0x000ff00000000800 */
[----:B------:R-:W3:Y:S01]  /*8310*/  MUFU.EX2 R155, R155 ;  /* 0x0000009b009b7308 */ /* 0x000ee20000000800 */
[----:B-1----:R-:W-:Y:S01]  /*8320*/  F2FP.BF16.F32.PACK_AB R18, R153, R152 ;  /* 0x000000989912723e */ /* 0x002fe200000010ff */
[----:B------:R-:W-:Y:S01]  /*8330*/  FADD2 R28, R28.F32x2.HI_LO, R152.F32x2.HI_LO ;  /* 0x000000981c1c724b */ /* 0x000fe20000000000 */
[----:B---3--:R-:W-:Y:S01]  /*8340*/  F2FP.BF16.F32.PACK_AB R19, R155, R154 ;  /* 0x0000009a9b13723e */ /* 0x008fe200000010ff */
[----:B------:R-:W-:-:S03]  /*8350*/  FADD2 R30, R30.F32x2.HI_LO, R154.F32x2.HI_LO ;  /* 0x0000009a1e1e724b */ /* 0x000fc60000000000 */
[----:B------:R2:W-:Y:S01]  /*8360*/  STTM.x16 tmem[UR4], R4 ;  /* 0x00000004000079ed */ /* 0x0005e20008240004 */
[----:B------:R-:W-:Y:S01]  /*8370*/  UIADD3 UR4, UPT, UPT, UR21, 0xa0, URZ ;  /* 0x000000a015047890 */ /* 0x000fe2000fffe0ff */
[----:B------:R-:W1:Y:S01]  /*8380*/  FENCE.VIEW.ASYNC.T ;  /* 0x00000000000073c6 */ /* 0x000e620000000200 */
[----:B------:R-:W-:Y:S02]  /*8390*/  FADD2 R28, R28.F32x2.HI_LO, R30.F32x2.HI_LO ;  /* 0x0000001e1c1c724b */ /* 0x000fe40000000000 */
[----:B------:R-:W-:Y:S01]  /*83a0*/  UPRMT UR4, UR7, 0x654, UR4 ;  /* 0x0000065407047896 */ /* 0x000fe20008000004 */
[----:B-1----:R-:W-:Y:S01]  /*83b0*/  NOP ;  /* 0x0000000000007918 */ /* 0x002fe20000000000 */
[----:B------:R-:W-:-:S07]  /*83c0*/  FADD2 R22, R22.F32x2.HI_LO, R28.F32x2.HI_LO ;  /* 0x0000001c1616724b */ /* 0x000fce0000000000 */
[----:B------:R2:W-:Y:S01]  /*83d0*/  @P0 SYNCS.ARRIVE.TRANS64.RED.ART0 RZ, [UR4], R132 ;  /* 0x00000084ffff09a7 */ /* 0x0005e20008500404 */
[----:B------:R-:W-:-:S04]  /*83e0*/  UIADD3 UR4, UPT, UPT, UR8, -0x100, URZ ;  /* 0xffffff0008047890 */ /* 0x000fc8000fffe0ff */
[----:B------:R-:W-:Y:S01]  /*83f0*/  USHF.R.S32.HI UR5, URZ, 0x1f, UR4 ;  /* 0x0000001fff057899 */ /* 0x000fe20008011404 */
[----:B------:R-:W1:Y:S03]  /*8400*/  SYNCS.PHASECHK.TRANS64.TRYWAIT P0, [UR13], RZ ;  /* 0x000000ffff0075a7 */ /* 0x000e66000800110d */
[----:B------:R-:W-:-:S04]  /*8410*/  ULEA.HI UR4, UR5, UR4, URZ, 0x7 ;  /* 0x0000000405047291 */ /* 0x000fc8000f8f38ff */
[----:B------:R-:W-:-:S04]  /*8420*/  USHF.R.S32.HI UR4, URZ, 0x7, UR4 ;  /* 0x00000007ff047899 */ /* 0x000fc80008011404 */
[----:B------:R-:W-:-:S04]  /*8430*/  UISETP.LT.AND UP0, UPT, URZ, UR4, UPT ;  /* 0x00000004ff00728c */ /* 0x000fc8000bf01270 */
[----:B------:R-:W-:-:S04]  /*8440*/  USEL UR17, URZ, UR4, !UP0 ;  /* 0x00000004ff117287 */ /* 0x000fc8000c000000 */
[----:B------:R-:W-:-:S04]  /*8450*/  UIADD3 UR4, UPT, UPT, UR19, -UR17, URZ ;  /* 0x8000001113047290 */ /* 0x000fc8000fffe0ff */
[----:B------:R-:W-:Y:S01]  /*8460*/  UISETP.GE.AND UP0, UPT, UR4, 0x1, UPT ;  /* 0x000000010400788c */ /* 0x000fe2000bf06270 */
[----:B-12---:R-:W-:Y:S10]  /*8470*/  @!P0 BRA `(.L_x_72) ;  /* 0x0000008800688947 */ /* 0x006ff40003800000 */
.L_x_157:
[----:B------:R-:W-:Y:S01]  /*8480*/  FADD R132, R22, R23 ;  /* 0x0000001716847221 */ /* 0x000fe20000000000 */
[----:B------:R-:W-:Y:S01]  /*8490*/  UMOV UR9, 0x1 ;  /* 0x0000000100097882 */ /* 0x000fe20000000000 */
[----:B------:R-:W-:Y:S01]  /*84a0*/  UMOV UR10, 0x1 ;  /* 0x00000001000a7882 */ /* 0x000fe20000000000 */
[----:B------:R-:W-:Y:S05]  /*84b0*/  BRA.U !UP0, `(.L_x_73) ;  /* 0x0000002508e87547 */ /* 0x000fea000b800000 */
[----:B------:R-:W-:Y:S01]  /*84c0*/  R2UR UR4, R0 ;  /* 0x00000000000472ca */ /* 0x000fe200000e0000 */
[----:B------:R-:W-:Y:S01]  /*84d0*/  UIADD3 UR12, UPT, UPT, UR13, -0x50, URZ ;  /* 0xffffffb00d0c7890 */ /* 0x000fe2000fffe0ff */
[----:B------:R-:W-:Y:S01]  /*84e0*/  VIADD R169, R166, UR22 ;  /* 0x00000016a6a97c36 */ /* 0x000fe20008000000 */
[----:B------:R-:W-:Y:S01]  /*84f0*/  MOV R168, R167 ;  /* 0x000000a700a87202 */ /* 0x000fe20000000f00 */
[----:B------:R-:W2:Y:S01]  /*8500*/  LDCU UR20, c[0x0][0x380] ;  /* 0x00007000ff1477ac */ /* 0x000ea20008000800 */
[----:B------:R-:W3:Y:S01]  /*8510*/  LDCU UR6, c[0x0][0x600] ;  /* 0x0000c000ff0677ac */ /* 0x000ee20008000800 */
[----:B------:R-:W-:-:S07]  /*8520*/  UIADD3 UR11, UPT, UPT, -UR11, UR17, URZ ;  /* 0x000000110b0b7290 */ /* 0x000fce000fffe1ff */
[----:B------:R-:W-:Y:S01]  /*8530*/  UPRMT UR12, UR4, 0x654, UR12 ;  /* 0x00000654040c7896 */ /* 0x000fe2000800000c */
[----:B------:R-:W-:Y:S01]  /*8540*/  UMOV UR10, 0x1 ;  /* 0x00000001000a7882 */ /* 0x000fe20000000000 */
[----:B------:R-:W-:Y:S01]  /*8550*/  UMOV UR8, UR19 ;  /* 0x0000001300087c82 */ /* 0x000fe20008000000 */
[----:B------:R-:W-:Y:S01]  /*8560*/  UMOV UR9, 0x1 ;  /* 0x0000000100097882 */ /* 0x000fe20000000000 */
[----:B------:R-:W-:-:S08]  /*8570*/  UMOV UR16, URZ ;  /* 0x000000ff00107c82 */ /* 0x000fd00008000000 */
.L_x_76:
[----:B------:R-:W-:Y:S01]  /*8580*/  USHF.L.U32 UR4, UR10, 0x1f, URZ ;  /* 0x0000001f0a047899 */ /* 0x000fe200080006ff */
[----:B------:R-:W-:Y:S01]  /*8590*/  R2UR UR5, R84 ;  /* 0x00000000540572ca */ /* 0x000fe200000e0000 */
[----:B------:R-:W-:-:S04]  /*85a0*/  UIADD3 UR8, UPT, UPT, UR8, -0x1, URZ ;  /* 0xffffffff08087890 */ /* 0x000fc8000fffe0ff */
[----:B-1----:R-:W-:Y:S01]  /*85b0*/  MOV R4, UR4 ;  /* 0x0000000400047c02 */ /* 0x002fe20008000f00 */
[----:B------:R-:W-:-:S03]  /*85c0*/  UISETP.LT.AND UP0, UPT, URZ, UR8, UPT ;  /* 0x00000008ff00728c */ /* 0x000fc6000bf01270 */
[----:B------:R-:W1:Y:S01]  /*85d0*/  SYNCS.PHASECHK.TRANS64.TRYWAIT P0, [UR14], R4 ;  /* 0x00000004ff0075a7 */ /* 0x000e62000800110e */
[----:B------:R-:W-:Y:S01]  /*85e0*/  USEL UR7, URZ, UR8, !UP0 ;  /* 0x00000008ff077287 */ /* 0x000fe2000c000000 */
[----:B-1----:R-:W-:Y:S11]  /*85f0*/  @!P0 BRA `(.L_x_74) ;  /* 0x0000008800208947 */ /* 0x002ff60003800000 */
.L_x_159:
[----:B-1----:R-:W1:Y:S01]  /*8600*/  LDTM.x32 R4, tmem[UR5] ;  /* 0x00000005000479ee */ /* 0x002e6200082c0000 */
[----:B--2---:R-:W-:Y:S01]  /*8610*/  ULEA UR4, UR7, UR20, 0x7 ;  /* 0x0000001407047291 */ /* 0x004fe2000f8e38ff */
[----:B------:R-:W-:-:S05]  /*8620*/  IMAD.MOV.U32 R144, RZ, RZ, -0x1 ;  /* 0xffffffffff907424 */ /* 0x000fca00078e00ff */
[----:B------:R-:W-:Y:S02]  /*8630*/  IADD3 R140, PT, PT, -R169, UR4, RZ ;  /* 0x00000004a98c7c10 */ /* 0x000fe4000fffe1ff */
[----:B------:R-:W-:Y:S02]  /*8640*/  R2UR UR4, R86 ;  /* 0x00000000560472ca */ /* 0x000fe400000e0000 */
[C---:B------:R-:W-:Y:S02]  /*8650*/  VIADDMNMX R37, R140.reuse, 0x1f, RZ, !PT ;  /* 0x0000001f8c257846 */ /* 0x040fe400078001ff */
[----:B------:R-:W-:Y:S02]  /*8660*/  VIADDMNMX R145, R140, 0x5f, RZ, !PT ;  /* 0x0000005f8c917846 */ /* 0x000fe400078001ff */
[--C-:B------:R-:W-:Y:S02]  /*8670*/  SHF.R.U32.HI R36, RZ, R37, R144.reuse ;  /* 0x00000025ff247219 */ /* 0x100fe40000011690 */
[----:B------:R-:W-:-:S02]  /*8680*/  SHF.R.U32.HI R145, RZ, R145, R144 ;  /* 0x00000091ff917219 */ /* 0x000fc40000011690 */
[----:B------:R-:W-:Y:S02]  /*8690*/  R2P PR, R36, 0x7e ;  /* 0x0000007e24007804 */ /* 0x000fe40000000000 */
[----:B------:R-:W-:Y:S01]  /*86a0*/  VIADDMNMX R161, R140, 0x7f, RZ, !PT ;  /* 0x0000007f8ca17846 */ /* 0x000fe200078001ff */
[----:B------:R-:W2:Y:S01]  /*86b0*/  LDTM.x32 R52, tmem[UR4] ;  /* 0x00000004003479ee */ /* 0x000ea200082c0000 */
[----:B------:R-:W-:Y:S02]  /*86c0*/  R2UR UR4, R87 ;  /* 0x00000000570472ca */ /* 0x000fe400000e0000 */
[----:B-1----:R-:W-:Y:S02]  /*86d0*/  SEL R101, R5, 0xff800000, P1 ;  /* 0xff80000005657807 */ /* 0x002fe40000800000 */
[----:B------:R-:W-:Y:S02]  /*86e0*/  SEL R90, R6, 0xff800000, P2 ;  /* 0xff800000065a7807 */ /* 0x000fe40001000000 */
[----:B------:R-:W-:-:S02]  /*86f0*/  SEL R91, R7, 0xff800000, P3 ;  /* 0xff800000075b7807 */ /* 0x000fc40001800000 */
[----:B------:R-:W-:Y:S02]  /*8700*/  SEL R92, R8, 0xff800000, P4 ;  /* 0xff800000085c7807 */ /* 0x000fe40002000000 */
[----:B------:R-:W-:Y:S02]  /*8710*/  SEL R93, R9, 0xff800000, P5 ;  /* 0xff800000095d7807 */ /* 0x000fe40002800000 */
[----:B------:R-:W-:Y:S02]  /*8720*/  SEL R104, R10, 0xff800000, P6 ;  /* 0xff8000000a687807 */ /* 0x000fe40003000000 */
[C---:B------:R-:W-:Y:S02]  /*8730*/  R2P PR, R36.reuse.B1, 0x7f ;  /* 0x0000007f24007804 */ /* 0x040fe40000001000 */
[----:B------:R-:W-:Y:S02]  /*8740*/  LOP3.LUT R5, R36, 0x1, RZ, 0xc0, !PT ;  /* 0x0000000124057812 */ /* 0x000fe400078ec0ff */
[----:B------:R-:W-:-:S02]  /*8750*/  SHF.R.U32.HI R161, RZ, R161, R144 ;  /* 0x000000a1ffa17219 */ /* 0x000fc40000011690 */
        /* <DEDUP_REMOVED lines=37> */
[----:B--2---:R-:W-:Y:S02]  /*89b0*/  SEL R53, R53, 0xff800000, P1 ;  /* 0xff80000035357807 */ /* 0x004fe40000800000 */
        /* <DEDUP_REMOVED lines=69> */
[----:B------:R-:W-:Y:S02]  /*8e10*/  LOP3.LUT P0, RZ, R145, 0x800000, RZ, 0xc0, !PT ;  /* 0x0080000091ff7812 */ /* 0x000fe4000780c0ff */
[----:B------:R-:W-:-:S02]  /*8e20*/  SEL R142, R40, 0xff800000, P4 ;  /* 0xff800000288e7807 */ /* 0x000fc40002000000 */
[----:B------:R-:W-:Y:S02]  /*8e30*/  SEL R43, R43, 0xff800000, P0 ;  /* 0xff8000002b2b7807 */ /* 0x000fe40000000000 */
[----:B------:R-:W-:Y:S02]  /*8e40*/  SEL R143, R41, 0xff800000, P5 ;  /* 0xff800000298f7807 */ /* 0x000fe40002800000 */
[----:B------:R-:W-:Y:S02]  /*8e50*/  SEL R42, R42, 0xff800000, P6 ;  /* 0xff8000002a2a7807 */ /* 0x000fe40003000000 */
[----:B------:R-:W-:Y:S02]  /*8e60*/  R2P PR, R145.B3, 0x7f ;  /* 0x0000007f91007804 */ /* 0x000fe40000003000 */
[----:B------:R-:W-:-:S03]  /*8e70*/  R2UR UR4, R87 ;  /* 0x00000000570472ca */ /* 0x000fc600000e0000 */
[----:B------:R-:W-:Y:S02]  /*8e80*/  SEL R144, R44, 0xff800000, P0 ;  /* 0xff8000002c907807 */ /* 0x000fe40000000000 */
[----:B------:R-:W-:Y:S02]  /*8e90*/  ISETP.GT.AND P0, PT, R145, -0x1, PT ;  /* 0xffffffff9100780c */ /* 0x000fe40003f04270 */
[----:B------:R-:W-:Y:S02]  /*8ea0*/  SEL R145, R45, 0xff800000, P1 ;  /* 0xff8000002d917807 */ /* 0x000fe40000800000 */
[----:B------:R-:W-:Y:S02]  /*8eb0*/  SEL R148, R46, 0xff800000, P2 ;  /* 0xff8000002e947807 */ /* 0x000fe40001000000 */
[----:B------:R-:W-:Y:S02]  /*8ec0*/  SEL R149, R47, 0xff800000, P3 ;  /* 0xff8000002f957807 */ /* 0x000fe40001800000 */
[----:B------:R-:W-:-:S02]  /*8ed0*/  SEL R150, R48, 0xff800000, P4 ;  /* 0xff80000030967807 */ /* 0x000fc40002000000 */
[----:B------:R-:W-:Y:S02]  /*8ee0*/  SEL R151, R49, 0xff800000, P5 ;  /* 0xff80000031977807 */ /* 0x000fe40002800000 */
[----:B------:R-:W-:Y:S02]  /*8ef0*/  SEL R154, R50, 0xff800000, P6 ;  /* 0xff800000329a7807 */ /* 0x000fe40003000000 */
[----:B------:R-:W-:Y:S02]  /*8f00*/  R2P PR, R161, 0x7e ;  /* 0x0000007ea1007804 */ /* 0x000fe40000000000 */
[----:B------:R-:W-:-:S03]  /*8f10*/  SEL R155, R51, 0xff800000, !P0 ;  /* 0xff800000339b7807 */ /* 0x000fc60004000000 */
        /* <DEDUP_REMOVED lines=8> */
[----:B------:R-:W-:Y:S02]  /*8fa0*/  FMNMX3 R7, R168, R100, R101, !PT ;  /* 0x00000064a8077276 */ /* 0x000fe40007800065 */
        /* <DEDUP_REMOVED lines=8> */
[----:B------:R-:W-:-:S02]  /*9030*/  FMNMX R6, R90, R91, !PT ;  /* 0x0000005b5a067209 */ /* 0x000fc40007800000 */
[----:B------:R-:W-:Y:S02]  /*9040*/  FMNMX3 R7, R7, R94, R95, !PT ;  /* 0x0000005e07077276 */ /* 0x000fe4000780005f */
[----:B------:R-:W-:Y:S02]  /*9050*/  SEL R20, R20, 0xff800000, P0 ;  /* 0xff80000014147807 */ /* 0x000fe40000000000 */
[----:B------:R-:W-:Y:S02]  /*9060*/  ISETP.NE.U32.AND P0, PT, R5, 0x1, PT ;  /* 0x000000010500780c */ /* 0x000fe40003f05070 */
[----:B------:R-:W-:Y:S02]  /*9070*/  FMNMX R5, R92, R93, !PT ;  /* 0x0000005d5c057209 */ /* 0x000fe40007800000 */
[----:B------:R-:W-:Y:S02]  /*9080*/  SEL R46, R4, 0xff800000, !P0 ;  /* 0xff800000042e7807 */ /* 0x000fe40004000000 */
[----:B------:R-:W-:-:S02]  /*9090*/  FMNMX R4, R104, R105, !PT ;  /* 0x0000006968047209 */ /* 0x000fc40007800000 */
        /* <DEDUP_REMOVED lines=29> */
[----:B------:R-:W-:-:S02]  /*9270*/  LOP3.LUT P0, RZ, R161, 0x80, RZ, 0xc0, !PT ;  /* 0x00000080a1ff7812 */ /* 0x000fc4000780c0ff */
[----:B------:R-:W-:Y:S02]  /*9280*/  FMNMX3 R5, R5, R74, R75, !PT ;  /* 0x0000004a05057276 */ /* 0x000fe4000780004b */
[----:B------:R-:W-:Y:S02]  /*9290*/  FMNMX3 R4, R4, R126, R127, !PT ;  /* 0x0000007e04047276 */ /* 0x000fe4000780007f */
[----:B------:R-:W-:Y:S02]  /*92a0*/  FMNMX3 R7, R7, R78, R79, !PT ;  /* 0x0000004e07077276 */ /* 0x000fe4000780004f */
[----:B------:R-:W-:Y:S02]  /*92b0*/  FMNMX3 R6, R6, R82, R83, !PT ;  /* 0x0000005206067276 */ /* 0x000fe40007800053 */
[----:B------:R-:W-:Y:S02]  /*92c0*/  SEL R51, R11, 0xff800000, P0 ;  /* 0xff8000000b337807 */ /* 0x000fe40000000000 */
        /* <DEDUP_REMOVED lines=12> */
[----:B------:R-:W-:-:S02]  /*9390*/  SEL R21, R21, 0xff800000, P1 ;  /* 0xff80000015157807 */ /* 0x000fc40000800000 */
[----:B------:R-:W-:Y:S02]  /*93a0*/  SEL R156, R22, 0xff800000, P2 ;  /* 0xff800000169c7807 */ /* 0x000fe40001000000 */
[----:B------:R-:W-:Y:S02]  /*93b0*/  SEL R157, R23, 0xff800000, P3 ;  /* 0xff800000179d7807 */ /* 0x000fe40001800000 */
[----:B------:R-:W-:Y:S02]  /*93c0*/  SEL R158, R24, 0xff800000, P4 ;  /* 0xff800000189e7807 */ /* 0x000fe40002000000 */
[----:B------:R-:W-:Y:S02]  /*93d0*/  SEL R159, R25, 0xff800000, P5 ;  /* 0xff800000199f7807 */ /* 0x000fe40002800000 */
[----:B------:R-:W-:Y:S02]  /*93e0*/  SEL R26, R26, 0xff800000, P6 ;  /* 0xff8000001a1a7807 */ /* 0x000fe40003000000 */
[----:B------:R-:W-:-:S02]  /*93f0*/  FMNMX3 R5, R5, R150, R151, !PT ;  /* 0x0000009605057276 */ /* 0x000fc40007800097 */
[----:B------:R-:W-:Y:S02]  /*9400*/  FMNMX3 R4, R4, R154, R155, !PT ;  /* 0x0000009a04047276 */ /* 0x000fe4000780009b */
[----:B------:R-:W-:Y:S02]  /*9410*/  FMNMX3 R7, R7, R46, R47, !PT ;  /* 0x0000002e07077276 */ /* 0x000fe4000780002f */
[----:B------:R-:W-:Y:S02]  /*9420*/  FMNMX3 R6, R6, R38, R39, !PT ;  /* 0x0000002606067276 */ /* 0x000fe40007800027 */
[----:B------:R-:W-:Y:S02]  /*9430*/  R2P PR, R161.B3, 0x7f ;  /* 0x0000007fa1007804 */ /* 0x000fe40000003000 */
[----:B------:R-:W-:Y:S02]  /*9440*/  FMNMX3 R5, R5, R40, R41, !PT ;  /* 0x0000002805057276 */ /* 0x000fe40007800029 */
[----:B------:R-:W-:-:S02]  /*9450*/  FMNMX3 R4, R4, R50, R51, !PT ;  /* 0x0000003204047276 */ /* 0x000fc40007800033 */
[----:B------:R-:W-:Y:S02]  /*9460*/  FMNMX3 R7, R7, R44, R45, !PT ;  /* 0x0000002c07077276 */ /* 0x000fe4000780002d */
[----:B------:R-:W-:Y:S02]  /*9470*/  FMNMX3 R6, R6, R48, R49, !PT ;  /* 0x0000003006067276 */ /* 0x000fe40007800031 */
[----:B------:R-:W-:Y:S02]  /*9480*/  SEL R160, R28, 0xff800000, P0 ;  /* 0xff8000001ca07807 */ /* 0x000fe40000000000 */
[----:B------:R-:W-:Y:S02]  /*9490*/  ISETP.GT.AND P0, PT, R161, -0x1, PT ;  /* 0xffffffffa100780c */ /* 0x000fe40003f04270 */
[----:B------:R-:W-:Y:S02]  /*94a0*/  SEL R161, R29, 0xff800000, P1 ;  /* 0xff8000001da17807 */ /* 0x000fe40000800000 */
[----:B------:R-:W-:-:S02]  /*94b0*/  SEL R162, R30, 0xff800000, P2 ;  /* 0xff8000001ea27807 */ /* 0x000fc40001000000 */
[----:B------:R-:W-:Y:S02]  /*94c0*/  SEL R163, R31, 0xff800000, P3 ;  /* 0xff8000001fa37807 */ /* 0x000fe40001800000 */
[----:B------:R-:W-:Y:S02]  /*94d0*/  FMNMX3 R5, R5, R146, R147, !PT ;  /* 0x0000009205057276 */ /* 0x000fe40007800093 */
[----:B------:R-:W-:Y:S02]  /*94e0*/  FMNMX3 R4, R4, R152, R153, !PT ;  /* 0x0000009804047276 */ /* 0x000fe40007800099 */
[----:B------:R-:W-:Y:S02]  /*94f0*/  FMNMX3 R7, R7, R20, R21, !PT ;  /* 0x0000001407077276 */ /* 0x000fe40007800015 */
[----:B------:R-:W-:Y:S02]  /*9500*/  FMNMX3 R6, R6, R156, R157, !PT ;  /* 0x0000009c06067276 */ /* 0x000fe4000780009d */
[----:B------:R-:W-:-:S02]  /*9510*/  SEL R165, R35, 0xff800000, !P0 ;  /* 0xff80000023a57807 */ /* 0x000fc40004000000 */
[----:B------:R-:W-:Y:S02]  /*9520*/  SEL R166, R32, 0xff800000, P4 ;  /* 0xff80000020a67807 */ /* 0x000fe40002000000 */
[----:B------:R-:W-:Y:S02]  /*9530*/  SEL R167, R33, 0xff800000, P5 ;  /* 0xff80000021a77807 */ /* 0x000fe40002800000 */
[----:B------:R-:W-:Y:S02]  /*9540*/  SEL R164, R34, 0xff800000, P6 ;  /* 0xff80000022a47807 */ /* 0x000fe40003000000 */
[----:B------:R-:W-:Y:S02]  /*9550*/  FMNMX3 R5, R5, R158, R159, !PT ;  /* 0x0000009e05057276 */ /* 0x000fe4000780009f */
[----:B------:R-:W-:Y:S02]  /*9560*/  FMNMX3 R4, R4, R26, R27, !PT ;  /* 0x0000001a04047276 */ /* 0x000fe4000780001b */
[----:B------:R-:W-:-:S02]  /*9570*/  FMNMX3 R7, R7, R160, R161, !PT ;  /* 0x000000a007077276 */ /* 0x000fc400078000a1 */
[----:B------:R-:W-:Y:S02]  /*9580*/  FMNMX3 R6, R6, R162, R163, !PT ;  /* 0x000000a206067276 */ /* 0x000fe400078000a3 */
[----:B------:R-:W-:Y:S02]  /*9590*/  FMNMX3 R5, R5, R166, R167, !PT ;  /* 0x000000a605057276 */ /* 0x000fe400078000a7 */
[----:B------:R-:W-:Y:S02]  /*95a0*/  FMNMX3 R4, R4, R164, R165, !PT ;  /* 0x000000a404047276 */ /* 0x000fe400078000a5 */
[----:B------:R-:W-:Y:S02]  /*95b0*/  FMNMX R6, R7, R6, !PT ;  /* 0x0000000607067209 */ /* 0x000fe40007800000 */
[----:B------:R-:W-:Y:S02]  /*95c0*/  LOP3.LUT R12, R85, 0x7f, R2, 0xf8, !PT ;  /* 0x0000007f550c7812 */ /* 0x000fe400078ef802 */
[----:B------:R-:W-:-:S02]  /*95d0*/  FMNMX3 R170, R6, R5, R4, !PT ;  /* 0x0000000506aa7276 */ /* 0x000fc40007800004 */
[----:B------:R-:W-:Y:S02]  /*95e0*/  LEA R12, R12, UR18, 0x2 ;  /* 0x000000120c0c7c11 */ /* 0x000fe4000f8e10ff */
[----:B------:R-:W-:-:S04]  /*95f0*/  FSETP.NEU.AND P0, PT, R170, -INF , PT ;  /* 0xff800000aa00780b */ /* 0x000fc80003f0d000 */
[----:B------:R-:W-:Y:S02]  /*9600*/  FSEL R5, R170, RZ, P0 ;  /* 0x000000ffaa057208 */ /* 0x000fe40000000000 */
[----:B------:R-:W-:-:S03]  /*9610*/  ELECT P0, URZ, PT ;  /* 0x0000000000ff782f */ /* 0x000fc60003800000 */
[----:B------:R-:W-:-:S04]  /*9620*/  FADD R4, -R5, R168 ;  /* 0x000000a805047221 */ /* 0x000fc80000000100 */
[----:B---3--:R-:W-:-:S05]  /*9630*/  FMUL R4, R4, UR6 ;  /* 0x0000000604047c20 */ /* 0x008fca0008400000 */
[----:B------:R-:W-:Y:S02]  /*9640*/  FSETP.GE.AND P1, PT, R4, -8, PT ;  /* 0xc10000000400780b */ /* 0x000fe40003f26000 */
[----:B------:R-:W1:Y:S02]  /*9650*/  MUFU.EX2 R4, R4 ;  /* 0x0000000400047308 */ /* 0x000e640000000800 */
[----:B------:R-:W-:-:S05]  /*9660*/  FSEL R5, R168, R5, P1 ;  /* 0x00000005a8057208 */ /* 0x000fca0000800000 */
[----:B------:R-:W-:-:S04]  /*9670*/  FFMA R171, -R5, UR6, RZ ;  /* 0x0000000605ab7c23 */ /* 0x000fc800080001ff */
[--C-:B------:R-:W-:Y:S02]  /*9680*/  FFMA2 R24, R90.F32x2.HI_LO, UR6.F32, R171.reuse.F32 ;  /* 0x000000065a187c49 */ /* 0x100fe400092000ab */
[--C-:B------:R-:W-:Y:S02]  /*9690*/  FFMA2 R32, R94.F32x2.HI_LO, UR6.F32, R171.reuse.F32 ;  /* 0x000000065e207c49 */ /* 0x100fe400092000ab */
[--C-:B------:R-:W-:Y:S02]  /*96a0*/  FFMA2 R34, R96.F32x2.HI_LO, UR6.F32, R171.reuse.F32 ;  /* 0x0000000660227c49 */ /* 0x100fe400092000ab */
[--C-:B------:R-:W-:Y:S01]  /*96b0*/  FFMA2 R90, R98.F32x2.HI_LO, UR6.F32, R171.reuse.F32 ;  /* 0x00000006625a7c49 */ /* 0x100fe200092000ab */
[----:B------:R-:W-:Y:S01]  /*96c0*/  MUFU.EX2 R24, R24 ;  /* 0x0000001800187308 */ /* 0x000fe20000000800 */
[--C-:B------:R-:W-:Y:S01]  /*96d0*/  FFMA2 R22, R100.F32x2.HI_LO, UR6.F32, R171.reuse.F32 ;  /* 0x0000000664167c49 */ /* 0x100fe200092000ab */
[----:B-1----:R-:W-:Y:S01]  /*96e0*/  FSEL R172, R4, 1, !P1 ;  /* 0x3f80000004ac7808 */ /* 0x002fe20004800000 */
[----:B------:R-:W-:-:S02]  /*96f0*/  FFMA2 R28, R92.F32x2.HI_LO, UR6.F32, R171.F32 ;  /* 0x000000065c1c7c49 */ /* 0x000fc400092000ab */
[--C-:B------:R-:W-:Y:S02]  /*9700*/  FFMA2 R30, R104.F32x2.HI_LO, UR6.F32, R171.reuse.F32 ;  /* 0x00000006681e7c49 */ /* 0x100fe400092000ab */
[--C-:B------:R-:W-:Y:S01]  /*9710*/  FFMA2 R94, R102.F32x2.HI_LO, UR6.F32, R171.reuse.F32 ;  /* 0x00000006665e7c49 */ /* 0x100fe200092000ab */
[----:B------:R-:W-:Y:S01]  /*9720*/  MUFU.EX2 R22, R22 ;  /* 0x0000001600167308 */ /* 0x000fe20000000800 */
[--C-:B------:R-:W-:Y:S01]  /*9730*/  FFMA2 R96, R106.F32x2.HI_LO, UR6.F32, R171.reuse.F32 ;  /* 0x000000066a607c49 */ /* 0x100fe200092000ab */
[----:B------:R1:W-:Y:S01]  /*9740*/  STS [R12+0x14c], R172 ;  /* 0x00014cac0c007388 */ /* 0x0003e20000000800 */
[--C-:B------:R-:W-:Y:S02]  /*9750*/  FFMA2 R98, R108.F32x2.HI_LO, UR6.F32, R171.reuse.F32 ;  /* 0x000000066c627c49 */ /* 0x100fe400092000ab */
[--C-:B------:R-:W-:Y:S02]  /*9760*/  FFMA2 R92, R110.F32x2.HI_LO, UR6.F32, R171.reuse.F32 ;  /* 0x000000066e5c7c49 */ /* 0x100fe400092000ab */
[--C-:B------:R-:W-:Y:S01]  /*9770*/  FFMA2 R100, R114.F32x2.HI_LO, UR6.F32, R171.reuse.F32 ;  /* 0x0000000672647c49 */ /* 0x100fe200092000ab */
[----:B------:R-:W2:Y:S01]  /*9780*/  MUFU.EX2 R23, R23 ;  /* 0x0000001700177308 */ /* 0x000ea20000000800 */
[----:B------:R-:W-:-:S02]  /*9790*/  FFMA2 R102, R112.F32x2.HI_LO, UR6.F32, R171.F32 ;  /* 0x0000000670667c49 */ /* 0x000fc400092000ab */
[--C-:B------:R-:W-:Y:S02]  /*97a0*/  FFMA2 R104, R116.F32x2.HI_LO, UR6.F32, R171.reuse.F32 ;  /* 0x0000000674687c49 */ /* 0x100fe400092000ab */
[--C-:B------:R-:W-:Y:S02]  /*97b0*/  FFMA2 R106, R118.F32x2.HI_LO, UR6.F32, R171.reuse.F32 ;  /* 0x00000006766a7c49 */ /* 0x100fe400092000ab */
[--C-:B------:R-:W-:Y:S01]  /*97c0*/  FFMA2 R108, R120.F32x2.HI_LO, UR6.F32, R171.reuse.F32 ;  /* 0x00000006786c7c49 */ /* 0x100fe200092000ab */
[----:B------:R-:W3:Y:S01]  /*97d0*/  MUFU.EX2 R25, R25 ;  /* 0x0000001900197308 */ /* 0x000ee20000000800 */
[--C-:B------:R-:W-:Y:S02]  /*97e0*/  FFMA2 R52, R52.F32x2.HI_LO, UR6.F32, R171.reuse.F32 ;  /* 0x0000000634347c49 */ /* 0x100fe400092000ab */
[--C-:B------:R-:W-:Y:S02]  /*97f0*/  FFMA2 R54, R54.F32x2.HI_LO, UR6.F32, R171.reuse.F32 ;  /* 0x0000000636367c49 */ /* 0x100fe400092000ab */
[----:B------:R-:W-:-:S02]  /*9800*/  FFMA2 R56, R56.F32x2.HI_LO, UR6.F32, R171.F32 ;  /* 0x0000000638387c49 */ /* 0x000fc400092000ab */
[--C-:B------:R-:W-:Y:S01]  /*9810*/  FFMA2 R58, R58.F32x2.HI_LO, UR6.F32, R171.reuse.F32 ;  /* 0x000000063a3a7c49 */ /* 0x100fe200092000ab */
[----:B------:R-:W-:Y:S01]  /*9820*/  MUFU.EX2 R28, R28 ;  /* 0x0000001c001c7308 */ /* 0x000fe20000000800 */
[--C-:B------:R-:W-:Y:S01]  /*9830*/  FFMA2 R60, R60.F32x2.HI_LO, UR6.F32, R171.reuse.F32 ;  /* 0x000000063c3c7c49 */ /* 0x100fe200092000ab */
[----:B--2---:R-:W-:Y:S01]  /*9840*/  F2FP.BF16.F32.PACK_AB R4, R23, R22 ;  /* 0x000000161704723e */ /* 0x004fe200000010ff */
[--C-:B------:R-:W-:Y:S02]  /*9850*/  FFMA2 R62, R62.F32x2.HI_LO, UR6.F32, R171.reuse.F32 ;  /* 0x000000063e3e7c49 */ /* 0x100fe400092000ab */
[--C-:B------:R-:W-:Y:S02]  /*9860*/  FFMA2 R64, R64.F32x2.HI_LO, UR6.F32, R171.reuse.F32 ;  /* 0x0000000640407c49 */ /* 0x100fe400092000ab */
[--C-:B------:R-:W-:Y:S01]  /*9870*/  FFMA2 R110, R122.F32x2.HI_LO, UR6.F32, R171.reuse.F32 ;  /* 0x000000067a6e7c49 */ /* 0x100fe200092000ab */
[----:B------:R-:W2:Y:S01]  /*9880*/  MUFU.EX2 R29, R29 ;  /* 0x0000001d001d7308 */ /* 0x000ea20000000800 */
[--C-:B------:R-:W-:Y:S01]  /*9890*/  FFMA2 R68, R68.F32x2.HI_LO, UR6.F32, R171.reuse.F32 ;  /* 0x0000000644447c49 */ /* 0x100fe200092000ab */
[----:B---3--:R-:W-:Y:S01]  /*98a0*/  F2FP.BF16.F32.PACK_AB R5, R25, R24 ;  /* 0x000000181905723e */ /* 0x008fe200000010ff */
        /* <DEDUP_REMOVED lines=8> */
[----:B------:R-:W3:Y:S01]  /*9930*/  MUFU.EX2 R31, R31 ;  /* 0x0000001f001f7308 */ /* 0x000ee20000000800 */
        /* <DEDUP_REMOVED lines=10> */
[----:B---3--:R-:W-:Y:S01]  /*99e0*/  F2FP.BF16.F32.PACK_AB R7, R31, R30 ;  /* 0x0000001e1f07723e */ /* 0x008fe200000010ff */
        /* <DEDUP_REMOVED lines=26> */
[----:B------:R-:W-:Y:S02]  /*9b90*/  IMAD.MOV.U32 R156, RZ, RZ, 0x1 ;  /* 0x00000001ff9c7424 */ /* 0x000fe400078e00ff */
[----:B------:R-:W-:-:S02]  /*9ba0*/  FFMA2 R146, R158.F32x2.HI_LO, UR6.F32, R171.F32 ;  /* 0x000000069e927c49 */ /* 0x000fc400092000ab */
[--C-:B------:R-:W-:Y:S01]  /*9bb0*/  FFMA2 R26, R26.F32x2.HI_LO, UR6.F32, R171.reuse.F32 ;  /* 0x000000061a1a7c49 */ /* 0x100fe200092000ab */
[----:B------:R-:W3:Y:S01]  /*9bc0*/  MUFU.EX2 R93, R93 ;  /* 0x0000005d005d7308 */ /* 0x000ee20000000800 */
[----:B--2---:R-:W-:Y:S01]  /*9bd0*/  F2FP.BF16.F32.PACK_AB R10, R91, R90 ;  /* 0x0000005a5b0a723e */ /* 0x004fe200000010ff */
[--C-:B------:R-:W-:Y:S02]  /*9be0*/  FFMA2 R148, R160.F32x2.HI_LO, UR6.F32, R171.reuse.F32 ;  /* 0x00000006a0947c49 */ /* 0x100fe400092000ab */
[--C-:B------:R-:W-:Y:S02]  /*9bf0*/  FFMA2 R150, R162.F32x2.HI_LO, UR6.F32, R171.reuse.F32 ;  /* 0x00000006a2967c49 */ /* 0x100fe400092000ab */
[--C-:B------:R-:W-:Y:S01]  /*9c00*/  FFMA2 R152, R166.F32x2.HI_LO, UR6.F32, R171.reuse.F32 ;  /* 0x00000006a6987c49 */ /* 0x100fe200092000ab */
[----:B------:R-:W-:Y:S01]  /*9c10*/  FSEL R167, R168, R170, P1 ;  /* 0x000000aaa8a77208 */ /* 0x000fe20000800000 */
[----:B------:R-:W-:Y:S01]  /*9c20*/  MUFU.EX2 R94, R94 ;  /* 0x0000005e005e7308 */ /* 0x000fe20000000800 */
[----:B------:R-:W-:-:S07]  /*9c30*/  FFMA2 R154, R164.F32x2.HI_LO, UR6.F32, R171.F32 ;  /* 0x00000006a49a7c49 */ /* 0x000fce00092000ab */
[----:B------:R-:W1:Y:S01]  /*9c40*/  MUFU.EX2 R95, R95 ;  /* 0x0000005f005f7308 */ /* 0x000e620000000800 */
[----:B---3--:R-:W-:-:S07]  /*9c50*/  F2FP.BF16.F32.PACK_AB R11, R93, R92 ;  /* 0x0000005c5d0b723e */ /* 0x008fce00000010ff */
[----:B------:R-:W-:Y:S08]  /*9c60*/  MUFU.EX2 R96, R96 ;  /* 0x0000006000607308 */ /* 0x000ff00000000800 */
[----:B------:R-:W2:Y:S01]  /*9c70*/  MUFU.EX2 R97, R97 ;  /* 0x0000006100617308 */ /* 0x000ea20000000800 */
[----:B-1----:R-:W-:-:S07]  /*9c80*/  F2FP.BF16.F32.PACK_AB R12, R95, R94 ;  /* 0x0000005e5f0c723e */ /* 0x002fce00000010ff */
[----:B------:R-:W-:Y:S08]  /*9c90*/  MUFU.EX2 R98, R98 ;  /* 0x0000006200627308 */ /* 0x000ff00000000800 */
[----:B------:R-:W1:Y:S01]  /*9ca0*/  MUFU.EX2 R99, R99 ;  /* 0x0000006300637308 */ /* 0x000e620000000800 */
[----:B--2---:R-:W-:-:S07]  /*9cb0*/  F2FP.BF16.F32.PACK_AB R13, R97, R96 ;  /* 0x00000060610d723e */ /* 0x004fce00000010ff */
        /* <DEDUP_REMOVED lines=17> */
[----:B--2---:R-:W-:Y:S01]  /*9dd0*/  F2FP.BF16.F32.PACK_AB R19, R109, R108 ;  /* 0x0000006c6d13723e */ /* 0x004fe200000010ff */
[----:B------:R2:W-:Y:S06]  /*9de0*/  BAR.ARV R3, 0x40 ;  /* 0x000100030000751d */ /* 0x0005ec0000002000 */
[----:B------:R-:W-:Y:S01]  /*9df0*/  MUFU.EX2 R54, R54 ;  /* 0x0000003600367308 */ /* 0x000fe20000000800 */
[----:B------:R1:W-:Y:S01]  /*9e00*/  STTM.x16 tmem[UR4], R4 ;  /* 0x00000004000079ed */ /* 0x0003e20008240004 */
[----:B------:R-:W-:-:S06]  /*9e10*/  R2UR UR4, R89 ;  /* 0x00000000590472ca */ /* 0x000fcc00000e0000 */
[----:B------:R-:W3:Y:S08]  /*9e20*/  MUFU.EX2 R55, R55 ;  /* 0x0000003700377308 */ /* 0x000ef00000000800 */
[----:B------:R-:W-:Y:S08]  /*9e30*/  MUFU.EX2 R56, R56 ;  /* 0x0000003800387308 */ /* 0x000ff00000000800 */
[----:B------:R-:W4:Y:S08]  /*9e40*/  MUFU.EX2 R57, R57 ;  /* 0x0000003900397308 */ /* 0x000f300000000800 */
[----:B------:R-:W-:Y:S08]  /*9e50*/  MUFU.EX2 R58, R58 ;  /* 0x0000003a003a7308 */ /* 0x000ff00000000800 */
[----:B------:R-:W5:Y:S08]  /*9e60*/  MUFU.EX2 R59, R59 ;  /* 0x0000003b003b7308 */ /* 0x000f700000000800 */
[----:B------:R-:W-:Y:S01]  /*9e70*/  MUFU.EX2 R60, R60 ;  /* 0x0000003c003c7308 */ /* 0x000fe20000000800 */
[----:B-1----:R-:W-:-:S07]  /*9e80*/  F2FP.BF16.F32.PACK_AB R4, R53, R52 ;  /* 0x000000343504723e */ /* 0x002fce00000010ff */
[----:B------:R-:W1:Y:S01]  /*9e90*/  MUFU.EX2 R61, R61 ;  /* 0x0000003d003d7308 */ /* 0x000e620000000800 */
[----:B---3--:R-:W-:Y:S02]  /*9ea0*/  F2FP.BF16.F32.PACK_AB R5, R55, R54 ;  /* 0x000000363705723e */ /* 0x008fe400000010ff */
[----:B----4-:R-:W-:Y:S02]  /*9eb0*/  F2FP.BF16.F32.PACK_AB R6, R57, R56 ;  /* 0x000000383906723e */ /* 0x010fe400000010ff */
[----:B-----5:R-:W-:-:S03]  /*9ec0*/  F2FP.BF16.F32.PACK_AB R7, R59, R58 ;  /* 0x0000003a3b07723e */ /* 0x020fc600000010ff */
[----:B------:R-:W-:Y:S08]  /*9ed0*/  MUFU.EX2 R62, R62 ;  /* 0x0000003e003e7308 */ /* 0x000ff00000000800 */
[----:B------:R-:W3:Y:S01]  /*9ee0*/  MUFU.EX2 R63, R63 ;  /* 0x0000003f003f7308 */ /* 0x000ee20000000800 */
[----:B-1----:R-:W-:-:S07]  /*9ef0*/  F2FP.BF16.F32.PACK_AB R8, R61, R60 ;  /* 0x0000003c3d08723e */ /* 0x002fce00000010ff */
[----:B------:R-:W-:Y:S08]  /*9f00*/  MUFU.EX2 R64, R64 ;  /* 0x0000004000407308 */ /* 0x000ff00000000800 */
[----:B------:R-:W1:Y:S01]  /*9f10*/  MUFU.EX2 R65, R65 ;  /* 0x0000004100417308 */ /* 0x000e620000000800 */
[----:B---3--:R-:W-:-:S07]  /*9f20*/  F2FP.BF16.F32.PACK_AB R9, R63, R62 ;  /* 0x0000003e3f09723e */ /* 0x008fce00000010ff */
        /* <DEDUP_REMOVED lines=29> */
[----:B---3--:R-:W-:-:S04]  /*a100*/  F2FP.BF16.F32.PACK_AB R19, R119, R118 ;  /* 0x000000767713723e */ /* 0x008fc800000010ff */
[----:B------:R1:W-:Y:S01]  /*a110*/  STTM.x16 tmem[UR4], R4 ;  /* 0x00000004000079ed */ /* 0x0003e20008240004 */
[----:B------:R-:W-:Y:S02]  /*a120*/  R2UR UR4, R88 ;  /* 0x00000000580472ca */ /* 0x000fe400000e0000 */
[----:B------:R-:W-:Y:S08]  /*a130*/  MUFU.EX2 R66, R66 ;  /* 0x0000004200427308 */ /* 0x000ff00000000800 */
[----:B------:R-:W3:Y:S08]  /*a140*/  MUFU.EX2 R67, R67 ;  /* 0x0000004300437308 */ /* 0x000ef00000000800 */
[----:B------:R-:W-:Y:S08]  /*a150*/  MUFU.EX2 R74, R74 ;  /* 0x0000004a004a7308 */ /* 0x000ff00000000800 */
[----:B------:R-:W4:Y:S08]  /*a160*/  MUFU.EX2 R75, R75 ;  /* 0x0000004b004b7308 */ /* 0x000f300000000800 */
[----:B------:R-:W-:Y:S08]  /*a170*/  MUFU.EX2 R120, R120 ;  /* 0x0000007800787308 */ /* 0x000ff00000000800 */
[----:B------:R-:W5:Y:S08]  /*a180*/  MUFU.EX2 R121, R121 ;  /* 0x0000007900797308 */ /* 0x000f700000000800 */
[----:B------:R-:W-:Y:S01]  /*a190*/  MUFU.EX2 R78, R78 ;  /* 0x0000004e004e7308 */ /* 0x000fe20000000800 */
[----:B-1----:R-:W-:-:S02]  /*a1a0*/  F2FP.BF16.F32.PACK_AB R4, R81, R80 ;  /* 0x000000505104723e */ /* 0x002fc400000010ff */
[----:B---3--:R-:W-:Y:S02]  /*a1b0*/  F2FP.BF16.F32.PACK_AB R5, R67, R66 ;  /* 0x000000424305723e */ /* 0x008fe400000010ff */
[----:B----4-:R-:W-:-:S03]  /*a1c0*/  F2FP.BF16.F32.PACK_AB R6, R75, R74 ;  /* 0x0000004a4b06723e */ /* 0x010fc600000010ff */
[----:B------:R-:W1:Y:S01]  /*a1d0*/  MUFU.EX2 R79, R79 ;  /* 0x0000004f004f7308 */ /* 0x000e620000000800 */
[----:B-----5:R-:W-:-:S07]  /*a1e0*/  F2FP.BF16.F32.PACK_AB R7, R121, R120 ;  /* 0x000000787907723e */ /* 0x020fce00000010ff */
        /* <DEDUP_REMOVED lines=37> */
[----:B------:R-:W-:Y:S01]  /*a440*/  R2UR UR4, R133 ;  /* 0x00000000850472ca */ /* 0x000fe200000e0000 */
[----:B------:R-:W3:Y:S01]  /*a450*/  FENCE.VIEW.ASYNC.T ;  /* 0x00000000000073c6 */ /* 0x000ee20000000200 */
[----:B------:R-:W-:Y:S01]  /*a460*/  MUFU.EX2 R38, R38 ;  /* 0x0000002600267308 */ /* 0x000fe20000000800 */
[----:B---3--:R2:W-:Y:S07]  /*a470*/  SYNCS.ARRIVE.TRANS64.RED.ART0 RZ, [UR15], R156 ;  /* 0x0000009cffff79a7 */ /* 0x0085ee000850040f */
        /* <DEDUP_REMOVED lines=43> */
[----:B-1----:R-:W-:Y:S02]  /*a730*/  F2FP.BF16.F32.PACK_AB R18, R153, R152 ;  /* 0x000000989912723e */ /* 0x002fe400000010ff */
[----:B---3--:R-:W-:-:S04]  /*a740*/  F2FP.BF16.F32.PACK_AB R19, R155, R154 ;  /* 0x0000009a9b13723e */ /* 0x008fc800000010ff */
[----:B------:R2:W-:Y:S01]  /*a750*/  STTM.x16 tmem[UR4], R4 ;  /* 0x00000004000079ed */ /* 0x0005e20008240004 */
[----:B------:R-:W-:Y:S01]  /*a760*/  USHF.L.U32 UR4, UR9, 0x1f, URZ ;  /* 0x0000001f09047899 */ /* 0x000fe200080006ff */
[----:B------:R-:W1:Y:S02]  /*a770*/  FENCE.VIEW.ASYNC.T ;  /* 0x00000000000073c6 */ /* 0x000e640000000200 */
[----:B-1----:R-:W-:-:S03]  /*a780*/  NOP ;  /* 0x0000000000007918 */ /* 0x002fc60000000000 */
[----:B------:R-:W-:Y:S01]  /*a790*/  IMAD.U32 R157, RZ, RZ, UR4 ;  /* 0x00000004ff9d7e24 */ /* 0x000fe2000f8e00ff */
[----:B------:R2:W-:Y:S03]  /*a7a0*/  @P0 SYNCS.ARRIVE.TRANS64.RED.ART0 RZ, [UR12], R156 ;  /* 0x0000009cffff09a7 */ /* 0x0005e6000850040c */
[----:B------:R-:W1:Y:S02]  /*a7b0*/  SYNCS.PHASECHK.TRANS64.TRYWAIT P0, [UR13], R157 ;  /* 0x0000009dff0075a7 */ /* 0x000e64000800110d */
[----:B-12---:R-:W-:Y:S05]  /*a7c0*/  @!P0 BRA `(.L_x_75) ;  /* 0x0000006400cc8947 */ /* 0x006fea0003800000 */
.L_x_161:
[----:B------:R-:W-:Y:S01]  /*a7d0*/  MOV R5, UR16 ;  /* 0x0000001000057c02 */ /* 0x000fe20008000f00 */
[----:B-1----:R-:W-:Y:S01]  /*a7e0*/  FMUL R4, R172, R132 ;  /* 0x00000084ac047220 */ /* 0x002fe20000400000 */
[----:B------:R-:W-:Y:S01]  /*a7f0*/  FADD2 R24, R24.F32x2.HI_LO, R34.F32x2.HI_LO ;  /* 0x000000221818724b */ /* 0x000fe20000000000 */
[----:B------:R-:W-:Y:S01]  /*a800*/  UIADD3 UR11, UPT, UPT, UR11, 0x1, URZ ;  /* 0x000000010b0b7890 */ /* 0x000fe2000fffe0ff */
[----:B------:R-:W-:Y:S01]  /*a810*/  FADD2 R28, R28.F32x2.HI_LO, R90.F32x2.HI_LO ;  /* 0x0000005a1c1c724b */ /* 0x000fe20000000000 */
[----:B------:R-:W-:Y:S01]  /*a820*/  MOV R168, R167 ;  /* 0x000000a700a87202 */ /* 0x000fe20000000f00 */
[----:B------:R-:W-:Y:S01]  /*a830*/  FADD2 R4, R4.F32x2.HI_LO, R22.F32x2.HI_LO ;  /* 0x000000160404724b */ /* 0x000fe20000000000 */
[----:B------:R-:W-:Y:S01]  /*a840*/  UISETP.NE.AND UP0, UPT, UR11, -0x1, UPT ;  /* 0xffffffff0b00788c */ /* 0x000fe2000bf05270 */
[----:B------:R-:W-:Y:S01]  /*a850*/  FADD2 R30, R30.F32x2.HI_LO, R92.F32x2.HI_LO ;  /* 0x0000005c1e1e724b */ /* 0x000fe20000000000 */
[----:B------:R-:W-:Y:S01]  /*a860*/  ULOP3.LUT UR9, UR9, 0x1, URZ, 0x3c, !UPT ;  /* 0x0000000109097892 */ /* 0x000fe2000f8e3cff */
[----:B------:R-:W-:Y:S01]  /*a870*/  FADD2 R4, R4.F32x2.HI_LO, R32.F32x2.HI_LO ;  /* 0x000000200404724b */ /* 0x000fe20000000000 */
[----:B------:R-:W-:Y:S01]  /*a880*/  ULOP3.LUT UR10, UR10, 0x1, URZ, 0x3c, !UPT ;  /* 0x000000010a0a7892 */ /* 0x000fe2000f8e3cff */
[----:B------:R-:W-:-:S02]  /*a890*/  FADD2 R24, R24.F32x2.HI_LO, R96.F32x2.HI_LO ;  /* 0x000000601818724b */ /* 0x000fc40000000000 */
[----:B------:R-:W-:Y:S02]  /*a8a0*/  FADD2 R28, R28.F32x2.HI_LO, R98.F32x2.HI_LO ;  /* 0x000000621c1c724b */ /* 0x000fe40000000000 */
[----:B------:R-:W-:Y:S02]  /*a8b0*/  FADD2 R30, R30.F32x2.HI_LO, R100.F32x2.HI_LO ;  /* 0x000000641e1e724b */ /* 0x000fe40000000000 */
[----:B------:R-:W-:Y:S02]  /*a8c0*/  FADD2 R4, R4.F32x2.HI_LO, R94.F32x2.HI_LO ;  /* 0x0000005e0404724b */ /* 0x000fe40000000000 */
[----:B------:R-:W-:Y:S02]  /*a8d0*/  FADD2 R24, R24.F32x2.HI_LO, R104.F32x2.HI_LO ;  /* 0x000000681818724b */ /* 0x000fe40000000000 */
[----:B------:R-:W-:Y:S02]  /*a8e0*/  FADD2 R28, R28.F32x2.HI_LO, R106.F32x2.HI_LO ;  /* 0x0000006a1c1c724b */ /* 0x000fe40000000000 */
        /* <DEDUP_REMOVED lines=51> */
[----:B------:R-:W-:-:S04]  /*ac20*/  FADD2 R4, R4.F32x2.HI_LO, R24.F32x2.HI_LO ;  /* 0x000000180404724b */ /* 0x000fc80000000000 */
[----:B------:R-:W-:-:S04]  /*ac30*/  FADD2 R4, R4.F32x2.HI_LO, R28.F32x2.HI_LO ;  /* 0x0000001c0404724b */ /* 0x000fc80000000000 */
[----:B------:R-:W-:Y:S01]  /*ac40*/  FADD R132, R4, R5 ;  /* 0x0000000504847221 */ /* 0x000fe20000000000 */
[----:B------:R-:W-:Y:S06]  /*ac50*/  BRA.U UP0, `(.L_x_76) ;  /* 0xffffffd900487547 */ /* 0x000fec000b83ffff */
.L_x_73:
[----:B------:R-:W-:-:S04]  /*ac60*/  UISETP.LT.AND UP0, UPT, UR19, UR17, UPT ;  /* 0x000000111300728c */ /* 0x000fc8000bf01270 */
[----:B------:R-:W-:-:S04]  /*ac70*/  USEL UR11, UR19, UR17, UP0 ;  /* 0x00000011130b7287 */ /* 0x000fc80008000000 */
[----:B------:R-:W-:-:S09]  /*ac80*/  UISETP.GE.AND UP0, UPT, UR11, 0x1, UPT ;  /* 0x000000010b00788c */ /* 0x000fd2000bf06270 */
[----:B------:R-:W-:Y:S05]  /*ac90*/  BRA.U !UP0, `(.L_x_77) ;  /* 0x0000002108447547 */ /* 0x000fea000b800000 */
[----:B------:R-:W2:Y:S01]  /*aca0*/  S2R R161, SR_TID.X ;  /* 0x0000000000a17919 */ /* 0x000ea20000002100 */
[----:B------:R-:W3:Y:S01]  /*acb0*/  S2UR UR6, SR_CgaCtaId ;  /* 0x00000000000679c3 */ /* 0x000ee20000008800 */
[----:B------:R-:W-:Y:S01]  /*acc0*/  UISETP.GT.AND UP0, UPT, UR71, 0x3, UPT ;  /* 0x000000034700788c */ /* 0x000fe2000bf04270 */
[----:B------:R-:W-:Y:S01]  /*acd0*/  R2UR UR7, R0 ;  /* 0x00000000000772ca */ /* 0x000fe200000e0000 */
[----:B------:R-:W-:Y:S01]  /*ace0*/  UMOV UR12, 0x400 ;  /* 0x00000400000c7882 */ /* 0x000fe20000000000 */
[----:B------:R-:W-:Y:S01]  /*acf0*/  UIADD3 UR14, UPT, UPT, UR21, 0xa0, URZ ;  /* 0x000000a0150e7890 */ /* 0x000fe2000fffe0ff */
[----:B------:R-:W-:Y:S01]  /*ad00*/  IMAD.MOV.U32 R163, RZ, RZ, R167 ;  /* 0x000000ffffa37224 */ /* 0x000fe200078e00a7 */
[----:B------:R-:W-:Y:S02]  /*ad10*/  USEL UR4, URZ, 0x80, !UP0 ;  /* 0x00000080ff047887 */ /* 0x000fe4000c000000 */
[----:B------:R-:W-:Y:S01]  /*ad20*/  UIADD3 UR11, UPT, UPT, -UR11, URZ, URZ ;  /* 0x000000ff0b0b7290 */ /* 0x000fe2000fffe1ff */
[----:B------:R-:W4:Y:S03]  /*ad30*/  LDCU UR5, c[0x0][0x600] ;  /* 0x0000c000ff0577ac */ /* 0x000f260008000800 */
[----:B------:R-:W-:Y:S01]  /*ad40*/  IMAD.U32 R2, RZ, RZ, UR4 ;  /* 0x00000004ff027e24 */ /* 0x000fe2000f8e00ff */
[----:B------:R-:W-:-:S02]  /*ad50*/  UMOV UR16, URZ ;  /* 0x000000ff00107c82 */ /* 0x000fc40008000000 */
[----:B------:R-:W-:Y:S02]  /*ad60*/  UPRMT UR14, UR7, 0x654, UR14 ;  /* 0x00000654070e7896 */ /* 0x000fe4000800000e */
[----:B---3--:R-:W-:-:S04]  /*ad70*/  ULEA UR12, UR6, UR12, 0x18 ;  /* 0x0000000c060c7291 */ /* 0x008fc8000f8ec0ff */
[----:B------:R-:W-:Y:S01]  /*ad80*/  UIADD3 UR13, UPT, UPT, UR12, 0x8, URZ ;  /* 0x000000080c0d7890 */ /* 0x000fe2000fffe0ff */
[----:B--2---:R-:W-:-:S05]  /*ad90*/  IMAD.U32 R5, R161, 0x10000, RZ ;  /* 0x00010000a1057824 */ /* 0x004fca00078e00ff */
[----:B------:R-:W-:-:S04]  /*ada0*/  LOP3.LUT R160, R2, 0x600000, R5, 0xf8, !PT ;  /* 0x0060000002a07812 */ /* 0x000fc800078ef805 */
[C---:B------:R-:W-:Y:S02]  /*adb0*/  LOP3.LUT R159, R160.reuse, 0x40, RZ, 0xfc, !PT ;  /* 0x00000040a09f7812 */ /* 0x040fe400078efcff */
[C---:B------:R-:W-:Y:S02]  /*adc0*/  LOP3.LUT R158, R160.reuse, 0x70, RZ, 0xfc, !PT ;  /* 0x00000070a09e7812 */ /* 0x040fe400078efcff */
[C---:B------:R-:W-:Y:S02]  /*add0*/  LOP3.LUT R157, R160.reuse, 0x50, RZ, 0xfc, !PT ;  /* 0x00000050a09d7812 */ /* 0x040fe400078efcff */
[C---:B------:R-:W-:Y:S02]  /*ade0*/  LOP3.LUT R156, R160.reuse, 0x60, RZ, 0xfc, !PT ;  /* 0x00000060a09c7812 */ /* 0x040fe400078efcff */
[----:B----4-:R-:W-:-:S07]  /*adf0*/  LOP3.LUT R133, R160, 0x20, RZ, 0xfc, !PT ;  /* 0x00000020a0857812 */ /* 0x010fce00078efcff */
.L_x_80:
[----:B------:R-:W-:Y:S01]  /*ae00*/  UMOV UR7, UR13 ;  /* 0x0000000d00077c82 */ /* 0x000fe20008000000 */
[----:B------:R-:W-:Y:S01]  /*ae10*/  USHF.L.U32 UR4, UR10, 0x1f, URZ ;  /* 0x0000001f0a047899 */ /* 0x000fe200080006ff */
[----:B------:R-:W-:Y:S01]  /*ae20*/  R2UR UR6, R160 ;  /* 0x00000000a00672ca */ /* 0x000fe200000e0000 */
[----:B------:R-:W-:-:S04]  /*ae30*/  @!UP0 UIADD3 UR7, UPT, UPT, UR12, URZ, URZ ;  /* 0x000000ff0c078290 */ /* 0x000fc8000fffe0ff */
[----:B-1----:R-:W-:-:S05]  /*ae40*/  MOV R4, UR4 ;  /* 0x0000000400047c02 */ /* 0x002fca0008000f00 */
[----:B------:R-:W1:Y:S02]  /*ae50*/  SYNCS.PHASECHK.TRANS64.TRYWAIT P0, [UR7+0x80], R4 ;  /* 0x00008004ff0075a7 */ /* 0x000e640008001107 */
[----:B-1----:R-:W-:Y:S05]  /*ae60*/  @!P0 BRA `(.L_x_78) ;  /* 0x0000006000448947 */ /* 0x002fea0003800000 */
.L_x_163:
[----:B------:R-:W2:Y:S01]  /*ae70*/  LDTM.x32 R100, tmem[UR6] ;  /* 0x00000006006479ee */ /* 0x000ea200082c0000 */
[----:B------:R-:W-:Y:S01]  /*ae80*/  R2UR UR4, R133 ;  /* 0x00000000850472ca */ /* 0x000fe200000e0000 */
[----:B------:R-:W-:Y:S01]  /*ae90*/  IMAD.MOV.U32 R166, RZ, RZ, 0x3d9df09d ;  /* 0x3d9df09dffa67424 */ /* 0x000fe200078e00ff */
[----:B------:R-:W-:-:S11]  /*aea0*/  R2UR UR6, R159 ;  /* 0x000000009f0672ca */ /* 0x000fd600000e0000 */
[----:B------:R-:W3:Y:S01]  /*aeb0*/  LDTM.x32 R68, tmem[UR4] ;  /* 0x00000004004479ee */ /* 0x000ee200082c0000 */
[----:B------:R-:W-:Y:S01]  /*aec0*/  R2UR UR4, R156 ;  /* 0x000000009c0472ca */ /* 0x000fe200000e0000 */
[----:B------:R-:W4:Y:S01]  /*aed0*/  LDTM.x32 R36, tmem[UR6] ;  /* 0x00000006002479ee */ /* 0x000f2200082c0000 */
[----:B--2---:R-:W-:Y:S02]  /*aee0*/  FMNMX3 R137, R163, R100, R101, !PT ;  /* 0x00000064a3897276 */ /* 0x004fe40007800065 */
[----:B------:R-:W-:Y:S02]  /*aef0*/  FMNMX R134, R102, R103, !PT ;  /* 0x0000006766867209 */ /* 0x000fe40007800000 */
[----:B------:R-:W-:-:S07]  /*af00*/  FMNMX R135, R104, R105, !PT ;  /* 0x0000006968877209 */ /* 0x000fce0007800000 */
[----:B-1----:R-:W1:Y:S01]  /*af10*/  LDTM.x32 R4, tmem[UR4] ;  /* 0x00000004000479ee */ /* 0x002e6200082c0000 */
[----:B------:R-:W-:Y:S02]  /*af20*/  FMNMX R162, R106, R107, !PT ;  /* 0x0000006b6aa27209 */ /* 0x000fe40007800000 */
        /* <DEDUP_REMOVED lines=12> */
[----:B---3--:R-:W-:Y:S02]  /*aff0*/  FMNMX3 R137, R137, R68, R69, !PT ;  /* 0x0000004489897276 */ /* 0x008fe40007800045 */
        /* <DEDUP_REMOVED lines=15> */
[----:B----4-:R-:W-:-:S02]  /*b0f0*/  FMNMX3 R137, R137, R36, R37, !PT ;  /* 0x0000002489897276 */ /* 0x010fc40007800025 */
        /* <DEDUP_REMOVED lines=15> */
[----:B-1----:R-:W-:Y:S02]  /*b1f0*/  FMNMX3 R137, R137, R4, R5, !PT ;  /* 0x0000000489897276 */ /* 0x002fe40007800005 */
        /* <DEDUP_REMOVED lines=15> */
[----:B------:R-:W-:Y:S02]  /*b2f0*/  FMNMX R134, R137, R134, !PT ;  /* 0x0000008689867209 */ /* 0x000fe40007800000 */
[----:B------:R-:W-:Y:S02]  /*b300*/  R2UR UR4, R159 ;  /* 0x000000009f0472ca */ /* 0x000fe400000e0000 */
[----:B------:R-:W-:-:S04]  /*b310*/  FMNMX3 R162, R134, R135, R162, !PT ;  /* 0x0000008786a27276 */ /* 0x000fc800078000a2 */
[----:B------:R-:W-:-:S04]  /*b320*/  FSETP.NEU.AND P0, PT, R162, -INF , PT ;  /* 0xff800000a200780b */ /* 0x000fc80003f0d000 */
[----:B------:R-:W-:Y:S02]  /*b330*/  FSEL R164, R162, RZ, P0 ;  /* 0x000000ffa2a47208 */ /* 0x000fe40000000000 */
[----:B------:R-:W-:-:S03]  /*b340*/  ELECT P0, URZ, PT ;  /* 0x0000000000ff782f */ /* 0x000fc60003800000 */
[----:B------:R-:W-:-:S04]  /*b350*/  FADD R165, -R164, R163 ;  /* 0x000000a3a4a57221 */ /* 0x000fc80000000100 */
[----:B------:R-:W-:-:S05]  /*b360*/  FMUL R165, R165, UR5 ;  /* 0x00000005a5a57c20 */ /* 0x000fca0008400000 */
[----:B------:R-:W-:Y:S02]  /*b370*/  FSETP.GE.AND P1, PT, R165, -8, PT ;  /* 0xc1000000a500780b */ /* 0x000fe40003f26000 */
[----:B------:R-:W1:Y:S02]  /*b380*/  MUFU.EX2 R165, R165 ;  /* 0x000000a500a57308 */ /* 0x000e640000000800 */
[C---:B------:R-:W-:Y:S02]  /*b390*/  FSEL R164, R163.reuse, R164, P1 ;  /* 0x000000a4a3a47208 */ /* 0x040fe40000800000 */
[----:B------:R-:W-:-:S03]  /*b3a0*/  FSEL R167, R163, R162, P1 ;  /* 0x000000a2a3a77208 */ /* 0x000fc60000800000 */
[----:B------:R-:W-:-:S04]  /*b3b0*/  FFMA R164, -R164, UR5, RZ ;  /* 0x00000005a4a47c23 */ /* 0x000fc800080001ff */
[--C-:B------:R-:W-:Y:S02]  /*b3c0*/  FFMA2 R134, R100.F32x2.HI_LO, UR5.F32, R164.reuse.F32 ;  /* 0x0000000564867c49 */ /* 0x100fe400092000a4 */
[--C-:B------:R-:W-:Y:S02]  /*b3d0*/  FFMA2 R136, R102.F32x2.HI_LO, UR5.F32, R164.reuse.F32 ;  /* 0x0000000566887c49 */ /* 0x100fe400092000a4 */
[--C-:B------:R-:W-:Y:S02]  /*b3e0*/  FFMA2 R138, R104.F32x2.HI_LO, UR5.F32, R164.reuse.F32 ;  /* 0x00000005688a7c49 */ /* 0x100fe400092000a4 */
[--C-:B------:R-:W-:Y:S01]  /*b3f0*/  FFMA2 R140, R106.F32x2.HI_LO, UR5.F32, R164.reuse.F32 ;  /* 0x000000056a8c7c49 */ /* 0x100fe200092000a4 */
[----:B------:R-:W-:Y:S01]  /*b400*/  MUFU.EX2 R134, R134 ;  /* 0x0000008600867308 */ /* 0x000fe20000000800 */
[--C-:B------:R-:W-:Y:S01]  /*b410*/  FFMA2 R142, R108.F32x2.HI_LO, UR5.F32, R164.reuse.F32 ;  /* 0x000000056c8e7c49 */ /* 0x100fe200092000a4 */
[----:B------:R-:W-:Y:S01]  /*b420*/  LOP3.LUT R108, R2, 0x7f, R161, 0xf8, !PT ;  /* 0x0000007f026c7812 */ /* 0x000fe200078ef8a1 */
[--C-:B------:R-:W-:Y:S01]  /*b430*/  FFMA2 R144, R110.F32x2.HI_LO, UR5.F32, R164.reuse.F32 ;  /* 0x000000056e907c49 */ /* 0x100fe200092000a4 */
[----:B-1----:R-:W-:Y:S01]  /*b440*/  FSEL R165, R165, 1, !P1 ;  /* 0x3f800000a5a57808 */ /* 0x002fe20004800000 */
[--C-:B------:R-:W-:Y:S01]  /*b450*/  FFMA2 R146, R112.F32x2.HI_LO, UR5.F32, R164.reuse.F32 ;  /* 0x0000000570927c49 */ /* 0x100fe200092000a4 */
[----:B------:R-:W-:Y:S01]  /*b460*/  LEA R108, R108, UR12, 0x2 ;  /* 0x0000000c6c6c7c11 */ /* 0x000fe2000f8e10ff */
[--C-:B------:R-:W-:Y:S01]  /*b470*/  FFMA2 R148, R114.F32x2.HI_LO, UR5.F32, R164.reuse.F32 ;  /* 0x0000000572947c49 */ /* 0x100fe200092000a4 */
[----:B------:R-:W1:Y:S01]  /*b480*/  MUFU.EX2 R135, R135 ;  /* 0x0000008700877308 */ /* 0x000e620000000800 */
[----:B------:R-:W-:-:S02]  /*b490*/  FFMA2 R116, R116.F32x2.HI_LO, UR5.F32, R164.F32 ;  /* 0x0000000574747c49 */ /* 0x000fc400092000a4 */
[--C-:B------:R-:W-:Y:S01]  /*b4a0*/  FFMA2 R118, R118.F32x2.HI_LO, UR5.F32, R164.reuse.F32 ;  /* 0x0000000576767c49 */ /* 0x100fe200092000a4 */
[----:B------:R2:W-:Y:S01]  /*b4b0*/  STS [R108+0x14c], R165 ;  /* 0x00014ca56c007388 */ /* 0x0005e20000000800 */
[--C-:B------:R-:W-:Y:S02]  /*b4c0*/  FFMA2 R120, R120.F32x2.HI_LO, UR5.F32, R164.reuse.F32 ;  /* 0x0000000578787c49 */ /* 0x100fe400092000a4 */
[--C-:B------:R-:W-:Y:S01]  /*b4d0*/  FFMA2 R122, R122.F32x2.HI_LO, UR5.F32, R164.reuse.F32 ;  /* 0x000000057a7a7c49 */ /* 0x100fe200092000a4 */
[----:B------:R-:W-:Y:S01]  /*b4e0*/  MUFU.EX2 R136, R136 ;  /* 0x0000008800887308 */ /* 0x000fe20000000800 */
[--C-:B------:R-:W-:Y:S02]  /*b4f0*/  FFMA2 R124, R124.F32x2.HI_LO, UR5.F32, R164.reuse.F32 ;  /* 0x000000057c7c7c49 */ /* 0x100fe400092000a4 */
[--C-:B------:R-:W-:Y:S02]  /*b500*/  FFMA2 R126, R126.F32x2.HI_LO, UR5.F32, R164.reuse.F32 ;  /* 0x000000057e7e7c49 */ /* 0x100fe400092000a4 */
[----:B------:R-:W-:-:S02]  /*b510*/  FFMA2 R128, R128.F32x2.HI_LO, UR5.F32, R164.F32 ;  /* 0x0000000580807c49 */ /* 0x000fc400092000a4 */
[--C-:B------:R-:W-:Y:S01]  /*b520*/  FFMA2 R130, R130.F32x2.HI_LO, UR5.F32, R164.reuse.F32 ;  /* 0x0000000582827c49 */ /* 0x100fe200092000a4 */
[----:B------:R-:W3:Y:S01]  /*b530*/  MUFU.EX2 R137, R137 ;  /* 0x0000008900897308 */ /* 0x000ee20000000800 */
[--C-:B------:R-:W-:Y:S01]  /*b540*/  FFMA2 R152, R70.F32x2.HI_LO, UR5.F32, R164.reuse.F32 ;  /* 0x0000000546987c49 */ /* 0x100fe200092000a4 */
[----:B-1----:R-:W-:Y:S01]  /*b550*/  F2FP.BF16.F32.PACK_AB R100, R135, R134 ;  /* 0x000000868764723e */ /* 0x002fe200000010ff */
[--C-:B------:R-:W-:Y:S02]  /*b560*/  FFMA2 R70, R80.F32x2.HI_LO, UR5.F32, R164.reuse.F32 ;  /* 0x0000000550467c49 */ /* 0x100fe400092000a4 */
[--C-:B------:R-:W-:Y:S02]  /*b570*/  FFMA2 R150, R68.F32x2.HI_LO, UR5.F32, R164.reuse.F32 ;  /* 0x0000000544967c49 */ /* 0x100fe400092000a4 */
[--C-:B------:R-:W-:Y:S01]  /*b580*/  FFMA2 R68, R82.F32x2.HI_LO, UR5.F32, R164.reuse.F32 ;  /* 0x0000000552447c49 */ /* 0x100fe200092000a4 */
[----:B------:R-:W-:Y:S01]  /*b590*/  MUFU.EX2 R138, R138 ;  /* 0x0000008a008a7308 */ /* 0x000fe20000000800 */
[----:B------:R-:W-:Y:S01]  /*b5a0*/  FMNMX R70, R70, -127, !PT ;  /* 0xc2fe000046467809 */ /* 0x000fe20007800000 */
[--C-:B------:R-:W-:Y:S01]  /*b5b0*/  FFMA2 R154, R72.F32x2.HI_LO, UR5.F32, R164.reuse.F32 ;  /* 0x00000005489a7c49 */ /* 0x100fe200092000a4 */
[----:B------:R-:W-:Y:S01]  /*b5c0*/  FMNMX R71, R71, -127, !PT ;  /* 0xc2fe000047477809 */ /* 0x000fe20007800000 */
[--C-:B------:R-:W-:Y:S01]  /*b5d0*/  FFMA2 R74, R74.F32x2.HI_LO, UR5.F32, R164.reuse.F32 ;  /* 0x000000054a4a7c49 */ /* 0x100fe200092000a4 */
[----:B------:R-:W-:Y:S01]  /*b5e0*/  FMNMX R68, R68, -127, !PT ;  /* 0xc2fe000044447809 */ /* 0x000fe20007800000 */
[--C-:B------:R-:W-:Y:S01]  /*b5f0*/  FFMA2 R84, R84.F32x2.HI_LO, UR5.F32, R164.reuse.F32 ;  /* 0x0000000554547c49 */ /* 0x100fe200092000a4 */
[----:B------:R-:W-:Y:S01]  /*b600*/  FMNMX R69, R69, -127, !PT ;  /* 0xc2fe000045457809 */ /* 0x000fe20007800000 */
[----:B------:R-:W1:Y:S01]  /*b610*/  MUFU.EX2 R139, R139 ;  /* 0x0000008b008b7308 */ /* 0x000e620000000800 */
        /* <DEDUP_REMOVED lines=10> */
[----:B-1----:R-:W-:Y:S01]  /*b6c0*/  F2FP.BF16.F32.PACK_AB R102, R139, R138 ;  /* 0x0000008a8b66723e */ /* 0x002fe200000010ff */
        /* <DEDUP_REMOVED lines=8> */
[----:B------:R-:W1:Y:S01]  /*b750*/  MUFU.EX2 R143, R143 ;  /* 0x0000008f008f7308 */ /* 0x000e620000000800 */
[----:B---3--:R-:W-:Y:S01]  /*b760*/  F2FP.BF16.F32.PACK_AB R103, R141, R140 ;  /* 0x0000008c8d67723e */ /* 0x008fe200000010ff */
[----:B------:R-:W-:-:S02]  /*b770*/  FFMA2 R28, R28.F32x2.HI_LO, UR5.F32, R164.F32 ;  /* 0x000000051c1c7c49 */ /* 0x000fc400092000a4 */
[--C-:B------:R-:W-:Y:S02]  /*b780*/  FFMA2 R30, R30.F32x2.HI_LO, UR5.F32, R164.reuse.F32 ;  /* 0x000000051e1e7c49 */ /* 0x100fe400092000a4 */
[--C-:B------:R-:W-:Y:S02]  /*b790*/  FFMA2 R32, R32.F32x2.HI_LO, UR5.F32, R164.reuse.F32 ;  /* 0x0000000520207c49 */ /* 0x100fe400092000a4 */
[----:B------:R-:W-:Y:S01]  /*b7a0*/  MUFU.EX2 R144, R144 ;  /* 0x0000009000907308 */ /* 0x000fe20000000800 */
[--C-:B------:R-:W-:Y:S02]  /*b7b0*/  FFMA2 R34, R34.F32x2.HI_LO, UR5.F32, R164.reuse.F32 ;  /* 0x0000000522227c49 */ /* 0x100fe400092000a4 */
[----:B------:R-:W-:-:S05]  /*b7c0*/  FFMA2 R10, R10.F32x2.HI_LO, UR5.F32, R164.F32 ;  /* 0x000000050a0a7c49 */ /* 0x000fca00092000a4 */
        /* <DEDUP_REMOVED lines=9> */
[----:B------:R-:W2:Y:S01]  /*b860*/  MUFU.EX2 R117, R117 ;  /* 0x0000007500757308 */ /* 0x000ea20000000800 */
[----:B---3--:R-:W-:-:S07]  /*b870*/  F2FP.BF16.F32.PACK_AB R107, R149, R148 ;  /* 0x00000094956b723e */ /* 0x008fce00000010ff */
        /* <DEDUP_REMOVED lines=22> */
[----:B------:R-:W-:Y:S01]  /*b9e0*/  MUFU.EX2 R151, R151 ;  /* 0x0000009700977308 */ /* 0x000fe20000000800 */
[----:B-1----:R-:W-:Y:S01]  /*b9f0*/  F2FP.BF16.F32.PACK_AB R115, R131, R130 ;  /* 0x000000828373723e */ /* 0x002fe200000010ff */
[----:B------:R1:W-:Y:S06]  /*ba00*/  BAR.ARV R3, 0x40 ;  /* 0x000100030000751d */ /* 0x0003ec0000002000 */
[----:B------:R-:W-:Y:S01]  /*ba10*/  MUFU.EX2 R152, R152 ;  /* 0x0000009800987308 */ /* 0x000fe20000000800 */
[----:B------:R2:W-:Y:S01]  /*ba20*/  STTM.x16 tmem[UR4], R100 ;  /* 0x00000064000079ed */ /* 0x0005e20008240004 */
[----:B------:R-:W-:-:S06]  /*ba30*/  R2UR UR4, R157 ;  /* 0x000000009d0472ca */ /* 0x000fcc00000e0000 */
[----:B------:R-:W-:Y:S08]  /*ba40*/  MUFU.EX2 R153, R153 ;  /* 0x0000009900997308 */ /* 0x000ff00000000800 */
[----:B------:R-:W-:Y:S08]  /*ba50*/  MUFU.EX2 R154, R154 ;  /* 0x0000009a009a7308 */ /* 0x000ff00000000800 */
[----:B------:R-:W3:Y:S08]  /*ba60*/  MUFU.EX2 R155, R155 ;  /* 0x0000009b009b7308 */ /* 0x000ef00000000800 */
[----:B------:R-:W-:Y:S08]  /*ba70*/  MUFU.EX2 R84, R84 ;  /* 0x0000005400547308 */ /* 0x000ff00000000800 */
[----:B------:R-:W-:Y:S08]  /*ba80*/  MUFU.EX2 R85, R85 ;  /* 0x0000005500557308 */ /* 0x000ff00000000800 */
[----:B------:R-:W-:Y:S01]  /*ba90*/  MUFU.EX2 R86, R86 ;  /* 0x0000005600567308 */ /* 0x000fe20000000800 */
[----:B--2---:R-:W-:-:S07]  /*baa0*/  FADD2.RM R108, R70.F32x2.HI_LO, 12582912 ;  /* 0x4b400000466c744b */ /* 0x004fce0000204000 */
[----:B------:R-:W-:Y:S01]  /*bab0*/  MUFU.EX2 R100, R74 ;  /* 0x0000004a00647308 */ /* 0x000fe20000000800 */
[----:B------:R-:W-:Y:S02]  /*bac0*/  FADD2.RM R106, R68.F32x2.HI_LO, 12582912 ;  /* 0x4b400000446a744b */ /* 0x000fe40000204000 */
[----:B------:R-:W-:Y:S02]  /*bad0*/  FADD2 R72, R108.F32x2.HI_LO, -12582912 ;  /* 0xcb4000006c48744b */ /* 0x000fe40000200000 */
[----:B------:R-:W-:Y:S02]  /*bae0*/  FFMA2 R104, R78.F32x2.HI_LO, UR5.F32, R164.F32 ;  /* 0x000000054e687c49 */ /* 0x000fe400092000a4 */
[----:B------:R-:W-:Y:S01]  /*baf0*/  FADD2 R70, R70.F32x2.HI_LO, -R72.F32x2.HI_LO ;  /* 0x800000484646724b */ /* 0x000fe20000000000 */
[----:B------:R2:W4:Y:S01]  /*bb00*/  MUFU.EX2 R101, R75 ;  /* 0x0000004b00657308 */ /* 0x0005220000000800 */
[----:B------:R-:W-:Y:S02]  /*bb10*/  FADD2 R72, R106.F32x2.HI_LO, -12582912 ;  /* 0xcb4000006a48744b */ /* 0x000fe40000200000 */
[----:B------:R-:W-:-:S02]  /*bb20*/  FFMA2 R78, R98.F32x2.HI_LO, UR5.F32, R164.F32 ;  /* 0x00000005624e7c49 */ /* 0x000fc400092000a4 */
[----:B------:R-:W-:Y:S02]  /*bb30*/  FADD2 R68, R68.F32x2.HI_LO, -R72.F32x2.HI_LO ;  /* 0x800000484444724b */ /* 0x000fe40000000000 */
[----:B------:R-:W-:Y:S01]  /*bb40*/  FFMA2 R72, R70.F32x2.HI_LO, R166.F32, 0.22756439447402954102 ;  /* 0x3e6906a446487449 */ /* 0x000fe200012000a6 */
[----:B------:R-:W-:Y:S01]  /*bb50*/  FMNMX R78, R78, -127, !PT ;  /* 0xc2fe00004e4e7809 */ /* 0x000fe20007800000 */
[--C-:B------:R-:W-:Y:S01]  /*bb60*/  FFMA2 R102, R76.F32x2.HI_LO, UR5.F32, R164.reuse.F32 ;  /* 0x000000054c667c49 */ /* 0x100fe200092000a4 */
[----:B------:R-:W-:Y:S01]  /*bb70*/  FMNMX R79, R79, -127, !PT ;  /* 0xc2fe00004f4f7809 */ /* 0x000fe20007800000 */
[-C--:B------:R-:W-:Y:S01]  /*bb80*/  FFMA2 R72, R72.F32x2.HI_LO, R70.reuse.F32x2.HI_LO, 0.69514614343643188477 ;  /* 0x3f31f51948487449 */ /* 0x080fe20000200046 */
[----:B------:R-:W-:Y:S01]  /*bb90*/  MUFU.EX2 R104, R104 ;  /* 0x0000006800687308 */ /* 0x000fe20000000800 */
[----:B------:R-:W-:Y:S02]  /*bba0*/  FFMA2 R98, R94.F32x2.HI_LO, UR5.F32, R164.F32 ;  /* 0x000000055e627c49 */ /* 0x000fe400092000a4 */
[----:B------:R-:W-:-:S02]  /*bbb0*/  FFMA2 R70, R72.F32x2.HI_LO, R70.F32x2.HI_LO, 1 ;  /* 0x3f80000048467449 */ /* 0x000fc40000200046 */
[--C-:B------:R-:W-:Y:S02]  /*bbc0*/  FFMA2 R72, R96.F32x2.HI_LO, UR5.F32, R164.reuse.F32 ;  /* 0x0000000560487c49 */ /* 0x100fe400092000a4 */
[----:B--2---:R-:W-:Y:S01]  /*bbd0*/  FFMA2 R74, R68.F32x2.HI_LO, R166.F32, 0.22756439447402954102 ;  /* 0x3e6906a4444a7449 */ /* 0x004fe200012000a6 */
[----:B------:R-:W-:Y:S01]  /*bbe0*/  MUFU.EX2 R102, R102 ;  /* 0x0000006600667308 */ /* 0x000fe20000000800 */
[----:B------:R-:W-:Y:S01]  /*bbf0*/  FFMA2 R112, R38.F32x2.HI_LO, UR5.F32, R164.F32 ;  /* 0x0000000526707c49 */ /* 0x000fe200092000a4 */
[----:B------:R-:W-:Y:S01]  /*bc00*/  FMNMX R72, R72, -127, !PT ;  /* 0xc2fe000048487809 */ /* 0x000fe20007800000 */
[----:B------:R-:W-:Y:S01]  /*bc10*/  FFMA2 R74, R74.F32x2.HI_LO, R68.F32x2.HI_LO, 0.69514614343643188477 ;  /* 0x3f31f5194a4a7449 */ /* 0x000fe20000200044 */
[----:B------:R-:W-:Y:S01]  /*bc20*/  FMNMX R73, R73, -127, !PT ;  /* 0xc2fe000049497809 */ /* 0x000fe20007800000 */
[----:B------:R-:W-:Y:S02]  /*bc30*/  IMAD R108, R108, 0x800000, R70 ;  /* 0x008000006c6c7824 */ /* 0x000fe400078e0246 */
[----:B------:R-:W-:-:S02]  /*bc40*/  FFMA2 R38, R48.F32x2.HI_LO, UR5.F32, R164.F32 ;  /* 0x0000000530267c49 */ /* 0x000fc400092000a4 */
[----:B------:R-:W-:Y:S02]  /*bc50*/  IMAD R109, R109, 0x800000, R71 ;  /* 0x008000006d6d7824 */ /* 0x000fe400078e0247 */
[----:B------:R-:W-:Y:S01]  /*bc60*/  FFMA2 R68, R74.F32x2.HI_LO, R68.F32x2.HI_LO, 1 ;  /* 0x3f8000004a447449 */ /* 0x000fe20000200044 */
[----:B------:R-:W2:Y:S01]  /*bc70*/  MUFU.EX2 R103, R103 ;  /* 0x0000006700677308 */ /* 0x000ea20000000800 */
[----:B------:R-:W-:Y:S01]  /*bc80*/  FADD2.RM R96, R72.F32x2.HI_LO, 12582912 ;  /* 0x4b4000004860744b */ /* 0x000fe20000204000 */
[----:B---3--:R-:W-:Y:S01]  /*bc90*/  F2FP.BF16.F32.PACK_AB R70, R155, R154 ;  /* 0x0000009a9b46723e */ /* 0x008fe200000010ff */
[----:B------:R-:W-:Y:S02]  /*bca0*/  IMAD R106, R106, 0x800000, R68 ;  /* 0x008000006a6a7824 */ /* 0x000fe400078e0244 */
[----:B------:R-:W-:Y:S02]  /*bcb0*/  FFMA2 R110, R36.F32x2.HI_LO, UR5.F32, R164.F32 ;  /* 0x00000005246e7c49 */ /* 0x000fe400092000a4 */
[----:B------:R-:W-:-:S02]  /*bcc0*/  IMAD R107, R107, 0x800000, R69 ;  /* 0x008000006b6b7824 */ /* 0x000fc400078e0245 */
[----:B------:R-:W-:Y:S01]  /*bcd0*/  FADD2 R74, R96.F32x2.HI_LO, -12582912 ;  /* 0xcb400000604a744b */ /* 0x000fe20000200000 */
[----:B------:R-:W-:Y:S01]  /*bce0*/  F2FP.BF16.F32.PACK_AB R68, R151, R150 ;  /* 0x000000969744723e */ /* 0x000fe200000010ff */
[----:B------:R-:W3:Y:S01]  /*bcf0*/  MUFU.EX2 R105, R105 ;  /* 0x0000006900697308 */ /* 0x000ee20000000800 */
[----:B------:R-:W-:Y:S01]  /*bd00*/  F2FP.BF16.F32.PACK_AB R69, R153, R152 ;  /* 0x000000989945723e */ /* 0x000fe200000010ff */
[----:B------:R-:W-:Y:S01]  /*bd10*/  FADD2 R72, R72.F32x2.HI_LO, -R74.F32x2.HI_LO ;  /* 0x8000004a4848724b */ /* 0x000fe20000000000 */
[----:B----4-:R-:W-:Y:S01]  /*bd20*/  F2FP.BF16.F32.PACK_AB R71, R101, R100 ;  /* 0x000000646547723e */ /* 0x010fe200000010ff */
[--C-:B------:R-:W-:Y:S01]  /*bd30*/  FFMA2 R36, R50.F32x2.HI_LO, UR5.F32, R164.reuse.F32 ;  /* 0x0000000532247c49 */ /* 0x100fe200092000a4 */
[----:B------:R-:W-:Y:S01]  /*bd40*/  FMNMX R38, R38, -127, !PT ;  /* 0xc2fe000026267809 */ /* 0x000fe20007800000 */
[----:B------:R-:W-:Y:S01]  /*bd50*/  FFMA2 R74, R72.F32x2.HI_LO, R166.F32, 0.22756439447402954102 ;  /* 0x3e6906a4484a7449 */ /* 0x000fe200012000a6 */
[----:B------:R-:W-:Y:S01]  /*bd60*/  FMNMX R39, R39, -127, !PT ;  /* 0xc2fe000027277809 */ /* 0x000fe20007800000 */
[----:B------:R-:W4:Y:S01]  /*bd70*/  MUFU.EX2 R87, R87 ;  /* 0x0000005700577308 */ /* 0x000f220000000800 */
[----:B------:R-:W-:Y:S01]  /*bd80*/  FMNMX R36, R36, -127, !PT ;  /* 0xc2fe000024247809 */ /* 0x000fe20007800000 */
[----:B------:R-:W-:Y:S01]  /*bd90*/  FFMA2 R74, R74.F32x2.HI_LO, R72.F32x2.HI_LO, 0.69514614343643188477 ;  /* 0x3f31f5194a4a7449 */ /* 0x000fe20000200048 */
[----:B------:R-:W-:Y:S01]  /*bda0*/  FMNMX R37, R37, -127, !PT ;  /* 0xc2fe000025257809 */ /* 0x000fe20007800000 */
[----:B------:R-:W-:-:S02]  /*bdb0*/  FFMA2 R114, R40.F32x2.HI_LO, UR5.F32, R164.F32 ;  /* 0x0000000528727c49 */ /* 0x000fc400092000a4 */
[----:B------:R-:W-:Y:S02]  /*bdc0*/  FFMA2 R72, R74.F32x2.HI_LO, R72.F32x2.HI_LO, 1 ;  /* 0x3f8000004a487449 */ /* 0x000fe40000200048 */
[----:B------:R-:W-:Y:S01]  /*bdd0*/  FADD2.RM R74, R78.F32x2.HI_LO, 12582912 ;  /* 0x4b4000004e4a744b */ /* 0x000fe20000204000 */
[----:B------:R-:W-:Y:S01]  /*bde0*/  MUFU.EX2 R88, R88 ;  /* 0x0000005800587308 */ /* 0x000fe20000000800 */
[----:B------:R-:W-:Y:S01]  /*bdf0*/  IMAD R96, R96, 0x800000, R72 ;  /* 0x0080000060607824 */ /* 0x000fe200078e0248 */
[----:B--2---:R-:W-:Y:S01]  /*be00*/  F2FP.BF16.F32.PACK_AB R72, R103, R102 ;  /* 0x000000666748723e */ /* 0x004fe200000010ff */
[----:B------:R-:W-:Y:S02]  /*be10*/  FADD2 R76, R74.F32x2.HI_LO, -12582912 ;  /* 0xcb4000004a4c744b */ /* 0x000fe40000200000 */
[----:B------:R-:W-:Y:S01]  /*be20*/  IMAD R97, R97, 0x800000, R73 ;  /* 0x0080000061617824 */ /* 0x000fe200078e0249 */
[----:B---3--:R-:W-:Y:S01]  /*be30*/  F2FP.BF16.F32.PACK_AB R73, R105, R104 ;  /* 0x000000686949723e */ /* 0x008fe200000010ff */
[----:B------:R-:W-:Y:S01]  /*be40*/  FADD2 R76, R78.F32x2.HI_LO, -R76.F32x2.HI_LO ;  /* 0x8000004c4e4c724b */ /* 0x000fe20000000000 */
[----:B------:R-:W2:Y:S02]  /*be50*/  MUFU.EX2 R89, R89 ;  /* 0x0000005900597308 */ /* 0x000ea40000000800 */
[----:B------:R-:W-:Y:S01]  /*be60*/  F2FP.BF16.F32.PACK_AB R82, R97, R96 ;  /* 0x000000606152723e */ /* 0x000fe200000010ff */
[----:B------:R-:W-:-:S04]  /*be70*/  FFMA2 R78, R76.F32x2.HI_LO, R166.F32, 0.22756439447402954102 ;  /* 0x3e6906a44c4e7449 */ /* 0x000fc800012000a6 */
[-C--:B------:R-:W-:Y:S01]  /*be80*/  FFMA2 R78, R78.F32x2.HI_LO, R76.reuse.F32x2.HI_LO, 0.69514614343643188477 ;  /* 0x3f31f5194e4e7449 */ /* 0x080fe2000020004c */
[----:B------:R-:W-:Y:S03]  /*be90*/  MUFU.EX2 R90, R90 ;  /* 0x0000005a005a7308 */ /* 0x000fe60000000800 */
[----:B------:R-:W-:-:S04]  /*bea0*/  FFMA2 R76, R78.F32x2.HI_LO, R76.F32x2.HI_LO, 1 ;  /* 0x3f8000004e4c7449 */ /* 0x000fc8000020004c */
[----:B------:R-:W-:Y:S01]  /*beb0*/  IMAD R94, R74, 0x800000, R76 ;  /* 0x008000004a5e7824 */ /* 0x000fe200078e024c */
[----:B------:R-:W3:Y:S01]  /*bec0*/  MUFU.EX2 R91, R91 ;  /* 0x0000005b005b7308 */ /* 0x000ee20000000800 */
[----:B------:R-:W-:Y:S01]  /*bed0*/  IMAD R95, R75, 0x800000, R77 ;  /* 0x008000004b5f7824 */ /* 0x000fe200078e024d */
[----:B------:R-:W-:Y:S02]  /*bee0*/  F2FP.BF16.F32.PACK_AB R76, R85, R84 ;  /* 0x00000054554c723e */ /* 0x000fe400000010ff */
[----:B----4-:R-:W-:Y:S02]  /*bef0*/  F2FP.BF16.F32.PACK_AB R77, R87, R86 ;  /* 0x00000056574d723e */ /* 0x010fe400000010ff */
[----:B--2---:R-:W-:Y:S02]  /*bf00*/  F2FP.BF16.F32.PACK_AB R78, R89, R88 ;  /* 0x00000058594e723e */ /* 0x004fe400000010ff */
[----:B------:R-:W-:Y:S01]  /*bf10*/  MUFU.EX2 R92, R92 ;  /* 0x0000005c005c7308 */ /* 0x000fe20000000800 */
[----:B------:R-:W-:-:S02]  /*bf20*/  F2FP.BF16.F32.PACK_AB R74, R109, R108 ;  /* 0x0000006c6d4a723e */ /* 0x000fc400000010ff */
[----:B------:R-:W-:Y:S02]  /*bf30*/  F2FP.BF16.F32.PACK_AB R75, R107, R106 ;  /* 0x0000006a6b4b723e */ /* 0x000fe400000010ff */
[----:B------:R-:W-:-:S03]  /*bf40*/  F2FP.BF16.F32.PACK_AB R83, R95, R94 ;  /* 0x0000005e5f53723e */ /* 0x000fc600000010ff */
[----:B------:R-:W2:Y:S01]  /*bf50*/  MUFU.EX2 R93, R93 ;  /* 0x0000005d005d7308 */ /* 0x000ea20000000800 */
[----:B---3--:R-:W-:-:S07]  /*bf60*/  F2FP.BF16.F32.PACK_AB R79, R91, R90 ;  /* 0x0000005a5b4f723e */ /* 0x008fce00000010ff */
[----:B------:R-:W-:Y:S08]  /*bf70*/  MUFU.EX2 R98, R98 ;  /* 0x0000006200627308 */ /* 0x000ff00000000800 */
[----:B------:R-:W3:Y:S01]  /*bf80*/  MUFU.EX2 R99, R99 ;  /* 0x0000006300637308 */ /* 0x000ee20000000800 */
[----:B--2---:R-:W-:-:S07]  /*bf90*/  F2FP.BF16.F32.PACK_AB R80, R93, R92 ;  /* 0x0000005c5d50723e */ /* 0x004fce00000010ff */
[----:B------:R-:W-:Y:S08]  /*bfa0*/  MUFU.EX2 R110, R110 ;  /* 0x0000006e006e7308 */ /* 0x000ff00000000800 */
[----:B------:R-:W-:Y:S01]  /*bfb0*/  MUFU.EX2 R111, R111 ;  /* 0x0000006f006f7308 */ /* 0x000fe20000000800 */
[----:B---3--:R-:W-:-:S04]  /*bfc0*/  F2FP.BF16.F32.PACK_AB R81, R99, R98 ;  /* 0x000000626351723e */ /* 0x008fc800000010ff */
[----:B------:R2:W-:Y:S01]  /*bfd0*/  STTM.x16 tmem[UR4], R68 ;  /* 0x00000044000079ed */ /* 0x0005e20008240004 */
[----:B------:R-:W-:Y:S02]  /*bfe0*/  R2UR UR4, R156 ;  /* 0x000000009c0472ca */ /* 0x000fe400000e0000 */
[----:B------:R-:W-:Y:S08]  /*bff0*/  MUFU.EX2 R112, R112 ;  /* 0x0000007000707308 */ /* 0x000ff00000000800 */
[----:B------:R-:W-:Y:S08]  /*c000*/  MUFU.EX2 R113, R113 ;  /* 0x0000007100717308 */ /* 0x000ff00000000800 */
[----:B------:R-:W-:Y:S08]  /*c010*/  MUFU.EX2 R114, R114 ;  /* 0x0000007200727308 */ /* 0x000ff00000000800 */
[----:B------:R-:W3:Y:S08]  /*c020*/  MUFU.EX2 R115, R115 ;  /* 0x0000007300737308 */ /* 0x000ef00000000800 */
[----:B------:R-:W-:Y:S08]  /*c030*/  MUFU.EX2 R52, R52 ;  /* 0x0000003400347308 */ /* 0x000ff00000000800 */
[----:B------:R-:W-:Y:S08]  /*c040*/  MUFU.EX2 R53, R53 ;  /* 0x0000003500357308 */ /* 0x000ff00000000800 */
[----:B------:R-:W-:Y:S01]  /*c050*/  MUFU.EX2 R54, R54 ;  /* 0x0000003600367308 */ /* 0x000fe20000000800 */
[----:B--2---:R-:W-:-:S02]  /*c060*/  FADD2.RM R76, R38.F32x2.HI_LO, 12582912 ;  /* 0x4b400000264c744b */ /* 0x004fc40000204000 */
[----:B------:R-:W-:Y:S02]  /*c070*/  FADD2.RM R74, R36.F32x2.HI_LO, 12582912 ;  /* 0x4b400000244a744b */ /* 0x000fe40000204000 */
[----:B------:R-:W-:-:S03]  /*c080*/  FADD2 R40, R76.F32x2.HI_LO, -12582912 ;  /* 0xcb4000004c28744b */ /* 0x000fc60000200000 */
[----:B------:R-:W-:Y:S01]  /*c090*/  MUFU.EX2 R68, R42 ;  /* 0x0000002a00447308 */ /* 0x000fe20000000800 */
[----:B------:R-:W-:Y:S02]  /*c0a0*/  FFMA2 R72, R46.F32x2.HI_LO, UR5.F32, R164.F32 ;  /* 0x000000052e487c49 */ /* 0x000fe400092000a4 */
[----:B------:R-:W-:Y:S02]  /*c0b0*/  FADD2 R38, R38.F32x2.HI_LO, -R40.F32x2.HI_LO ;  /* 0x800000282626724b */ /* 0x000fe40000000000 */
[----:B------:R-:W-:Y:S02]  /*c0c0*/  FADD2 R40, R74.F32x2.HI_LO, -12582912 ;  /* 0xcb4000004a28744b */ /* 0x000fe40000200000 */
[----:B------:R-:W-:Y:S01]  /*c0d0*/  FFMA2 R46, R66.F32x2.HI_LO, UR5.F32, R164.F32 ;  /* 0x00000005422e7c49 */ /* 0x000fe200092000a4 */
[----:B------:R2:W4:Y:S01]  /*c0e0*/  MUFU.EX2 R69, R43 ;  /* 0x0000002b00457308 */ /* 0x0005220000000800 */
[----:B------:R-:W-:Y:S02]  /*c0f0*/  FADD2 R36, R36.F32x2.HI_LO, -R40.F32x2.HI_LO ;  /* 0x800000282424724b */ /* 0x000fe40000000000 */
[----:B------:R-:W-:Y:S01]  /*c100*/  FFMA2 R40, R38.F32x2.HI_LO, R166.F32, 0.22756439447402954102 ;  /* 0x3e6906a426287449 */ /* 0x000fe200012000a6 */
[----:B------:R-:W-:Y:S01]  /*c110*/  FMNMX R46, R46, -127, !PT ;  /* 0xc2fe00002e2e7809 */ /* 0x000fe20007800000 */
[--C-:B------:R-:W-:Y:S01]  /*c120*/  FFMA2 R70, R44.F32x2.HI_LO, UR5.F32, R164.reuse.F32 ;  /* 0x000000052c467c49 */ /* 0x100fe200092000a4 */
[----:B------:R-:W-:Y:S01]  /*c130*/  FMNMX R47, R47, -127, !PT ;  /* 0xc2fe00002f2f7809 */ /* 0x000fe20007800000 */
[----:B------:R-:W-:Y:S01]  /*c140*/  FFMA2 R40, R40.F32x2.HI_LO, R38.F32x2.HI_LO, 0.69514614343643188477 ;  /* 0x3f31f51928287449 */ /* 0x000fe20000200026 */
[----:B------:R-:W-:Y:S01]  /*c150*/  MUFU.EX2 R72, R72 ;  /* 0x0000004800487308 */ /* 0x000fe20000000800 */
[----:B------:R-:W-:-:S02]  /*c160*/  FFMA2 R66, R62.F32x2.HI_LO, UR5.F32, R164.F32 ;  /* 0x000000053e427c49 */ /* 0x000fc400092000a4 */
[----:B------:R-:W-:Y:S02]  /*c170*/  FFMA2 R38, R40.F32x2.HI_LO, R38.F32x2.HI_LO, 1 ;  /* 0x3f80000028267449 */ /* 0x000fe40000200026 */
[----:B------:R-:W-:Y:S02]  /*c180*/  FFMA2 R40, R64.F32x2.HI_LO, UR5.F32, R164.F32 ;  /* 0x0000000540287c49 */ /* 0x000fe400092000a4 */
[----:B------:R-:W-:Y:S01]  /*c190*/  IMAD R76, R76, 0x800000, R38 ;  /* 0x008000004c4c7824 */ /* 0x000fe200078e0226 */
[----:B------:R-:W-:Y:S01]  /*c1a0*/  MUFU.EX2 R70, R70 ;  /* 0x0000004600467308 */ /* 0x000fe20000000800 */
[----:B--2---:R-:W-:Y:S01]  /*c1b0*/  FFMA2 R42, R36.F32x2.HI_LO, R166.F32, 0.22756439447402954102 ;  /* 0x3e6906a4242a7449 */ /* 0x004fe200012000a6 */
[----:B------:R-:W-:Y:S01]  /*c1c0*/  FMNMX R40, R40, -127, !PT ;  /* 0xc2fe000028287809 */ /* 0x000fe20007800000 */
[----:B------:R-:W-:Y:S01]  /*c1d0*/  IMAD R77, R77, 0x800000, R39 ;  /* 0x008000004d4d7824 */ /* 0x000fe200078e0227 */
[----:B------:R-:W-:Y:S01]  /*c1e0*/  FMNMX R41, R41, -127, !PT ;  /* 0xc2fe000029297809 */ /* 0x000fe20007800000 */
[----:B------:R-:W-:Y:S01]  /*c1f0*/  FFMA2 R42, R42.F32x2.HI_LO, R36.F32x2.HI_LO, 0.69514614343643188477 ;  /* 0x3f31f5192a2a7449 */ /* 0x000fe20000200024 */
[----:B---3--:R-:W-:Y:S01]  /*c200*/  F2FP.BF16.F32.PACK_AB R38, R115, R114 ;  /* 0x000000727326723e */ /* 0x008fe200000010ff */
[----:B------:R-:W-:Y:S01]  /*c210*/  FFMA2 R78, R4.F32x2.HI_LO, UR5.F32, R164.F32 ;  /* 0x00000005044e7c49 */ /* 0x000fe200092000a4 */
[----:B------:R-:W2:Y:S01]  /*c220*/  MUFU.EX2 R71, R71 ;  /* 0x0000004700477308 */ /* 0x000ea20000000800 */
[----:B------:R-:W-:Y:S01]  /*c230*/  FADD2.RM R64, R40.F32x2.HI_LO, 12582912 ;  /* 0x4b4000002840744b */ /* 0x000fe20000204000 */
[----:B----4-:R-:W-:Y:S01]  /*c240*/  F2FP.BF16.F32.PACK_AB R39, R69, R68 ;  /* 0x000000444527723e */ /* 0x010fe200000010ff */
[----:B------:R-:W-:-:S02]  /*c250*/  FFMA2 R36, R42.F32x2.HI_LO, R36.F32x2.HI_LO, 1 ;  /* 0x3f8000002a247449 */ /* 0x000fc40000200024 */
[----:B------:R-:W-:Y:S02]  /*c260*/  FADD2 R42, R64.F32x2.HI_LO, -12582912 ;  /* 0xcb400000402a744b */ /* 0x000fe40000200000 */
[----:B------:R-:W-:Y:S01]  /*c270*/  IMAD R74, R74, 0x800000, R36 ;  /* 0x008000004a4a7824 */ /* 0x000fe200078e0224 */
[----:B------:R-:W3:Y:S01]  /*c280*/  MUFU.EX2 R73, R73 ;  /* 0x0000004900497308 */ /* 0x000ee20000000800 */
[----:B------:R-:W-:Y:S02]  /*c290*/  FADD2 R40, R40.F32x2.HI_LO, -R42.F32x2.HI_LO ;  /* 0x8000002a2828724b */ /* 0x000fe40000000000 */
[----:B------:R-:W-:Y:S01]  /*c2a0*/  IMAD R75, R75, 0x800000, R37 ;  /* 0x008000004b4b7824 */ /* 0x000fe200078e0225 */
[----:B------:R-:W-:Y:S01]  /*c2b0*/  F2FP.BF16.F32.PACK_AB R36, R111, R110 ;  /* 0x0000006e6f24723e */ /* 0x000fe200000010ff */
[--C-:B------:R-:W-:Y:S01]  /*c2c0*/  FFMA2 R80, R6.F32x2.HI_LO, UR5.F32, R164.reuse.F32 ;  /* 0x0000000506507c49 */ /* 0x100fe200092000a4 */
[----:B------:R-:W-:Y:S01]  /*c2d0*/  F2FP.BF16.F32.PACK_AB R37, R113, R112 ;  /* 0x000000707125723e */ /* 0x000fe200000010ff */
[----:B------:R-:W-:Y:S01]  /*c2e0*/  FFMA2 R42, R40.F32x2.HI_LO, R166.F32, 0.22756439447402954102 ;  /* 0x3e6906a4282a7449 */ /* 0x000fe200012000a6 */
[----:B------:R-:W4:Y:S01]  /*c2f0*/  MUFU.EX2 R55, R55 ;  /* 0x0000003700377308 */ /* 0x000f220000000800 */
[----:B------:R-:W-:-:S02]  /*c300*/  FFMA2 R82, R8.F32x2.HI_LO, UR5.F32, R164.F32 ;  /* 0x0000000508527c49 */ /* 0x000fc400092000a4 */
[----:B------:R-:W-:-:S04]  /*c310*/  FFMA2 R42, R42.F32x2.HI_LO, R40.F32x2.HI_LO, 0.69514614343643188477 ;  /* 0x3f31f5192a2a7449 */ /* 0x000fc80000200028 */
[----:B------:R-:W-:Y:S01]  /*c320*/  FFMA2 R40, R42.F32x2.HI_LO, R40.F32x2.HI_LO, 1 ;  /* 0x3f8000002a287449 */ /* 0x000fe20000200028 */
[----:B------:R-:W-:Y:S01]  /*c330*/  MUFU.EX2 R56, R56 ;  /* 0x0000003800387308 */ /* 0x000fe20000000800 */
[----:B------:R-:W-:Y:S02]  /*c340*/  FADD2.RM R42, R46.F32x2.HI_LO, 12582912 ;  /* 0x4b4000002e2a744b */ /* 0x000fe40000204000 */
[----:B------:R-:W-:Y:S01]  /*c350*/  IMAD R64, R64, 0x800000, R40 ;  /* 0x0080000040407824 */ /* 0x000fe200078e0228 */
[----:B--2---:R-:W-:Y:S01]  /*c360*/  F2FP.BF16.F32.PACK_AB R40, R71, R70 ;  /* 0x000000464728723e */ /* 0x004fe200000010ff */
[----:B------:R-:W-:Y:S02]  /*c370*/  FADD2 R44, R42.F32x2.HI_LO, -12582912 ;  /* 0xcb4000002a2c744b */ /* 0x000fe40000200000 */
[----:B------:R-:W-:Y:S01]  /*c380*/  IMAD R65, R65, 0x800000, R41 ;  /* 0x0080000041417824 */ /* 0x000fe200078e0229 */
[----:B---3--:R-:W-:Y:S01]  /*c390*/  F2FP.BF16.F32.PACK_AB R41, R73, R72 ;  /* 0x000000484929723e */ /* 0x008fe200000010ff */
[----:B------:R-:W2:Y:S01]  /*c3a0*/  MUFU.EX2 R57, R57 ;  /* 0x0000003900397308 */ /* 0x000ea20000000800 */
[----:B------:R-:W-:-:S02]  /*c3b0*/  FADD2 R44, R46.F32x2.HI_LO, -R44.F32x2.HI_LO ;  /* 0x8000002c2e2c724b */ /* 0x000fc40000000000 */
[----:B------:R-:W-:Y:S02]  /*c3c0*/  F2FP.BF16.F32.PACK_AB R50, R65, R64 ;  /* 0x000000404132723e */ /* 0x000fe400000010ff */
[----:B------:R-:W-:-:S03]  /*c3d0*/  FFMA2 R46, R44.F32x2.HI_LO, R166.F32, 0.22756439447402954102 ;  /* 0x3e6906a42c2e7449 */ /* 0x000fc600012000a6 */
[----:B------:R-:W-:Y:S01]  /*c3e0*/  MUFU.EX2 R58, R58 ;  /* 0x0000003a003a7308 */ /* 0x000fe20000000800 */
[----:B------:R-:W-:-:S04]  /*c3f0*/  FFMA2 R46, R46.F32x2.HI_LO, R44.F32x2.HI_LO, 0.69514614343643188477 ;  /* 0x3f31f5192e2e7449 */ /* 0x000fc8000020002c */
[----:B------:R-:W-:-:S03]  /*c400*/  FFMA2 R44, R46.F32x2.HI_LO, R44.F32x2.HI_LO, 1 ;  /* 0x3f8000002e2c7449 */ /* 0x000fc6000020002c */
[----:B------:R-:W3:Y:S01]  /*c410*/  MUFU.EX2 R59, R59 ;  /* 0x0000003b003b7308 */ /* 0x000ee20000000800 */
[----:B------:R-:W-:Y:S01]  /*c420*/  IMAD R62, R42, 0x800000, R44 ;  /* 0x008000002a3e7824 */ /* 0x000fe200078e022c */
[----:B------:R-:W-:Y:S01]  /*c430*/  F2FP.BF16.F32.PACK_AB R44, R53, R52 ;  /* 0x00000034352c723e */ /* 0x000fe200000010ff */
[----:B------:R-:W-:Y:S01]  /*c440*/  IMAD R63, R43, 0x800000, R45 ;  /* 0x008000002b3f7824 */ /* 0x000fe200078e022d */
[----:B----4-:R-:W-:Y:S02]  /*c450*/  F2FP.BF16.F32.PACK_AB R45, R55, R54 ;  /* 0x00000036372d723e */ /* 0x010fe400000010ff */
[----:B--2---:R-:W-:Y:S02]  /*c460*/  F2FP.BF16.F32.PACK_AB R46, R57, R56 ;  /* 0x00000038392e723e */ /* 0x004fe400000010ff */
[----:B------:R-:W-:Y:S01]  /*c470*/  MUFU.EX2 R60, R60 ;  /* 0x0000003c003c7308 */ /* 0x000fe20000000800 */
[----:B------:R-:W-:Y:S02]  /*c480*/  F2FP.BF16.F32.PACK_AB R42, R77, R76 ;  /* 0x0000004c4d2a723e */ /* 0x000fe400000010ff */
[----:B------:R-:W-:-:S02]  /*c490*/  F2FP.BF16.F32.PACK_AB R43, R75, R74 ;  /* 0x0000004a4b2b723e */ /* 0x000fc400000010ff */
[----:B------:R-:W-:-:S03]  /*c4a0*/  F2FP.BF16.F32.PACK_AB R51, R63, R62 ;  /* 0x0000003e3f33723e */ /* 0x000fc600000010ff */
[----:B------:R-:W2:Y:S01]  /*c4b0*/  MUFU.EX2 R61, R61 ;  /* 0x0000003d003d7308 */ /* 0x000ea20000000800 */
[----:B---3--:R-:W-:-:S07]  /*c4c0*/  F2FP.BF16.F32.PACK_AB R47, R59, R58 ;  /* 0x0000003a3b2f723e */ /* 0x008fce00000010ff */
[----:B------:R-:W-:Y:S08]  /*c4d0*/  MUFU.EX2 R66, R66 ;  /* 0x0000004200427308 */ /* 0x000ff00000000800 */
[----:B------:R-:W3:Y:S01]  /*c4e0*/  MUFU.EX2 R67, R67 ;  /* 0x0000004300437308 */ /* 0x000ee20000000800 */
[----:B--2---:R-:W-:-:S07]  /*c4f0*/  F2FP.BF16.F32.PACK_AB R48, R61, R60 ;  /* 0x0000003c3d30723e */ /* 0x004fce00000010ff */
[----:B------:R-:W-:Y:S08]  /*c500*/  MUFU.EX2 R78, R78 ;  /* 0x0000004e004e7308 */ /* 0x000ff00000000800 */
[----:B------:R-:W2:Y:S01]  /*c510*/  MUFU.EX2 R79, R79 ;  /* 0x0000004f004f7308 */ /* 0x000ea20000000800 */
[----:B---3--:R-:W-:-:S04]  /*c520*/  F2FP.BF16.F32.PACK_AB R49, R67, R66 ;  /* 0x000000424331723e */ /* 0x008fc800000010ff */
[----:B------:R3:W-:Y:S01]  /*c530*/  STTM.x16 tmem[UR4], R36 ;  /* 0x00000024000079ed */ /* 0x0007e20008240004 */
[----:B------:R-:W-:Y:S01]  /*c540*/  R2UR UR4, R158 ;  /* 0x000000009e0472ca */ /* 0x000fe200000e0000 */
[----:B------:R-:W4:Y:S01]  /*c550*/  FENCE.VIEW.ASYNC.T ;  /* 0x00000000000073c6 */ /* 0x000f220000000200 */
[----:B------:R-:W-:Y:S08]  /*c560*/  MUFU.EX2 R80, R80 ;  /* 0x0000005000507308 */ /* 0x000ff00000000800 */
[----:B------:R-:W5:Y:S01]  /*c570*/  MUFU.EX2 R81, R81 ;  /* 0x0000005100517308 */ /* 0x000f620000000800 */
[----:B--2---:R-:W-:-:S07]  /*c580*/  F2FP.BF16.F32.PACK_AB R4, R79, R78 ;  /* 0x0000004e4f04723e */ /* 0x004fce00000010ff */
[----:B------:R-:W-:Y:S08]  /*c590*/  MUFU.EX2 R82, R82 ;  /* 0x0000005200527308 */ /* 0x000ff00000000800 */
[----:B------:R-:W2:Y:S01]  /*c5a0*/  MUFU.EX2 R83, R83 ;  /* 0x0000005300537308 */ /* 0x000ea20000000800 */
[----:B-----5:R-:W-:-:S07]  /*c5b0*/  F2FP.BF16.F32.PACK_AB R5, R81, R80 ;  /* 0x000000505105723e */ /* 0x020fce00000010ff */
[----:B------:R-:W-:Y:S08]  /*c5c0*/  MUFU.EX2 R20, R20 ;  /* 0x0000001400147308 */ /* 0x000ff00000000800 */
[----:B------:R-:W5:Y:S01]  /*c5d0*/  MUFU.EX2 R21, R21 ;  /* 0x0000001500157308 */ /* 0x000f620000000800 */
[----:B--2---:R-:W-:-:S07]  /*c5e0*/  F2FP.BF16.F32.PACK_AB R6, R83, R82 ;  /* 0x000000525306723e */ /* 0x004fce00000010ff */
[----:B------:R-:W-:Y:S01]  /*c5f0*/  MUFU.EX2 R22, R22 ;  /* 0x0000001600167308 */ /* 0x000fe20000000800 */
[--C-:B---3--:R-:W-:Y:S02]  /*c600*/  FFMA2 R38, R12.F32x2.HI_LO, UR5.F32, R164.reuse.F32 ;  /* 0x000000050c267c49 */ /* 0x108fe400092000a4 */
[----:B------:R-:W-:Y:S02]  /*c610*/  IMAD.MOV.U32 R46, RZ, RZ, 0x1 ;  /* 0x00000001ff2e7424 */ /* 0x000fe400078e00ff */
[--C-:B------:R-:W-:Y:S02]  /*c620*/  FFMA2 R40, R14.F32x2.HI_LO, UR5.F32, R164.reuse.F32 ;  /* 0x000000050e287c49 */ /* 0x100fe400092000a4 */
[--C-:B------:R-:W-:Y:S01]  /*c630*/  FFMA2 R42, R16.F32x2.HI_LO, UR5.F32, R164.reuse.F32 ;  /* 0x00000005102a7c49 */ /* 0x100fe200092000a4 */
[----:B----4-:R1:W-:Y:S01]  /*c640*/  SYNCS.ARRIVE.TRANS64.RED.ART0 RZ, [UR15], R46 ;  /* 0x0000002effff79a7 */ /* 0x0103e2000850040f */
[----:B------:R-:W-:Y:S01]  /*c650*/  FFMA2 R44, R18.F32x2.HI_LO, UR5.F32, R164.F32 ;  /* 0x00000005122c7c49 */ /* 0x000fe200092000a4 */
[----:B------:R-:W-:Y:S01]  /*c660*/  MUFU.EX2 R36, R10 ;  /* 0x0000000a00247308 */ /* 0x000fe20000000800 */
[----:B-----5:R-:W-:-:S07]  /*c670*/  F2FP.BF16.F32.PACK_AB R12, R21, R20 ;  /* 0x00000014150c723e */ /* 0x020fce00000010ff */
[----:B------:R-:W2:Y:S08]  /*c680*/  MUFU.EX2 R37, R11 ;  /* 0x0000000b00257308 */ /* 0x000eb00000000800 */
[----:B------:R-:W-:Y:S08]  /*c690*/  MUFU.EX2 R38, R38 ;  /* 0x0000002600267308 */ /* 0x000ff00000000800 */
[----:B------:R-:W3:Y:S01]  /*c6a0*/  MUFU.EX2 R39, R39 ;  /* 0x0000002700277308 */ /* 0x000ee20000000800 */
[----:B--2---:R-:W-:-:S07]  /*c6b0*/  F2FP.BF16.F32.PACK_AB R7, R37, R36 ;  /* 0x000000242507723e */ /* 0x004fce00000010ff */
[----:B------:R-:W-:Y:S08]  /*c6c0*/  MUFU.EX2 R40, R40 ;  /* 0x0000002800287308 */ /* 0x000ff00000000800 */
[----:B------:R-:W2:Y:S01]  /*c6d0*/  MUFU.EX2 R41, R41 ;  /* 0x0000002900297308 */ /* 0x000ea20000000800 */
[----:B---3--:R-:W-:-:S07]  /*c6e0*/  F2FP.BF16.F32.PACK_AB R8, R39, R38 ;  /* 0x000000262708723e */ /* 0x008fce00000010ff */
[----:B------:R-:W-:Y:S08]  /*c6f0*/  MUFU.EX2 R42, R42 ;  /* 0x0000002a002a7308 */ /* 0x000ff00000000800 */
[----:B------:R-:W3:Y:S01]  /*c700*/  MUFU.EX2 R43, R43 ;  /* 0x0000002b002b7308 */ /* 0x000ee20000000800 */
[----:B--2---:R-:W-:-:S07]  /*c710*/  F2FP.BF16.F32.PACK_AB R9, R41, R40 ;  /* 0x000000282909723e */ /* 0x004fce00000010ff */
[----:B------:R-:W-:Y:S08]  /*c720*/  MUFU.EX2 R44, R44 ;  /* 0x0000002c002c7308 */ /* 0x000ff00000000800 */
[----:B------:R-:W2:Y:S01]  /*c730*/  MUFU.EX2 R45, R45 ;  /* 0x0000002d002d7308 */ /* 0x000ea20000000800 */
[----:B---3--:R-:W-:-:S07]  /*c740*/  F2FP.BF16.F32.PACK_AB R10, R43, R42 ;  /* 0x0000002a2b0a723e */ /* 0x008fce00000010ff */
[----:B------:R-:W3:Y:S08]  /*c750*/  MUFU.EX2 R23, R23 ;  /* 0x0000001700177308 */ /* 0x000ef00000000800 */
[----:B------:R-:W-:Y:S01]  /*c760*/  MUFU.EX2 R24, R24 ;  /* 0x0000001800187308 */ /* 0x000fe20000000800 */
[----:B--2---:R-:W-:-:S07]  /*c770*/  F2FP.BF16.F32.PACK_AB R11, R45, R44 ;  /* 0x0000002c2d0b723e */ /* 0x004fce00000010ff */
        /* <DEDUP_REMOVED lines=16> */
[----:B--2---:R-:W-:Y:S02]  /*c880*/  F2FP.BF16.F32.PACK_AB R18, R33, R32 ;  /* 0x000000202112723e */ /* 0x004fe400000010ff */
[----:B---3--:R-:W-:-:S04]  /*c890*/  F2FP.BF16.F32.PACK_AB R19, R35, R34 ;  /* 0x000000222313723e */ /* 0x008fc800000010ff */
[----:B------:R1:W-:Y:S01]  /*c8a0*/  STTM.x16 tmem[UR4], R4 ;  /* 0x00000004000079ed */ /* 0x0003e20008240004 */
[----:B------:R-:W-:Y:S01]  /*c8b0*/  USHF.L.U32 UR4, UR9, 0x1f, URZ ;  /* 0x0000001f09047899 */ /* 0x000fe200080006ff */
[----:B------:R-:W2:Y:S02]  /*c8c0*/  FENCE.VIEW.ASYNC.T ;  /* 0x00000000000073c6 */ /* 0x000ea40000000200 */
[----:B--2---:R-:W-:-:S03]  /*c8d0*/  NOP ;  /* 0x0000000000007918 */ /* 0x004fc60000000000 */
[----:B------:R-:W-:Y:S01]  /*c8e0*/  IMAD.U32 R47, RZ, RZ, UR4 ;  /* 0x00000004ff2f7e24 */ /* 0x000fe2000f8e00ff */
[----:B------:R1:W-:Y:S03]  /*c8f0*/  @P0 SYNCS.ARRIVE.TRANS64.RED.ART0 RZ, [UR14], R46 ;  /* 0x0000002effff09a7 */ /* 0x0003e6000850040e */
[----:B------:R-:W2:Y:S02]  /*c900*/  SYNCS.PHASECHK.TRANS64.TRYWAIT P0, [UR7+0xf0], R47 ;  /* 0x0000f02fff0075a7 */ /* 0x000ea40008001107 */
[----:B-12---:R-:W-:Y:S05]  /*c910*/  @!P0 BRA `(.L_x_79) ;  /* 0x0000004400bc8947 */ /* 0x006fea0003800000 */
.L_x_165:
[----:B------:R-:W-:Y:S01]  /*c920*/  MOV R5, UR16 ;  /* 0x0000001000057c02 */ /* 0x000fe20008000f00 */
[----:B-1----:R-:W-:Y:S01]  /*c930*/  FMUL R4, R165, R132 ;  /* 0x00000084a5047220 */ /* 0x002fe20000400000 */
[----:B------:R-:W-:Y:S01]  /*c940*/  FADD2 R136, R136.F32x2.HI_LO, R144.F32x2.HI_LO ;  /* 0x000000908888724b */ /* 0x000fe20000000000 */
[----:B------:R-:W-:Y:S01]  /*c950*/  UIADD3 UR11, UPT, UPT, UR11, 0x1, URZ ;  /* 0x000000010b0b7890 */ /* 0x000fe2000fffe0ff */
[----:B------:R-:W-:Y:S01]  /*c960*/  FADD2 R138, R138.F32x2.HI_LO, R146.F32x2.HI_LO ;  /* 0x000000928a8a724b */ /* 0x000fe20000000000 */
[----:B------:R-:W-:Y:S01]  /*c970*/  MOV R163, R167 ;  /* 0x000000a700a37202 */ /* 0x000fe20000000f00 */
[----:B------:R-:W-:Y:S01]  /*c980*/  FADD2 R4, R4.F32x2.HI_LO, R134.F32x2.HI_LO ;  /* 0x000000860404724b */ /* 0x000fe20000000000 */
[----:B------:R-:W-:Y:S01]  /*c990*/  UISETP.NE.AND UP1, UPT, UR11, URZ, UPT ;  /* 0x000000ff0b00728c */ /* 0x000fe2000bf25270 */
        /* <DEDUP_REMOVED lines=65> */
.L_x_77:
[----:B------:R-:W2:Y:S01]  /*cdb0*/  S2R R5, SR_TID.X ;  /* 0x0000000000057919 */ /* 0x000ea20000002100 */
[----:B------:R-:W3:Y:S01]  /*cdc0*/  S2UR UR5, SR_CgaCtaId ;  /* 0x00000000000579c3 */ /* 0x000ee20000008800 */
[----:B------:R-:W-:Y:S01]  /*cdd0*/  UISETP.GT.AND UP0, UPT, UR71, 0x3, UPT ;  /* 0x000000034700788c */ /* 0x000fe2000bf04270 */
[----:B------:R-:W-:-:S03]  /*cde0*/  UMOV UR6, 0x400 ;  /* 0x0000040000067882 */ /* 0x000fc60000000000 */
[----:B------:R-:W-:-:S06]  /*cdf0*/  USEL UR4, URZ, 0x80, !UP0 ;  /* 0x00000080ff047887 */ /* 0x000fcc000c000000 */
[----:B------:R-:W-:Y:S01]  /*ce00*/  IMAD.U32 R2, RZ, RZ, UR4 ;  /* 0x00000004ff027e24 */ /* 0x000fe2000f8e00ff */
[----:B---3--:R-:W-:-:S04]  /*ce10*/  ULEA UR4, UR5, UR6, 0x18 ;  /* 0x0000000605047291 */ /* 0x008fc8000f8ec0ff */
[----:B--2---:R-:W-:-:S04]  /*ce20*/  LOP3.LUT R5, R2, 0x7f, R5, 0xf8, !PT ;  /* 0x0000007f02057812 */ /* 0x004fc800078ef805 */
[----:B------:R-:W-:-:S05]  /*ce30*/  LEA R5, R5, UR4, 0x2 ;  /* 0x0000000405057c11 */ /* 0x000fca000f8e10ff */
[----:B------:R2:W-:Y:S04]  /*ce40*/  STS [R5+0x14c], R132 ;  /* 0x00014c8405007388 */ /* 0x0005e80000000800 */
[----:B------:R2:W-:Y:S01]  /*ce50*/  STS [R5+0x54c], R167 ;  /* 0x00054ca705007388 */ /* 0x0005e20000000800 */
[----:B------:R2:W-:Y:S06]  /*ce60*/  BAR.ARV R3, 0x40 ;  /* 0x000100030000751d */ /* 0x0005ec0000002000 */
.L_x_69:
[----:B------:R-:W3:Y:S01]  /*ce70*/  S2UR UR5, SR_CgaCtaId ;  /* 0x00000000000579c3 */ /* 0x000ee20000008800 */
[----:B------:R-:W-:Y:S01]  /*ce80*/  UISETP.GT.AND UP0, UPT, UR71, 0x3, UPT ;  /* 0x000000034700788c */ /* 0x000fe2000bf04270 */
[----:B------:R-:W-:Y:S01]  /*ce90*/  UMOV UR4, 0x400 ;  /* 0x0000040000047882 */ /* 0x000fe20000000000 */
[----:B------:R-:W-:-:S06]  /*cea0*/  USHF.L.U32 UR9, UR9, 0x1f, URZ ;  /* 0x0000001f09097899 */ /* 0x000fcc00080006ff */
[----:B------:R-:W-:Y:S01]  /*ceb0*/  MOV R2, UR9 ;  /* 0x0000000900027c02 */ /* 0x000fe20008000f00 */
[----:B---3--:R-:W-:-:S04]  /*cec0*/  ULEA UR5, UR5, UR4, 0x18 ;  /* 0x0000000405057291 */ /* 0x008fc8000f8ec0ff */
[----:B------:R-:W-:Y:S02]  /*ced0*/  UIADD3 UR4, UPT, UPT, UR5, 0x8, URZ ;  /* 0x0000000805047890 */ /* 0x000fe4000fffe0ff */
[----:B------:R-:W-:-:S09]  /*cee0*/  @!UP0 UIADD3 UR4, UPT, UPT, UR5, URZ, URZ ;  /* 0x000000ff05048290 */ /* 0x000fd2000fffe0ff */
[----:B------:R-:W3:Y:S02]  /*cef0*/  SYNCS.PHASECHK.TRANS64.TRYWAIT P0, [UR4+0xf0], R2 ;  /* 0x0000f002ff0075a7 */ /* 0x000ee40008001104 */
[----:B---3--:R-:W-:Y:S05]  /*cf00*/  @!P0 BRA `(.L_x_81) ;  /* 0x0000004000648947 */ /* 0x008fea0003800000 */
.L_x_167:
[----:B------:R-:W-:Y:S06]  /*cf10*/  BAR.ARV 0x2, 0x1a0 ;  /* 0x0086800000007b1d */ /* 0x000fec0000002000 */
[----:B------:R-:W-:Y:S05]  /*cf20*/  BRA `(.L_x_82) ;  /* 0x0000000000387947 */ /* 0x000fea0003800000 */
.L_x_67:
[----:B------:R-:W-:-:S09]  /*cf30*/  UISETP.NE.AND UP0, UPT, UR71, 0xc, UPT ;  /* 0x0000000c4700788c */ /* 0x000fd2000bf05270 */
[----:B------:R-:W-:Y:S05]  /*cf40*/  BRA.U UP0, `(.L_x_83) ;  /* 0x00000001002c7547 */ /* 0x000fea000b800000 */
[----:B------:R-:W1:Y:S01]  /*cf50*/  S2UR UR4, SR_CgaCtaId ;  /* 0x00000000000479c3 */ /* 0x000e620000008800 */
[----:B---3--:R-:W-:Y:S01]  /*cf60*/  UMOV UR6, 0x400 ;  /* 0x0000040000067882 */ /* 0x008fe20000000000 */
[----:B------:R-:W-:Y:S01]  /*cf70*/  UMOV UR5, 0x20 ;  /* 0x0000002000057882 */ /* 0x000fe20000000000 */
[----:B------:R-:W-:Y:S01]  /*cf80*/  ELECT P0, URZ, PT ;  /* 0x0000000000ff782f */ /* 0x000fe20003800000 */
[----:B-1----:R-:W-:Y:S02]  /*cf90*/  ULEA UR6, UR4, UR6, 0x18 ;  /* 0x0000000604067291 */ /* 0x002fe4000f8ec0ff */
[----:B------:R-:W-:-:S04]  /*cfa0*/  UIADD3 UR4, UPT, UPT, -UR5, 0x100000, URZ ;  /* 0x0010000005047890 */ /* 0x000fc8000fffe1ff */
[----:B------:R-:W-:Y:S02]  /*cfb0*/  USHF.L.U32 UR5, UR4, 0xb, URZ ;  /* 0x0000000b04057899 */ /* 0x000fe400080006ff */
[----:B------:R-:W-:Y:S01]  /*cfc0*/  USHF.L.U32 UR4, UR4, 0x1, URZ ;  /* 0x0000000104047899 */ /* 0x000fe200080006ff */
[----:B------:R-:W1:Y:S11]  /*cfd0*/  FENCE.VIEW.ASYNC.S ;  /* 0x00000000000073c6 */ /* 0x000e760000000000 */
[----:B-1----:R1:W3:Y:S01]  /*cfe0*/  SYNCS.EXCH.64 URZ, [UR6+0x140], UR4 ;  /* 0x0001400406ff75b2 */ /* 0x0022e20008000100 */
[----:B------:R-:W-:Y:S01]  /*cff0*/  NOP ;  /* 0x0000000000007918 */ /* 0x000fe20000000000 */
.L_x_83:
[----:B------:R-:W-:Y:S01]  /*d000*/  NOP ;  /* 0x0000000000007918 */ /* 0x000fe20000000000 */
.L_x_82:
[----:B------:R-:W-:Y:S02]  /*d010*/  UISETP.NE.AND UP0, UPT, UR71, 0xc, UPT ;  /* 0x0000000c4700788c */ /* 0x000fe4000bf05270 */
[----:B-1----:R-:W-:-:S04]  /*d020*/  ULOP3.LUT UR4, UR71, 0xfffffffc, URZ, 0xc0, !UPT ;  /* 0xfffffffc47047892 */ /* 0x002fc8000f8ec0ff */
[----:B------:R-:W-:-:S03]  /*d030*/  UISETP.NE.AND UP1, UPT, UR4, 0x8, UPT ;  /* 0x000000080400788c */ /* 0x000fc6000bf25270 */
[----:B------:R-:W-:Y:S08]  /*d040*/  BRA.U UP0, `(.L_x_84) ;  /* 0x00000001002c7547 */ /* 0x000ff0000b800000 */
        /* <DEDUP_REMOVED lines=11> */
.L_x_84:
[----:B------:R-:W-:Y:S01]  /*d100*/  NOP ;  /* 0x0000000000007918 */ /* 0x000fe20000000000 */
[----:B------:R-:W-:Y:S05]  /*d110*/  BRA.U UP1, `(.L_x_85) ;  /* 0x0000002d015c7547 */ /* 0x000fea000b800000 */
[----:B------:R-:W-:-:S08]  /*d120*/  NOP ;  /* 0x0000000000007918 */ /* 0x000fd00000000000 */
[----:B------:R-:W1:-:S00]  /*d130*/  USETMAXREG.DEALLOC.CTAPOOL 0x50 ;  /* 0x00000050000079c8 */ /* 0x000e4000080e0500 */
[----:B------:R-:W4:Y:S01]  /*d140*/  S2UR UR21, SR_CTAID.X ;  /* 0x00000000001579c3 */ /* 0x000f220000002500 */
[----:B-1----:R-:W4:Y:S01]  /*d150*/  LDCU UR4, c[0x0][0x640] ;  /* 0x0000c800ff0477ac */ /* 0x002f220008000800 */
[----:B---3--:R-:W-:Y:S01]  /*d160*/  R2UR UR15, R0 ;  /* 0x00000000000f72ca */ /* 0x008fe200000e0000 */
[----:B------:R-:W1:Y:S01]  /*d170*/  S2R R41, SR_TID.X ;  /* 0x0000000000297919 */ /* 0x000e620000002100 */
[----:B------:R-:W-:Y:S01]  /*d180*/  IMAD.MOV.U32 R0, RZ, RZ, 0x1 ;  /* 0x00000001ff007424 */ /* 0x000fe200078e00ff */
[----:B------:R-:W3:Y:S01]  /*d190*/  LDCU.U8 UR8, c[0x0][0x644] ;  /* 0x0000c880ff0877ac */ /* 0x000ee20008000000 */
[----:B--2-45:R-:W-:Y:S01]  /*d1a0*/  IMAD.MOV.U32 R4, RZ, RZ, 0x1 ;  /* 0x00000001ff047424 */ /* 0x034fe200078e00ff */
[----:B------:R-:W2:Y:S01]  /*d1b0*/  LDCU.U8 UR7, c[0x0][0x645] ;  /* 0x0000c8a0ff0777ac */ /* 0x000ea20008000000 */
[----:B------:R-:W4:Y:S01]  /*d1c0*/  LDCU UR6, c[0x0][0x654] ;  /* 0x0000ca80ff0677ac */ /* 0x000f220008000800 */
[----:B------:R-:W5:Y:S01]  /*d1d0*/  LDCU.U8 UR13, c[0x0][0x638] ;  /* 0x0000c700ff0d77ac */ /* 0x000f620008000000 */
[----:B------:R-:W5:Y:S01]  /*d1e0*/  LDCU.U8 UR14, c[0x0][0x650] ;  /* 0x0000ca00ff0e77ac */ /* 0x000f620008000000 */
[----:B------:R-:W-:Y:S01]  /*d1f0*/  UIMAD.WIDE.U32 UR4, UR21, UR4, URZ ;  /* 0x00000004150472a5 */ /* 0x000fe2000f8e00ff */
[----:B------:R-:W2:Y:S03]  /*d200*/  LDCU.U8 UR11, c[0x0][0x639] ;  /* 0x0000c720ff0b77ac */ /* 0x000ea60008000000 */
[----:B------:R-:W-:Y:S01]  /*d210*/  UIADD3 UR4, UPT, UPT, -UR5, UR21, URZ ;  /* 0x0000001505047290 */ /* 0x000fe2000fffe1ff */
[----:B------:R-:W2:Y:S01]  /*d220*/  LDCU.U8 UR12, c[0x0][0x651] ;  /* 0x0000ca20ff0c77ac */ /* 0x000ea20008000000 */
[C---:B-1----:R-:W-:Y:S01]  /*d230*/  IMAD.SHL.U32 R3, R41.reuse, 0x80, RZ ;  /* 0x0000008029037824 */ /* 0x042fe200078e00ff */
[----:B------:R-:W-:Y:S01]  /*d240*/  LOP3.LUT R2, R41, 0x7f, RZ, 0xc0, !PT ;  /* 0x0000007f29027812 */ /* 0x000fe200078ec0ff */
[----:B---3--:R-:W-:Y:S01]  /*d250*/  USHF.R.U32.HI UR4, URZ, UR8, UR4 ;  /* 0x00000008ff047299 */ /* 0x008fe20008011604 */
[----:B------:R-:W1:Y:S02]  /*d260*/  LDCU.64 UR8, c[0x0][0x630] ;  /* 0x0000c600ff0877ac */ /* 0x000e640008000a00 */
[----:B------:R-:W-:-:S02]  /*d270*/  LOP3.LUT R3, R3, 0xf80, RZ, 0xc0, !PT ;  /* 0x00000f8003037812 */ /* 0x000fc400078ec0ff */
[----:B------:R-:W-:Y:S01]  /*d280*/  SHF.R.U32.HI R36, RZ, 0x5, R2 ;  /* 0x00000005ff247819 */ /* 0x000fe20000011602 */
[----:B------:R-:W-:-:S04]  /*d290*/  UIADD3 UR4, UPT, UPT, UR5, UR4, URZ ;  /* 0x0000000405047290 */ /* 0x000fc8000fffe0ff */
[----:B--2---:R-:W-:Y:S01]  /*d2a0*/  USHF.R.U32.HI UR10, URZ, UR7, UR4 ;  /* 0x00000007ff0a7299 */ /* 0x004fe20008011604 */
[----:B------:R-:W-:Y:S01]  /*d2b0*/  IMAD R3, R36, 0x1000, R3 ;  /* 0x0000100024037824 */ /* 0x000fe200078e0203 */
[----:B------:R-:W2:Y:S02]  /*d2c0*/  LDCU UR7, c[0x0][0x63c] ;  /* 0x0000c780ff0777ac */ /* 0x000ea40008000800 */
[----:B----4-:R-:W-:Y:S02]  /*d2d0*/  UISETP.GE.AND UP0, UPT, UR10, UR6, UPT ;  /* 0x000000060a00728c */ /* 0x010fe4000bf06270 */
[----:B------:R-:W-:Y:S02]  /*d2e0*/  UIADD3 UR4, UPT, UPT, -UR10, URZ, URZ ;  /* 0x000000ff0a047290 */ /* 0x000fe4000fffe1ff */
[----:B-----5:R-:W-:Y:S01]  /*d2f0*/  USEL UR6, UR13, UR14, !UP0 ;  /* 0x0000000e0d067287 */ /* 0x020fe2000c000000 */
[----:B------:R-:W3:Y:S03]  /*d300*/  LDCU.U8 UR14, c[0x0][0x62c] ;  /* 0x0000c580ff0e77ac */ /* 0x000ee60008000000 */
[----:B------:R-:W-:-:S03]  /*d310*/  ULOP3.LUT UR6, UR6, 0xff, URZ, 0xc0, !UPT ;  /* 0x000000ff06067892 */ /* 0x000fc6000f8ec0ff */
[----:B-1----:R-:W1:Y:S01]  /*d320*/  @UP0 LDCU UR9, c[0x0][0x64c] ;  /* 0x0000c980ff0907ac */ /* 0x002e620008000800 */
[----:B--2---:R-:W-:Y:S01]  /*d330*/  UIMAD UR7, UR4, UR7, UR21 ;  /* 0x00000007040772a4 */ /* 0x004fe2000f8e0215 */
[----:B------:R-:W2:Y:S03]  /*d340*/  @UP0 LDCU UR8, c[0x0][0x648] ;  /* 0x0000c900ff0807ac */ /* 0x000ea60008000800 */
[----:B-1----:R-:W-:Y:S02]  /*d350*/  UIMAD.WIDE.U32 UR4, UR7, UR9, URZ ;  /* 0x00000009070472a5 */ /* 0x002fe4000f8e00ff */
[----:B------:R-:W-:Y:S01]  /*d360*/  USEL UR9, UR11, UR12, !UP0 ;  /* 0x0000000c0b097287 */ /* 0x000fe2000c000000 */
[----:B------:R-:W1:Y:S01]  /*d370*/  S2UR UR11, SR_CgaCtaId ;  /* 0x00000000000b79c3 */ /* 0x000e620000008800 */
[----:B------:R-:W-:Y:S01]  /*d380*/  UIADD3 UR4, UPT, UPT, UR7, -UR5, URZ ;  /* 0x8000000507047290 */ /* 0x000fe2000fffe0ff */
[----:B------:R-:W4:Y:S03]  /*d390*/  LDCU.64 UR12, c[0x0][0x620] ;  /* 0x0000c400ff0c77ac */ /* 0x000f260008000a00 */
[----:B------:R-:W-:-:S02]  /*d3a0*/  USHF.R.U32.HI UR4, URZ, UR6, UR4 ;  /* 0x00000006ff047299 */ /* 0x000fc40008011604 */
[----:B------:R-:W-:Y:S02]  /*d3b0*/  ULOP3.LUT UR6, UR9, 0xff, URZ, 0xc0, !UPT ;  /* 0x000000ff09067892 */ /* 0x000fe4000f8ec0ff */
[----:B------:R-:W-:Y:S01]  /*d3c0*/  UIADD3 UR4, UPT, UPT, UR5, UR4, URZ ;  /* 0x0000000405047290 */ /* 0x000fe2000fffe0ff */
[----:B------:R-:W5:Y:S03]  /*d3d0*/  LDCU UR5, c[0x0][0x628] ;  /* 0x0000c500ff0577ac */ /* 0x000f660008000800 */
[----:B------:R-:W-:-:S04]  /*d3e0*/  USHF.R.U32.HI UR20, URZ, UR6, UR4 ;  /* 0x00000006ff147299 */ /* 0x000fc80008011604 */
[----:B------:R-:W-:-:S04]  /*d3f0*/  UIADD3 UR4, UPT, UPT, -UR20, URZ, URZ ;  /* 0x000000ff14047290 */ /* 0x000fc8000fffe1ff */
[----:B--2---:R-:W-:-:S03]  /*d400*/  UIMAD UR4, UR8, UR4, UR7 ;  /* 0x00000004080472a4 */ /* 0x004fc6000f8e0207 */
[----:B------:R-:W-:Y:S01]  /*d410*/  UMOV UR7, 0x400 ;  /* 0x0000040000077882 */ /* 0x000fe20000000000 */
[----:B----4-:R-:W-:Y:S02]  /*d420*/  UIMAD UR6, UR10, UR12, UR4 ;  /* 0x0000000c0a0672a4 */ /* 0x010fe4000f8e0204 */
[----:B-1----:R-:W-:Y:S02]  /*d430*/  ULEA UR7, UR11, UR7, 0x18 ;  /* 0x000000070b077291 */ /* 0x002fe4000f8ec0ff */
[----:B-----5:R-:W-:Y:S02]  /*d440*/  UIMAD.WIDE.U32 UR4, UR6, UR5, URZ ;  /* 0x00000005060472a5 */ /* 0x020fe4000f8e00ff */
[----:B------:R-:W-:Y:S02]  /*d450*/  UIADD3 UR8, UPT, UPT, UR7, 0x90, URZ ;  /* 0x0000009007087890 */ /* 0x000fe4000fffe0ff */
[----:B------:R-:W-:Y:S02]  /*d460*/  UIADD3 UR10, UPT, UPT, UR7, 0x98, URZ ;  /* 0x00000098070a7890 */ /* 0x000fe4000fffe0ff */
[----:B------:R-:W-:Y:S01]  /*d470*/  UPRMT UR9, UR15, 0x654, UR8 ;  /* 0x000006540f097896 */ /* 0x000fe20008000008 */
[----:B------:R-:W-:Y:S01]  /*d480*/  BAR.SYNC.DEFER_BLOCKING 0x2, 0x1a0 ;  /* 0x0086800000007b1d */ /* 0x000fe20000010000 */
[----:B------:R-:W-:-:S02]  /*d490*/  UPRMT UR12, UR15, 0x654, UR10 ;  /* 0x000006540f0c7896 */ /* 0x000fc4000800000a */
[----:B------:R-:W-:-:S03]  /*d4a0*/  UIADD3 UR4, UPT, UPT, UR6, -UR5, URZ ;  /* 0x8000000506047290 */ /* 0x000fc6000fffe0ff */
[----:B------:R-:W1:Y:S01]  /*d4b0*/  LDCU UR8, c[0x0][0x60c] ;  /* 0x0000c180ff0877ac */ /* 0x000e620008000800 */
[----:B---3--:R-:W-:Y:S01]  /*d4c0*/  USHF.R.U32.HI UR4, URZ, UR14, UR4 ;  /* 0x0000000eff047299 */ /* 0x008fe20008011604 */
[----:B------:R-:W2:Y:S03]  /*d4d0*/  LDCU.U8 UR14, c[0x0][0x62d] ;  /* 0x0000c5a0ff0e77ac */ /* 0x000ea60008000000 */
[----:B------:R-:W-:Y:S01]  /*d4e0*/  UIADD3 UR4, UPT, UPT, UR5, UR4, URZ ;  /* 0x0000000405047290 */ /* 0x000fe2000fffe0ff */
[----:B------:R3:W-:Y:S01]  /*d4f0*/  SYNCS.ARRIVE.TRANS64.RED.ART0 RZ, [UR9], R0 ;  /* 0x00000000ffff79a7 */ /* 0x0007e20008500409 */
[----:B-1----:R-:W-:Y:S02]  /*d500*/  UISETP.GE.AND UP0, UPT, UR21, UR8, UPT ;  /* 0x000000081500728c */ /* 0x002fe4000bf06270 */
[----:B--2---:R-:W-:Y:S01]  /*d510*/  USHF.R.U32.HI UR18, URZ, UR14, UR4 ;  /* 0x0000000eff127299 */ /* 0x004fe20008011604 */
[----:B------:R3:W-:Y:S03]  /*d520*/  SYNCS.ARRIVE.TRANS64.RED.ART0 RZ, [UR12], R0 ;  /* 0x00000000ffff79a7 */ /* 0x0007e6000850040c */
[----:B------:R-:W-:-:S04]  /*d530*/  UIADD3 UR4, UPT, UPT, -UR18, URZ, URZ ;  /* 0x000000ff12047290 */ /* 0x000fc8000fffe1ff */
[----:B------:R-:W-:Y:S01]  /*d540*/  UIMAD UR19, UR4, UR13, UR6 ;  /* 0x0000000d041372a4 */ /* 0x000fe2000f8e0206 */
[----:B------:R-:W-:Y:S11]  /*d550*/  BRA.U UP0, `(.L_x_86) ;  /* 0x0000002900387547 */ /* 0x000ff6000b800000 */
[----:B------:R-:W1:Y:S01]  /*d560*/  LDCU UR5, c[0x0][0x614] ;  /* 0x0000c280ff0577ac */ /* 0x000e620008000800 */
[----:B------:R-:W-:Y:S01]  /*d570*/  VIADD R3, R3, UR7 ;  /* 0x0000000703037c36 */ /* 0x000fe20008000000 */
[----:B------:R-:W-:Y:S01]  /*d580*/  SHF.L.U32 R36, R36, 0x15, RZ ;  /* 0x0000001524247819 */ /* 0x000fe200000006ff */
[----:B------:R-:W2:Y:S01]  /*d590*/  LDCU UR10, c[0x0][0x38c] ;  /* 0x00007180ff0a77ac */ /* 0x000ea20008000800 */
[----:B------:R-:W-:Y:S01]  /*d5a0*/  LEA R38, R2, UR7, 0x2 ;  /* 0x0000000702267c11 */ /* 0x000fe2000f8e10ff */
[----:B------:R-:W-:Y:S01]  /*d5b0*/  VIADD R39, R3, 0xc00 ;  /* 0x00000c0003277836 */ /* 0x000fe20000000000 */
[----:B------:R-:W4:Y:S01]  /*d5c0*/  LDCU UR6, c[0x0][0x380] ;  /* 0x00007000ff0677ac */ /* 0x000f220008000800 */
[----:B------:R-:W-:Y:S01]  /*d5d0*/  ULOP3.LUT UR4, UR71, 0x3, URZ, 0xc0, !UPT ;  /* 0x0000000347047892 */ /* 0x000fe2000f8ec0ff */
[----:B------:R-:W-:Y:S01]  /*d5e0*/  UMOV UR22, 0x0 ;  /* 0x0000000000167882 */ /* 0x000fe20000000000 */
[----:B------:R-:W-:Y:S02]  /*d5f0*/  UMOV UR23, 0x1 ;  /* 0x0000000100177882 */ /* 0x000fe40000000000 */
[----:B------:R-:W-:-:S02]  /*d600*/  UIADD3 UR14, UPT, UPT, UR4, 0x3, URZ ;  /* 0x00000003040e7890 */ /* 0x000fc4000fffe0ff */
[----:B------:R-:W-:Y:S02]  /*d610*/  UIADD3 UR15, UPT, UPT, UR4, 0x7, URZ ;  /* 0x00000007040f7890 */ /* 0x000fe4000fffe0ff */
[----:B-1----:R-:W-:Y:S02]  /*d620*/  UIADD3 UR5, UPT, UPT, -UR20, UR5, URZ ;  /* 0x0000000514057290 */ /* 0x002fe4000fffe1ff */
[----:B------:R-:W-:Y:S01]  /*d630*/  IMAD.U32 R40, RZ, RZ, UR14 ;  /* 0x0000000eff287e24 */ /* 0x000fe2000f8e00ff */
[----:B--2---:R-:W-:Y:S01]  /*d640*/  UIADD3 UR13, UPT, UPT, UR10, -0x1, URZ ;  /* 0xffffffff0a0d7890 */ /* 0x004fe2000fffe0ff */
[----:B------:R-:W-:Y:S01]  /*d650*/  MOV R37, UR15 ;  /* 0x0000000f00257c02 */ /* 0x000fe20008000f00 */
[----:B------:R-:W-:Y:S02]  /*d660*/  UISETP.GT.AND UP0, UPT, UR10, URZ, UPT ;  /* 0x000000ff0a00728c */ /* 0x000fe4000bf04270 */
[----:B----4-:R-:W-:Y:S01]  /*d670*/  UIADD3 UR4, UPT, UPT, UR10, -UR6, URZ ;  /* 0x800000060a047290 */ /* 0x010fe2000fffe0ff */
[----:B------:R1:W-:Y:S01]  /*d680*/  BAR.SYNC.DEFER_BLOCKING R40, 0x40 ;  /* 0x000100280000751d */ /* 0x0003e20000010000 */
[----:B------:R-:W-:-:S02]  /*d690*/  UIADD3 UR6, UPT, UPT, -UR10, URZ, URZ ;  /* 0x000000ff0a067290 */ /* 0x000fc4000fffe1ff */
[----:B------:R-:W-:Y:S02]  /*d6a0*/  ULEA UR4, UR5, UR4, 0x8 ;  /* 0x0000000405047291 */ /* 0x000fe4000f8e40ff */
[----:B------:R-:W-:Y:S02]  /*d6b0*/  USHF.R.S32.HI UR6, URZ, 0x1f, UR6 ;  /* 0x0000001fff067899 */ /* 0x000fe40008011406 */
[----:B------:R-:W-:Y:S02]  /*d6c0*/  UIADD3 UR11, UPT, UPT, -UR4, URZ, URZ ;  /* 0x000000ff040b7290 */ /* 0x000fe4000fffe1ff */
[----:B------:R-:W-:Y:S02]  /*d6d0*/  ULEA.HI UR10, UR6, -UR10, URZ, 0x7 ;  /* 0x8000000a060a7291 */ /* 0x000fe4000f8f38ff */
[----:B------:R-:W-:Y:S02]  /*d6e0*/  USHF.R.S32.HI UR5, URZ, 0x1f, UR13 ;  /* 0x0000001fff057899 */ /* 0x000fe4000801140d */
[----:B------:R-:W-:-:S02]  /*d6f0*/  USHF.R.S32.HI UR6, URZ, 0x1f, UR11 ;  /* 0x0000001fff067899 */ /* 0x000fc4000801140b */
[----:B------:R-:W-:Y:S02]  /*d700*/  UIADD3 UR8, UPT, UPT, UR4, -0x1, URZ ;  /* 0xffffffff04087890 */ /* 0x000fe4000fffe0ff */
[----:B------:R-:W-:Y:S02]  /*d710*/  UISETP.GT.AND UP1, UPT, UR4, URZ, UPT ;  /* 0x000000ff0400728c */ /* 0x000fe4000bf24270 */
[----:B------:R-:W-:Y:S02]  /*d720*/  ULEA.HI UR5, UR5, UR13, URZ, 0x7 ;  /* 0x0000000d05057291 */ /* 0x000fe4000f8f38ff */
[----:B------:R-:W-:Y:S02]  /*d730*/  ULEA.HI UR4, UR6, -UR4, URZ, 0x7 ;  /* 0x8000000406047291 */ /* 0x000fe4000f8f38ff */
[----:B------:R-:W-:Y:S01]  /*d740*/  USHF.R.S32.HI UR13, URZ, 0x1f, UR8 ;  /* 0x0000001fff0d7899 */ /* 0x000fe20008011408 */
[----:B------:R1:W-:Y:S01]  /*d750*/  SYNCS.ARRIVE.TRANS64.ART0 RZ, [UR7+0xf0], R0 ;  /* 0x0000f000ffff79a7 */ /* 0x0003e20008500007 */
[----:B------:R-:W-:-:S02]  /*d760*/  @UP0 UIMAD.WIDE UR16, UR5, 0x2000000, UR22 ;  /* 0x02000000051008a5 */ /* 0x000fc4000f8e0216 */
[----:B------:R-:W-:Y:S02]  /*d770*/  USHF.R.S32.HI UR4, URZ, 0x7, UR4 ;  /* 0x00000007ff047899 */ /* 0x000fe40008011404 */
[----:B------:R-:W-:Y:S02]  /*d780*/  USHF.R.S32.HI UR10, URZ, 0x7, UR10 ;  /* 0x00000007ff0a7899 */ /* 0x000fe4000801140a */
[----:B------:R-:W-:Y:S02]  /*d790*/  ULEA.HI UR5, UR13, UR8, URZ, 0x7 ;  /* 0x000000080d057291 */ /* 0x000fe4000f8f38ff */
[----:B------:R-:W-:Y:S02]  /*d7a0*/  UIADD3 UR6, UPT, UPT, -UR4, URZ, URZ ;  /* 0x000000ff04067290 */ /* 0x000fe4000fffe1ff */
[----:B------:R-:W-:Y:S02]  /*d7b0*/  ULEA.HI.SX32 UR5, UR5, 0x1, 0x19 ;  /* 0x0000000105057891 */ /* 0x000fe4000f8fcaff */
[----:B------:R-:W-:-:S05]  /*d7c0*/  UIADD3 UR4, UPT, UPT, -UR10, URZ, URZ ;  /* 0x000000ff0a047290 */ /* 0x000fca000fffe1ff */
[----:B------:R-:W-:Y:S02]  /*d7d0*/  @!UP1 UMOV UR5, UR6 ;  /* 0x0000000600059c82 */ /* 0x000fe40008000000 */
[----:B------:R-:W-:Y:S02]  /*d7e0*/  @UP0 UMOV UR4, UR17 ;  /* 0x0000001100040c82 */ /* 0x000fe40008000000 */
[----:B------:R-:W-:-:S04]  /*d7f0*/  UISETP.LT.AND UP0, UPT, UR5, UR4, UPT ;  /* 0x000000040500728c */ /* 0x000fc8000bf01270 */
[----:B------:R-:W-:-:S04]  /*d800*/  USEL UR4, UR5, UR4, UP0 ;  /* 0x0000000405047287 */ /* 0x000fc80008000000 */
[----:B------:R-:W-:Y:S01]  /*d810*/  UISETP.GE.AND UP0, UPT, UR4, 0x2, UPT ;  /* 0x000000020400788c */ /* 0x000fe2000bf06270 */
[----:B------:R1:W-:Y:S08]  /*d820*/  BAR.SYNC.DEFER_BLOCKING R37, 0x40 ;  /* 0x000100250000751d */ /* 0x0003f00000010000 */
[----:B------:R-:W-:Y:S05]  /*d830*/  BRA.U !UP0, `(.L_x_87) ;  /* 0x0000000908e87547 */ /* 0x000fea000b800000 */
[----:B------:R-:W-:Y:S02]  /*d840*/  UIADD3 UR6, UPT, UPT, -UR4, URZ, URZ ;  /* 0x000000ff04067290 */ /* 0x000fe4000fffe1ff */
.L_x_90:
[----:B--2---:R2:W-:Y:S06]  /*d850*/  BAR.SYNC.DEFER_BLOCKING R40, 0x40 ;  /* 0x000100280000751d */ /* 0x0045ec0000010000 */
[----:B----4-:R-:W4:Y:S02]  /*d860*/  LDS R42, [R38+0x14c] ;  /* 0x00014c00262a7984 */ /* 0x010f240000000800 */
[----:B----4-:R-:W-:-:S13]  /*d870*/  FSETP.GEU.AND P0, PT, R42, 1, PT ;  /* 0x3f8000002a00780b */ /* 0x010fda0003f0e000 */
[----:B------:R-:W-:-:S04]  /*d880*/  VOTE.ANY R4, PT, !P0 ;  /* 0x0000000000047806 */ /* 0x000fc800040e0100 */
[----:B------:R-:W-:-:S13]  /*d890*/  ISETP.NE.AND P0, PT, R4, RZ, PT ;  /* 0x000000ff0400720c */ /* 0x000fda0003f05270 */
[----:B--2---:R-:W-:Y:S05]  /*d8a0*/  @!P0 BRA `(.L_x_88) ;  /* 0x00000004004c8947 */ /* 0x004fea0003800000 */
[C---:B------:R-:W-:Y:S02]  /*d8b0*/  R2UR UR4, R36.reuse ;  /* 0x00000000240472ca */ /* 0x040fe400000e0000 */
[----:B------:R-:W-:-:S11]  /*d8c0*/  R2UR UR5, R36 ;  /* 0x00000000240572ca */ /* 0x000fd600000e0000 */
[----:B------:R-:W2:Y:S02]  /*d8d0*/  LDTM.x16 R20, tmem[UR4+0x100] ;  /* 0x00010004001479ee */ /* 0x000ea40008240000 */
[-C--:B--2---:R-:W-:Y:S02]  /*d8e0*/  FMUL2 R20, R20.F32x2.HI_LO, R42.reuse.F32 ;  /* 0x0000002a1414724a */ /* 0x084fe40001000000 */
[-C--:B------:R-:W-:Y:S02]  /*d8f0*/  FMUL2 R22, R22.F32x2.HI_LO, R42.reuse.F32 ;  /* 0x0000002a1616724a */ /* 0x080fe40001000000 */
[-C--:B------:R-:W-:Y:S02]  /*d900*/  FMUL2 R24, R24.F32x2.HI_LO, R42.reuse.F32 ;  /* 0x0000002a1818724a */ /* 0x080fe40001000000 */
[-C--:B------:R-:W-:Y:S02]  /*d910*/  FMUL2 R26, R26.F32x2.HI_LO, R42.reuse.F32 ;  /* 0x0000002a1a1a724a */ /* 0x080fe40001000000 */
[----:B------:R-:W-:-:S02]  /*d920*/  FMUL2 R28, R28.F32x2.HI_LO, R42.F32 ;  /* 0x0000002a1c1c724a */ /* 0x000fc40001000000 */
[-C--:B------:R-:W-:Y:S02]  /*d930*/  FMUL2 R30, R30.F32x2.HI_LO, R42.reuse.F32 ;  /* 0x0000002a1e1e724a */ /* 0x080fe40001000000 */
[-C--:B------:R-:W-:Y:S02]  /*d940*/  FMUL2 R32, R32.F32x2.HI_LO, R42.reuse.F32 ;  /* 0x0000002a2020724a */ /* 0x080fe40001000000 */
[----:B------:R-:W-:-:S04]  /*d950*/  FMUL2 R34, R34.F32x2.HI_LO, R42.F32 ;  /* 0x0000002a2222724a */ /* 0x000fc80001000000 */
[----:B------:R-:W-:Y:S01]  /*d960*/  STTM.x16 tmem[UR5+0x100], R20 ;  /* 0x00010014000079ed */ /* 0x000fe20008240005 */
        /* <DEDUP_REMOVED lines=69> */
[----:B------:R2:W-:Y:S01]  /*ddc0*/  STTM.x16 tmem[UR4+0x170], R4 ;  /* 0x00017004000079ed */ /* 0x0005e20008240004 */
[----:B------:R-:W4:Y:S02]  /*ddd0*/  FENCE.VIEW.ASYNC.T ;  /* 0x00000000000073c6 */ /* 0x000f240000000200 */
.L_x_88:
[----:B----4-:R4:W-:Y:S01]  /*dde0*/  SYNCS.ARRIVE.TRANS64.RED.ART0 RZ, [UR9], R0 ;  /* 0x00000000ffff79a7 */ /* 0x0109e20008500409 */
[----:B------:R-:W-:-:S04]  /*ddf0*/  UIADD3 UR6, UPT, UPT, UR6, 0x1, URZ ;  /* 0x0000000106067890 */ /* 0x000fc8000fffe0ff */
[----:B------:R-:W-:Y:S01]  /*de00*/  UISETP.NE.AND UP0, UPT, UR6, -0x1, UPT ;  /* 0xffffffff0600788c */ /* 0x000fe2000bf05270 */
[----:B------:R4:W-:Y:S01]  /*de10*/  SYNCS.ARRIVE.TRANS64.ART0 RZ, [UR7+0xf8], R0 ;  /* 0x0000f800ffff79a7 */ /* 0x0009e20008500007 */
[----:B------:R4:W-:Y:S06]  /*de20*/  BAR.SYNC.DEFER_BLOCKING R37, 0x40 ;  /* 0x000100250000751d */ /* 0x0009ec0000010000 */
[----:B------:R-:W5:Y:S02]  /*de30*/  LDS R42, [R38+0x34c] ;  /* 0x00034c00262a7984 */ /* 0x000f640000000800 */
[----:B-----5:R-:W-:-:S13]  /*de40*/  FSETP.GEU.AND P0, PT, R42, 1, PT ;  /* 0x3f8000002a00780b */ /* 0x020fda0003f0e000 */
[----:B--2---:R-:W-:-:S04]  /*de50*/  VOTE.ANY R4, PT, !P0 ;  /* 0x0000000000047806 */ /* 0x004fc800040e0100 */
[----:B------:R-:W-:-:S13]  /*de60*/  ISETP.NE.AND P0, PT, R4, RZ, PT ;  /* 0x000000ff0400720c */ /* 0x000fda0003f05270 */
[----:B----4-:R-:W-:Y:S05]  /*de70*/  @!P0 BRA `(.L_x_89) ;  /* 0x00000004004c8947 */ /* 0x010fea0003800000 */
        /* <DEDUP_REMOVED lines=83> */
.L_x_89:
[----:B----4-:R4:W-:Y:S01]  /*e3b0*/  SYNCS.ARRIVE.TRANS64.RED.ART0 RZ, [UR12], R0 ;  /* 0x00000000ffff79a7 */ /* 0x0109e2000850040c */
[----:B------:R4:W-:Y:S01]  /*e3c0*/  SYNCS.ARRIVE.TRANS64.ART0 RZ, [UR7+0xf0], R0 ;  /* 0x0000f000ffff79a7 */ /* 0x0009e20008500007 */
[----:B------:R-:W-:Y:S05]  /*e3d0*/  BRA.U UP0, `(.L_x_90) ;  /* 0xfffffff5001c7547 */ /* 0x000fea000b83ffff */
.L_x_87:
[----:B------:R5:W-:Y:S01]  /*e3e0*/  SYNCS.ARRIVE.TRANS64.ART0 RZ, [UR7+0xf8], R0 ;  /* 0x0000f800ffff79a7 */ /* 0x000be20008500007 */
[----:B------:R5:W-:Y:S01]  /*e3f0*/  BAR.SYNC.DEFER_BLOCKING R40, 0x40 ;  /* 0x000100280000751d */ /* 0x000be20000010000 */
[----:B------:R-:W-:Y:S02]  /*e400*/  IMAD.MOV.U32 R55, RZ, RZ, 0x10 ;  /* 0x00000010ff377424 */ /* 0x000fe400078e00ff */
[----:B------:R-:W-:Y:S02]  /*e410*/  IMAD.MOV.U32 R54, RZ, RZ, 0x20 ;  /* 0x00000020ff367424 */ /* 0x000fe400078e00ff */
[----:B------:R-:W-:Y:S02]  /*e420*/  IMAD.MOV.U32 R56, RZ, RZ, 0x40 ;  /* 0x00000040ff387424 */ /* 0x000fe400078e00ff */
[----:B------:R-:W-:Y:S01]  /*e430*/  IMAD.MOV.U32 R48, RZ, RZ, -0x80000000 ;  /* 0x80000000ff307424 */ /* 0x000fe200078e00ff */
[----:B------:R5:W1:Y:S04]  /*e440*/  LDS R53, [R38+0x14c] ;  /* 0x00014c0026357984 */ /* 0x000a680000000800 */
[----:B------:R5:W2:Y:S01]  /*e450*/  LDS R52, [R38+0x54c] ;  /* 0x00054c0026347984 */ /* 0x000aa20000000800 */
[----:B------:R5:W-:Y:S01]  /*e460*/  SYNCS.ARRIVE.TRANS64.ART0 RZ, [UR7+0xf0], R0 ;  /* 0x0000f000ffff79a7 */ /* 0x000be20008500007 */
[----:B------:R-:W3:Y:S02]  /*e470*/  SYNCS.PHASECHK.TRANS64.TRYWAIT P3, [UR7+0xc0], RZ ;  /* 0x0000c0ffff0075a7 */ /* 0x000ee40008061107 */
[----:B---3--:R-:W-:-:S05]  /*e480*/  R2P PR, R41, 0x7 ;  /* 0x0000000729007804 */ /* 0x008fca0000000000 */
[----:B------:R-:W-:Y:S02]  /*e490*/  SEL R55, R55, 0xfffffff0, !P0 ;  /* 0xfffffff037377807 */ /* 0x000fe40004000000 */
[----:B------:R-:W-:Y:S02]  /*e4a0*/  SEL R54, R54, 0xffffffe0, !P1 ;  /* 0xffffffe036367807 */ /* 0x000fe40004800000 */
[----:B------:R-:W-:Y:S01]  /*e4b0*/  SEL R56, R56, 0xffffffc0, !P2 ;  /* 0xffffffc038387807 */ /* 0x000fe20005000000 */
[----:B-12--5:R-:W-:Y:S06]  /*e4c0*/  @!P3 BRA `(.L_x_91) ;  /* 0x0000002c0018b947 */ /* 0x026fec0003800000 */
.L_x_169:
[----:B------:R-:W2:Y:S01]  /*e4d0*/  SYNCS.PHASECHK.TRANS64.TRYWAIT P0, [UR7+0x110], R48 ;  /* 0x00011030ff0075a7 */ /* 0x000ea20008001107 */
[----:B------:R-:W-:Y:S02]  /*e4e0*/  R2UR UR4, R36 ;  /* 0x00000000240472ca */ /* 0x000fe400000e0000 */
[----:B------:R-:W-:Y:S01]  /*e4f0*/  FSETP.NE.AND P4, PT, R53, RZ, PT ;  /* 0x000000ff3500720b */ /* 0x000fe20003f85000 */
[----:B--2---:R-:W-:-:S12]  /*e500*/  @!P0 BRA `(.L_x_92) ;  /* 0x0000002c00208947 */ /* 0x004fd80003800000 */
.L_x_171:
[----:B------:R-:W2:Y:S01]  /*e510*/  LDTM.x16 R12, tmem[UR4+0x100] ;  /* 0x00010004000c79ee */ /* 0x000ea20008240000 */
[----:B------:R-:W-:Y:S02]  /*e520*/  FSEL R49, R53, 1, P4 ;  /* 0x3f80000035317808 */ /* 0x000fe40002000000 */
[----:B------:R-:W-:Y:S02]  /*e530*/  R2UR UR4, R36 ;  /* 0x00000000240472ca */ /* 0x000fe400000e0000 */
[----:B-1----:R-:W-:Y:S02]  /*e540*/  SHF.R.U32.HI R4, RZ, 0x3, R39 ;  /* 0x00000003ff047819 */ /* 0x002fe40000011627 */
[----:B------:R-:W2:Y:S02]  /*e550*/  MUFU.RCP R49, R49 ;  /* 0x0000003100317308 */ /* 0x000ea40000001000 */
[----:B------:R-:W-:-:S05]  /*e560*/  LOP3.LUT R59, R39, 0x70, R4, 0x78, !PT ;  /* 0x00000070273b7812 */ /* 0x000fca00078e7804 */
[--C-:B------:R-:W-:Y:S02]  /*e570*/  IMAD.IADD R58, R54, 0x1, R59.reuse ;  /* 0x00000001363a7824 */ /* 0x100fe400078e023b */
[C-C-:B------:R-:W-:Y:S02]  /*e580*/  IMAD.IADD R57, R55.reuse, 0x1, R59.reuse ;  /* 0x0000000137397824 */ /* 0x140fe400078e023b */
[----:B------:R-:W-:Y:S01]  /*e590*/  IMAD.IADD R39, R56, 0x1, R59 ;  /* 0x0000000138277824 */ /* 0x000fe200078e023b */
[----:B------:R-:W-:-:S03]  /*e5a0*/  IADD3 R50, PT, PT, R55, R58, RZ ;  /* 0x0000003a37327210 */ /* 0x000fc60007ffe0ff */
[----:B------:R-:W-:Y:S01]  /*e5b0*/  IMAD.IADD R60, R54, 0x1, R39 ;  /* 0x00000001363c7824 */ /* 0x000fe200078e0227 */
[----:B------:R-:W-:Y:S01]  /*e5c0*/  IADD3 R51, PT, PT, R55, R39, RZ ;  /* 0x0000002737337210 */ /* 0x000fe20007ffe0ff */
[-C--:B--2---:R-:W-:Y:S02]  /*e5d0*/  FMUL2 R18, R18.F32x2.HI_LO, R49.reuse.F32 ;  /* 0x000000311212724a */ /* 0x084fe40001000000 */
[-C--:B------:R-:W-:Y:S01]  /*e5e0*/  FMUL2 R16, R16.F32x2.HI_LO, R49.reuse.F32 ;  /* 0x000000311010724a */ /* 0x080fe20001000000 */
[----:B------:R-:W-:Y:S01]  /*e5f0*/  IADD3 R61, PT, PT, R55, R60, RZ ;  /* 0x0000003c373d7210 */ /* 0x000fe20007ffe0ff */
[-C--:B------:R-:W-:Y:S01]  /*e600*/  FMUL2 R14, R14.F32x2.HI_LO, R49.reuse.F32 ;  /* 0x000000310e0e724a */ /* 0x080fe20001000000 */
[----:B------:R-:W-:Y:S01]  /*e610*/  F2FP.BF16.F32.PACK_AB R31, R19, R18 ;  /* 0x00000012131f723e */ /* 0x000fe200000010ff */
[-C--:B------:R-:W-:Y:S01]  /*e620*/  FMUL2 R12, R12.F32x2.HI_LO, R49.reuse.F32 ;  /* 0x000000310c0c724a */ /* 0x080fe20001000000 */
[----:B------:R-:W-:Y:S01]  /*e630*/  F2FP.BF16.F32.PACK_AB R30, R17, R16 ;  /* 0x00000010111e723e */ /* 0x000fe200000010ff */
[-C--:B------:R-:W-:Y:S01]  /*e640*/  FMUL2 R26, R26.F32x2.HI_LO, R49.reuse.F32 ;  /* 0x000000311a1a724a */ /* 0x080fe20001000000 */
[----:B------:R-:W-:Y:S01]  /*e650*/  F2FP.BF16.F32.PACK_AB R29, R15, R14 ;  /* 0x0000000e0f1d723e */ /* 0x000fe200000010ff */
[-C--:B------:R-:W-:Y:S01]  /*e660*/  FMUL2 R24, R24.F32x2.HI_LO, R49.reuse.F32 ;  /* 0x000000311818724a */ /* 0x080fe20001000000 */
[----:B------:R-:W-:Y:S01]  /*e670*/  F2FP.BF16.F32.PACK_AB R28, R13, R12 ;  /* 0x0000000c0d1c723e */ /* 0x000fe200000010ff */
[-C--:B------:R-:W-:Y:S01]  /*e680*/  FMUL2 R22, R22.F32x2.HI_LO, R49.reuse.F32 ;  /* 0x000000311616724a */ /* 0x080fe20001000000 */
[----:B------:R-:W1:Y:S01]  /*e690*/  LDTM.x16 R4, tmem[UR4+0x110] ;  /* 0x00011004000479ee */ /* 0x000e620008240000 */
[----:B------:R-:W-:Y:S01]  /*e6a0*/  FMUL2 R20, R20.F32x2.HI_LO, R49.F32 ;  /* 0x000000311414724a */ /* 0x000fe20001000000 */
[----:B------:R-:W-:Y:S01]  /*e6b0*/  F2FP.BF16.F32.PACK_AB R47, R27, R26 ;  /* 0x0000001a1b2f723e */ /* 0x000fe200000010ff */
[----:B------:R2:W-:Y:S01]  /*e6c0*/  STS.128 [R59], R28 ;  /* 0x0000001c3b007388 */ /* 0x0005e20000000c00 */
[----:B------:R-:W-:-:S02]  /*e6d0*/  F2FP.BF16.F32.PACK_AB R46, R25, R24 ;  /* 0x00000018192e723e */ /* 0x000fc400000010ff */
[----:B------:R-:W-:Y:S02]  /*e6e0*/  F2FP.BF16.F32.PACK_AB R45, R23, R22 ;  /* 0x00000016172d723e */ /* 0x000fe400000010ff */
[----:B------:R-:W-:-:S05]  /*e6f0*/  F2FP.BF16.F32.PACK_AB R44, R21, R20 ;  /* 0x00000014152c723e */ /* 0x000fca00000010ff */
[----:B------:R-:W-:Y:S01]  /*e700*/  STS.128 [R57], R44 ;  /* 0x0000002c39007388 */ /* 0x000fe20000000c00 */
[-C--:B-1----:R-:W-:Y:S02]  /*e710*/  FMUL2 R10, R10.F32x2.HI_LO, R49.reuse.F32 ;  /* 0x000000310a0a724a */ /* 0x082fe40001000000 */
[-C--:B------:R-:W-:Y:S02]  /*e720*/  FMUL2 R8, R8.F32x2.HI_LO, R49.reuse.F32 ;  /* 0x000000310808724a */ /* 0x080fe40001000000 */
[-C--:B------:R-:W-:Y:S01]  /*e730*/  FMUL2 R6, R6.F32x2.HI_LO, R49.reuse.F32 ;  /* 0x000000310606724a */ /* 0x080fe20001000000 */
[----:B------:R-:W-:Y:S01]  /*e740*/  F2FP.BF16.F32.PACK_AB R11, R11, R10 ;  /* 0x0000000a0b0b723e */ /* 0x000fe200000010ff */
[-C--:B------:R-:W-:Y:S01]  /*e750*/  FMUL2 R4, R4.F32x2.HI_LO, R49.reuse.F32 ;  /* 0x000000310404724a */ /* 0x080fe20001000000 */
[----:B------:R-:W-:Y:S01]  /*e760*/  F2FP.BF16.F32.PACK_AB R10, R9, R8 ;  /* 0x00000008090a723e */ /* 0x000fe200000010ff */
[-C--:B------:R-:W-:Y:S01]  /*e770*/  FMUL2 R18, R18.F32x2.HI_LO, R49.reuse.F32 ;  /* 0x000000311212724a */ /* 0x080fe20001000000 */
[----:B------:R-:W-:Y:S01]  /*e780*/  F2FP.BF16.F32.PACK_AB R9, R7, R6 ;  /* 0x000000060709723e */ /* 0x000fe200000010ff */
[----:B--2---:R-:W1:Y:S01]  /*e790*/  LDTM.x16 R20, tmem[UR4+0x120] ;  /* 0x00012004001479ee */ /* 0x004e620008240000 */
[-C--:B------:R-:W-:Y:S01]  /*e7a0*/  FMUL2 R16, R16.F32x2.HI_LO, R49.reuse.F32 ;  /* 0x000000311010724a */ /* 0x080fe20001000000 */
[----:B------:R-:W-:Y:S01]  /*e7b0*/  F2FP.BF16.F32.PACK_AB R8, R5, R4 ;  /* 0x000000040508723e */ /* 0x000fe200000010ff */
[-C--:B------:R-:W-:Y:S01]  /*e7c0*/  FMUL2 R14, R14.F32x2.HI_LO, R49.reuse.F32 ;  /* 0x000000310e0e724a */ /* 0x080fe20001000000 */
[----:B------:R-:W-:Y:S01]  /*e7d0*/  F2FP.BF16.F32.PACK_AB R43, R19, R18 ;  /* 0x00000012132b723e */ /* 0x000fe200000010ff */
[----:B------:R-:W-:Y:S01]  /*e7e0*/  FMUL2 R12, R12.F32x2.HI_LO, R49.F32 ;  /* 0x000000310c0c724a */ /* 0x000fe20001000000 */
[----:B------:R-:W-:Y:S01]  /*e7f0*/  F2FP.BF16.F32.PACK_AB R42, R17, R16 ;  /* 0x00000010112a723e */ /* 0x000fe200000010ff */
[----:B------:R-:W-:Y:S01]  /*e800*/  STS.128 [R58], R8 ;  /* 0x000000083a007388 */ /* 0x000fe20000000c00 */
[----:B------:R-:W-:-:S02]  /*e810*/  F2FP.BF16.F32.PACK_AB R41, R15, R14 ;  /* 0x0000000e0f29723e */ /* 0x000fc400000010ff */
        /* <DEDUP_REMOVED lines=32> */
[----:B--2---:R-:W1:Y:S01]  /*ea20*/  LDTM.x16 R4, tmem[UR4+0x140] ;  /* 0x00014004000479ee */ /* 0x004e620008240000 */
        /* <DEDUP_REMOVED lines=21> */
[----:B------:R2:W-:Y:S01]  /*eb80*/  STS.128 [R59+0x4000], R8 ;  /* 0x004000083b007388 */ /* 0x0005e20000000c00 */
[----:B------:R-:W-:-:S02]  /*eb90*/  F2FP.BF16.F32.PACK_AB R42, R17, R16 ;  /* 0x00000010112a723e */ /* 0x000fc400000010ff */
[----:B------:R-:W-:Y:S02]  /*eba0*/  F2FP.BF16.F32.PACK_AB R41, R15, R14 ;  /* 0x0000000e0f29723e */ /* 0x000fe400000010ff */
[----:B------:R-:W-:-:S05]  /*ebb0*/  F2FP.BF16.F32.PACK_AB R40, R13, R12 ;  /* 0x0000000c0d28723e */ /* 0x000fca00000010ff */
[----:B------:R3:W-:Y:S01]  /*ebc0*/  STS.128 [R57+0x4000], R40 ;  /* 0x0040002839007388 */ /* 0x0007e20000000c00 */
        /* <DEDUP_REMOVED lines=14> */
[----:B------:R-:W-:-:S02]  /*ecb0*/  F2FP.BF16.F32.PACK_AB R30, R25, R24 ;  /* 0x00000018191e723e */ /* 0x000fc400000010ff */
[----:B------:R-:W-:Y:S02]  /*ecc0*/  F2FP.BF16.F32.PACK_AB R29, R23, R22 ;  /* 0x00000016171d723e */ /* 0x000fe400000010ff */
[----:B------:R-:W-:-:S05]  /*ecd0*/  F2FP.BF16.F32.PACK_AB R28, R21, R20 ;  /* 0x00000014151c723e */ /* 0x000fca00000010ff */
[----:B------:R2:W-:Y:S04]  /*ece0*/  STS.128 [R58+0x4000], R28 ;  /* 0x0040001c3a007388 */ /* 0x0005e80000000c00 */
        /* <DEDUP_REMOVED lines=13> */
[----:B---3--:R-:W-:Y:S01]  /*edc0*/  FMUL2 R40, R4.F32x2.HI_LO, R49.F32 ;  /* 0x000000310428724a */ /* 0x008fe20001000000 */
[----:B------:R-:W-:-:S02]  /*edd0*/  F2FP.BF16.F32.PACK_AB R26, R9, R8 ;  /* 0x00000008091a723e */ /* 0x000fc400000010ff */
[----:B------:R-:W1:Y:S01]  /*ede0*/  LDTM.x16 R4, tmem[UR4+0x170] ;  /* 0x00017004000479ee */ /* 0x000e620008240000 */
[----:B------:R-:W-:Y:S02]  /*edf0*/  F2FP.BF16.F32.PACK_AB R25, R25, R24 ;  /* 0x000000181919723e */ /* 0x000fe400000010ff */
[----:B------:R-:W-:-:S05]  /*ee00*/  F2FP.BF16.F32.PACK_AB R24, R41, R40 ;  /* 0x000000282918723e */ /* 0x000fca00000010ff */
[----:B------:R2:W-:Y:S04]  /*ee10*/  STS.128 [R39+0x4000], R24 ;  /* 0x0040001827007388 */ /* 0x0005e80000000c00 */
[----:B------:R2:W-:Y:S01]  /*ee20*/  STS.128 [R51+0x4000], R20 ;  /* 0x0040001433007388 */ /* 0x0005e20000000c00 */
[-C--:B-1----:R-:W-:Y:S02]  /*ee30*/  FMUL2 R40, R4.F32x2.HI_LO, R49.reuse.F32 ;  /* 0x000000310428724a */ /* 0x082fe40001000000 */
[-C--:B------:R-:W-:Y:S02]  /*ee40*/  FMUL2 R4, R6.F32x2.HI_LO, R49.reuse.F32 ;  /* 0x000000310604724a */ /* 0x080fe40001000000 */
        /* <DEDUP_REMOVED lines=9> */
[----:B------:R-:W-:Y:S01]  /*eee0*/  FMUL2 R12, R12.F32x2.HI_LO, R49.F32 ;  /* 0x000000310c0c724a */ /* 0x000fe20001000000 */
[----:B------:R-:W-:-:S02]  /*eef0*/  F2FP.BF16.F32.PACK_AB R11, R19, R18 ;  /* 0x00000012130b723e */ /* 0x000fc400000010ff */
[----:B------:R-:W-:Y:S01]  /*ef00*/  F2FP.BF16.F32.PACK_AB R10, R17, R16 ;  /* 0x00000010110a723e */ /* 0x000fe200000010ff */
[----:B------:R2:W-:Y:S01]  /*ef10*/  STS.128 [R60+0x4000], R4 ;  /* 0x004000043c007388 */ /* 0x0005e20000000c00 */
[----:B------:R-:W-:Y:S02]  /*ef20*/  F2FP.BF16.F32.PACK_AB R9, R15, R14 ;  /* 0x0000000e0f09723e */ /* 0x000fe400000010ff */
[----:B------:R-:W-:-:S05]  /*ef30*/  F2FP.BF16.F32.PACK_AB R8, R13, R12 ;  /* 0x0000000c0d08723e */ /* 0x000fca00000010ff */
[----:B------:R2:W-:Y:S01]  /*ef40*/  STS.128 [R61+0x4000], R8 ;  /* 0x004000083d007388 */ /* 0x0005e20000000c00 */
[----:B------:R1:W-:Y:S06]  /*ef50*/  MEMBAR.ALL.CTA ;  /* 0x0000000000007992 */ /* 0x0003ec0000008000 */
[----:B-1----:R-:W1:Y:S02]  /*ef60*/  FENCE.VIEW.ASYNC.S ;  /* 0x00000000000073c6 */ /* 0x002e640000000000 */
[----:B-1----:R2:W-:Y:S01]  /*ef70*/  SYNCS.ARRIVE.TRANS64.RED.ART0 RZ, [UR9], R0 ;  /* 0x00000000ffff79a7 */ /* 0x0025e20008500409 */
[----:B------:R2:W-:Y:S01]  /*ef80*/  SYNCS.ARRIVE.TRANS64.ART0 RZ, [UR7+0x100], R0 ;  /* 0x00010000ffff79a7 */ /* 0x0005e20008500007 */
[----:B------:R2:W-:Y:S06]  /*ef90*/  BAR.SYNC.DEFER_BLOCKING R37, 0x40 ;  /* 0x000100250000751d */ /* 0x0005ec0000010000 */
[----:B------:R2:W1:Y:S04]  /*efa0*/  LDS R58, [R38+0x34c] ;  /* 0x00034c00263a7984 */ /* 0x0004680000000800 */
[----:B------:R2:W3:Y:S01]  /*efb0*/  LDS R57, [R38+0x74c] ;  /* 0x00074c0026397984 */ /* 0x0004e20000000800 */
[----:B------:R2:W-:Y:S01]  /*efc0*/  SYNCS.ARRIVE.TRANS64.ART0 RZ, [UR7+0xf8], R0 ;  /* 0x0000f800ffff79a7 */ /* 0x0005e20008500007 */
[----:B------:R-:W5:Y:S02]  /*efd0*/  SYNCS.PHASECHK.TRANS64.TRYWAIT P0, [UR7+0xc8], RZ ;  /* 0x0000c8ffff0075a7 */ /* 0x000f640008001107 */
[----:B-123-5:R-:W-:Y:S05]  /*efe0*/  @!P0 BRA `(.L_x_93) ;  /* 0x0000002000888947 */ /* 0x02efea0003800000 */
.L_x_173:
[----:B------:R-:W2:Y:S01]  /*eff0*/  SYNCS.PHASECHK.TRANS64.TRYWAIT P0, [UR7+0x118], R48 ;  /* 0x00011830ff0075a7 */ /* 0x000ea20008001107 */
[----:B------:R-:W-:Y:S02]  /*f000*/  R2UR UR4, R36 ;  /* 0x00000000240472ca */ /* 0x000fe400000e0000 */
[----:B------:R-:W-:Y:S01]  /*f010*/  FSETP.NE.AND P5, PT, R58, RZ, PT ;  /* 0x000000ff3a00720b */ /* 0x000fe20003fa5000 */
[----:B--2---:R-:W-:-:S12]  /*f020*/  @!P0 BRA `(.L_x_94) ;  /* 0x0000002000908947 */ /* 0x004fd80003800000 */
.L_x_175:
[----:B------:R-:W2:Y:S01]  /*f030*/  LDTM.x16 R20, tmem[UR4+0x180] ;  /* 0x00018004001479ee */ /* 0x000ea20008240000 */
[----:B------:R-:W-:Y:S01]  /*f040*/  FSEL R59, R58, 1, P5 ;  /* 0x3f8000003a3b7808 */ /* 0x000fe20002800000 */
[----:B------:R-:W-:Y:S01]  /*f050*/  VIADD R3, R3, 0x8c00 ;  /* 0x00008c0003037836 */ /* 0x000fe20000000000 */
[C---:B------:R-:W-:Y:S01]  /*f060*/  R2UR UR11, R36.reuse ;  /* 0x00000000240b72ca */ /* 0x040fe200000e0000 */
[----:B------:R-:W3:Y:S01]  /*f070*/  LDCU.64 UR14, c[0x0][0x3d0] ;  /* 0x00007a00ff0e77ac */ /* 0x000ee20008000a00 */
[C---:B------:R-:W-:Y:S01]  /*f080*/  R2UR UR10, R36.reuse ;  /* 0x00000000240a72ca */ /* 0x040fe200000e0000 */
[----:B------:R-:W-:Y:S01]  /*f090*/  @P4 MUFU.LG2 R53, R53 ;  /* 0x0000003500354308 */ /* 0x000fe20000000c00 */
[C---:B------:R-:W-:Y:S02]  /*f0a0*/  R2UR UR9, R36.reuse ;  /* 0x00000000240972ca */ /* 0x040fe400000e0000 */
[C---:B------:R-:W-:Y:S02]  /*f0b0*/  R2UR UR8, R36.reuse ;  /* 0x00000000240872ca */ /* 0x040fe400000e0000 */
[----:B------:R-:W-:-:S02]  /*f0c0*/  R2UR UR6, R36 ;  /* 0x00000000240672ca */ /* 0x000fc400000e0000 */
[C---:B------:R-:W-:Y:S01]  /*f0d0*/  R2UR UR5, R36.reuse ;  /* 0x00000000240572ca */ /* 0x040fe200000e0000 */
[----:B------:R-:W2:Y:S01]  /*f0e0*/  MUFU.RCP R59, R59 ;  /* 0x0000003b003b7308 */ /* 0x000ea20000001000 */
[----:B------:R-:W-:Y:S01]  /*f0f0*/  R2UR UR4, R36 ;  /* 0x00000000240472ca */ /* 0x000fe200000e0000 */
[----:B-1----:R-:W1:Y:S06]  /*f100*/  LDTM.x16 R4, tmem[UR11+0x190] ;  /* 0x0001900b000479ee */ /* 0x002e6c0008240000 */
[----:B------:R-:W5:Y:S01]  /*f110*/  @P5 MUFU.LG2 R58, R58 ;  /* 0x0000003a003a5308 */ /* 0x000f620000000c00 */
[----:B--2---:R-:W-:-:S02]  /*f120*/  FMUL2 R22, R22.F32x2.HI_LO, R59.F32 ;  /* 0x0000003b1616724a */ /* 0x004fc40001000000 */
[-C--:B------:R-:W-:Y:S02]  /*f130*/  FMUL2 R34, R34.F32x2.HI_LO, R59.reuse.F32 ;  /* 0x0000003b2222724a */ /* 0x080fe40001000000 */
[-C--:B------:R-:W-:Y:S01]  /*f140*/  FMUL2 R32, R32.F32x2.HI_LO, R59.reuse.F32 ;  /* 0x0000003b2020724a */ /* 0x080fe20001000000 */
[----:B------:R-:W-:Y:S01]  /*f150*/  F2FP.BF16.F32.PACK_AB R49, R23, R22 ;  /* 0x000000161731723e */ /* 0x000fe200000010ff */
[-C--:B------:R-:W-:Y:S01]  /*f160*/  FMUL2 R30, R30.F32x2.HI_LO, R59.reuse.F32 ;  /* 0x0000003b1e1e724a */ /* 0x080fe20001000000 */
[----:B------:R-:W-:Y:S01]  /*f170*/  SHF.R.U32.HI R22, RZ, 0x3, R3 ;  /* 0x00000003ff167819 */ /* 0x000fe20000011603 */
        /* <DEDUP_REMOVED lines=8> */
[-C--:B-1----:R-:W-:Y:S01]  /*f200*/  FMUL2 R18, R18.F32x2.HI_LO, R59.reuse.F32 ;  /* 0x0000003b1212724a */ /* 0x082fe20001000000 */
[----:B------:R-:W-:Y:S01]  /*f210*/  F2FP.BF16.F32.PACK_AB R50, R25, R24 ;  /* 0x000000181932723e */ /* 0x000fe200000010ff */
[-C--:B------:R-:W-:Y:S01]  /*f220*/  FMUL2 R16, R16.F32x2.HI_LO, R59.reuse.F32 ;  /* 0x0000003b1010724a */ /* 0x080fe20001000000 */
[----:B------:R-:W-:Y:S01]  /*f230*/  LOP3.LUT R63, R3, 0x70, R22, 0x78, !PT ;  /* 0x00000070033f7812 */ /* 0x000fe200078e7816 */
[-C--:B------:R-:W-:Y:S01]  /*f240*/  FMUL2 R14, R14.F32x2.HI_LO, R59.reuse.F32 ;  /* 0x0000003b0e0e724a */ /* 0x080fe20001000000 */
[----:B------:R-:W-:Y:S01]  /*f250*/  F2FP.BF16.F32.PACK_AB R48, R21, R20 ;  /* 0x000000141530723e */ /* 0x000fe200000010ff */
[-C--:B------:R-:W-:Y:S01]  /*f260*/  FMUL2 R12, R12.F32x2.HI_LO, R59.reuse.F32 ;  /* 0x0000003b0c0c724a */ /* 0x080fe20001000000 */
[----:B------:R-:W-:Y:S01]  /*f270*/  F2FP.BF16.F32.PACK_AB R40, R29, R28 ;  /* 0x0000001c1d28723e */ /* 0x000fe200000010ff */
[-C--:B------:R-:W-:Y:S01]  /*f280*/  FMUL2 R10, R10.F32x2.HI_LO, R59.reuse.F32 ;  /* 0x0000003b0a0a724a */ /* 0x080fe20001000000 */
[----:B------:R-:W1:Y:S01]  /*f290*/  LDTM.x16 R20, tmem[UR10+0x1a0] ;  /* 0x0001a00a001479ee */ /* 0x000e620008240000 */
[----:B------:R-:W-:-:S02]  /*f2a0*/  FMUL2 R8, R8.F32x2.HI_LO, R59.F32 ;  /* 0x0000003b0808724a */ /* 0x000fc40001000000 */
[--C-:B------:R-:W-:Y:S02]  /*f2b0*/  IMAD.IADD R60, R55, 0x1, R63.reuse ;  /* 0x00000001373c7824 */ /* 0x100fe400078e023f */
[-C--:B------:R-:W-:Y:S01]  /*f2c0*/  FMUL2 R6, R6.F32x2.HI_LO, R59.reuse.F32 ;  /* 0x0000003b0606724a */ /* 0x080fe20001000000 */
[----:B------:R-:W-:Y:S01]  /*f2d0*/  F2FP.BF16.F32.PACK_AB R39, R19, R18 ;  /* 0x000000121327723e */ /* 0x000fe200000010ff */
[----:B------:R-:W-:Y:S01]  /*f2e0*/  FMUL2 R4, R4.F32x2.HI_LO, R59.F32 ;  /* 0x0000003b0404724a */ /* 0x000fe20001000000 */
[----:B------:R-:W-:Y:S01]  /*f2f0*/  F2FP.BF16.F32.PACK_AB R38, R17, R16 ;  /* 0x000000101126723e */ /* 0x000fe200000010ff */
[----:B------:R2:W-:Y:S01]  /*f300*/  STS.128 [R63], R48 ;  /* 0x000000303f007388 */ /* 0x0005e20000000c00 */
[----:B------:R-:W-:Y:S01]  /*f310*/  F2FP.BF16.F32.PACK_AB R37, R15, R14 ;  /* 0x0000000e0f25723e */ /* 0x000fe200000010ff */
[--C-:B------:R-:W-:Y:S01]  /*f320*/  IMAD.IADD R62, R54, 0x1, R63.reuse ;  /* 0x00000001363e7824 */ /* 0x100fe200078e023f */
[----:B------:R-:W-:Y:S01]  /*f330*/  F2FP.BF16.F32.PACK_AB R36, R13, R12 ;  /* 0x0000000c0d24723e */ /* 0x000fe200000010ff */
[----:B------:R4:W-:Y:S01]  /*f340*/  STS.128 [R60], R40 ;  /* 0x000000283c007388 */ /* 0x0009e20000000c00 */
[----:B------:R-:W-:Y:S01]  /*f350*/  F2FP.BF16.F32.PACK_AB R47, R11, R10 ;  /* 0x0000000a0b2f723e */ /* 0x000fe200000010ff */
[----:B------:R-:W-:Y:S01]  /*f360*/  IMAD.IADD R3, R55, 0x1, R62 ;  /* 0x0000000137037824 */ /* 0x000fe200078e023e */
[----:B------:R-:W-:Y:S01]  /*f370*/  F2FP.BF16.F32.PACK_AB R46, R9, R8 ;  /* 0x00000008092e723e */ /* 0x000fe200000010ff */
[----:B------:R-:W-:Y:S01]  /*f380*/  IMAD.IADD R56, R56, 0x1, R63 ;  /* 0x0000000138387824 */ /* 0x000fe200078e023f */
[----:B------:R-:W-:Y:S01]  /*f390*/  F2FP.BF16.F32.PACK_AB R45, R7, R6 ;  /* 0x00000006072d723e */ /* 0x000fe200000010ff */
[----:B------:R-:W-:Y:S01]  /*f3a0*/  USHF.R.S32.HI UR10, URZ, 0x1f, UR18 ;  /* 0x0000001fff0a7899 */ /* 0x000fe20008011412 */
[----:B------:R-:W-:Y:S01]  /*f3b0*/  F2FP.BF16.F32.PACK_AB R44, R5, R4 ;  /* 0x00000004052c723e */ /* 0x000fe200000010ff */
[--C-:B------:R-:W-:Y:S01]  /*f3c0*/  IMAD.IADD R61, R55, 0x1, R56.reuse ;  /* 0x00000001373d7824 */ /* 0x100fe200078e0238 */
[----:B------:R-:W3:Y:S01]  /*f3d0*/  LDTM.x16 R4, tmem[UR9+0x1b0] ;  /* 0x0001b009000479ee */ /* 0x000ee20008240000 */
[----:B------:R-:W-:-:S02]  /*f3e0*/  IMAD.IADD R54, R54, 0x1, R56 ;  /* 0x0000000136367824 */ /* 0x000fc400078e0238 */
[----:B------:R5:W-:Y:S01]  /*f3f0*/  STS.128 [R62], R44 ;  /* 0x0000002c3e007388 */ /* 0x000be20000000c00 */
[-C--:B-1----:R-:W-:Y:S02]  /*f400*/  FMUL2 R34, R34.F32x2.HI_LO, R59.reuse.F32 ;  /* 0x0000003b2222724a */ /* 0x082fe40001000000 */
[----:B------:R-:W-:Y:S02]  /*f410*/  IMAD.IADD R55, R55, 0x1, R54 ;  /* 0x0000000137377824 */ /* 0x000fe400078e0236 */
[-C--:B------:R-:W-:Y:S01]  /*f420*/  FMUL2 R32, R32.F32x2.HI_LO, R59.reuse.F32 ;  /* 0x0000003b2020724a */ /* 0x080fe20001000000 */
[----:B------:R1:W-:Y:S01]  /*f430*/  STS.128 [R3], R36 ;  /* 0x0000002403007388 */ /* 0x0003e20000000c00 */
[-C--:B------:R-:W-:Y:S02]  /*f440*/  FMUL2 R30, R30.F32x2.HI_LO, R59.reuse.F32 ;  /* 0x0000003b1e1e724a */ /* 0x080fe40001000000 */
[-C--:B------:R-:W-:Y:S02]  /*f450*/  FMUL2 R28, R28.F32x2.HI_LO, R59.reuse.F32 ;  /* 0x0000003b1c1c724a */ /* 0x080fe40001000000 */
[----:B------:R-:W-:-:S02]  /*f460*/  FMUL2 R26, R26.F32x2.HI_LO, R59.F32 ;  /* 0x0000003b1a1a724a */ /* 0x000fc40001000000 */
[-C--:B------:R-:W-:Y:S02]  /*f470*/  FMUL2 R24, R24.F32x2.HI_LO, R59.reuse.F32 ;  /* 0x0000003b1818724a */ /* 0x080fe40001000000 */
[-C--:B------:R-:W-:Y:S02]  /*f480*/  FMUL2 R22, R22.F32x2.HI_LO, R59.reuse.F32 ;  /* 0x0000003b1616724a */ /* 0x080fe40001000000 */
[-C--:B------:R-:W-:Y:S01]  /*f490*/  FMUL2 R20, R20.F32x2.HI_LO, R59.reuse.F32 ;  /* 0x0000003b1414724a */ /* 0x080fe20001000000 */
[----:B--2---:R-:W-:Y:S02]  /*f4a0*/  F2FP.BF16.F32.PACK_AB R51, R27, R26 ;  /* 0x0000001a1b33723e */ /* 0x004fe400000010ff */
[----:B------:R-:W-:Y:S02]  /*f4b0*/  F2FP.BF16.F32.PACK_AB R50, R25, R24 ;  /* 0x000000181932723e */ /* 0x000fe400000010ff */
[----:B----4-:R-:W-:Y:S01]  /*f4c0*/  F2FP.BF16.F32.PACK_AB R43, R35, R34 ;  /* 0x00000022232b723e */ /* 0x010fe200000010ff */
[-C--:B---3--:R-:W-:Y:S01]  /*f4d0*/  FMUL2 R18, R18.F32x2.HI_LO, R59.reuse.F32 ;  /* 0x0000003b1212724a */ /* 0x088fe20001000000 */
        /* <DEDUP_REMOVED lines=10> */
[----:B------:R-:W2:Y:S01]  /*f580*/  LDTM.x16 R20, tmem[UR8+0x1c0] ;  /* 0x0001c008001479ee */ /* 0x000ea20008240000 */
[-C--:B------:R-:W-:Y:S01]  /*f590*/  FMUL2 R6, R6.F32x2.HI_LO, R59.reuse.F32 ;  /* 0x0000003b0606724a */ /* 0x080fe20001000000 */
[----:B-----5:R-:W-:Y:S01]  /*f5a0*/  F2FP.BF16.F32.PACK_AB R47, R11, R10 ;  /* 0x0000000a0b2f723e */ /* 0x020fe200000010ff */
[----:B------:R-:W-:Y:S01]  /*f5b0*/  FMUL2 R4, R4.F32x2.HI_LO, R59.F32 ;  /* 0x0000003b0404724a */ /* 0x000fe20001000000 */
[----:B-1----:R-:W-:Y:S01]  /*f5c0*/  F2FP.BF16.F32.PACK_AB R39, R19, R18 ;  /* 0x000000121327723e */ /* 0x002fe200000010ff */
[----:B------:R1:W-:Y:S01]  /*f5d0*/  STS.128 [R56], R48 ;  /* 0x0000003038007388 */ /* 0x0003e20000000c00 */
[----:B------:R-:W-:Y:S01]  /*f5e0*/  F2FP.BF16.F32.PACK_AB R38, R17, R16 ;  /* 0x000000101126723e */ /* 0x000fe200000010ff */
[----:B------:R-:W3:Y:S01]  /*f5f0*/  LDCU.64 UR8, c[0x0][0x3c8] ;  /* 0x00007900ff0877ac */ /* 0x000ee20008000a00 */
[----:B------:R-:W-:Y:S01]  /*f600*/  F2FP.BF16.F32.PACK_AB R37, R15, R14 ;  /* 0x0000000e0f25723e */ /* 0x000fe200000010ff */
[----:B------:R4:W-:Y:S01]  /*f610*/  STS.128 [R61], R40 ;  /* 0x000000283d007388 */ /* 0x0009e20000000c00 */
[----:B------:R-:W-:-:S02]  /*f620*/  F2FP.BF16.F32.PACK_AB R36, R13, R12 ;  /* 0x0000000c0d24723e */ /* 0x000fc400000010ff */
[----:B------:R-:W-:Y:S02]  /*f630*/  F2FP.BF16.F32.PACK_AB R46, R9, R8 ;  /* 0x00000008092e723e */ /* 0x000fe400000010ff */
[----:B------:R-:W-:Y:S02]  /*f640*/  F2FP.BF16.F32.PACK_AB R45, R7, R6 ;  /* 0x00000006072d723e */ /* 0x000fe400000010ff */
[----:B------:R-:W-:Y:S02]  /*f650*/  F2FP.BF16.F32.PACK_AB R44, R5, R4 ;  /* 0x00000004052c723e */ /* 0x000fe400000010ff */
[----:B------:R-:W5:Y:S01]  /*f660*/  LDTM.x16 R4, tmem[UR6+0x1d0] ;  /* 0x0001d006000479ee */ /* 0x000f620008240000 */
[----:B------:R-:W1:Y:S02]  /*f670*/  LDCU UR6, c[0x0][0x380] ;  /* 0x00007000ff0677ac */ /* 0x000e640008000800 */
[----:B------:R3:W-:Y:S01]  /*f680*/  STS.128 [R54], R44 ;  /* 0x0000002c36007388 */ /* 0x0007e20000000c00 */
[----:B--2---:R-:W-:-:S03]  /*f690*/  FMUL2 R34, R34.F32x2.HI_LO, R59.F32 ;  /* 0x0000003b2222724a */ /* 0x004fc60001000000 */
[----:B------:R2:W-:Y:S01]  /*f6a0*/  STS.128 [R55], R36 ;  /* 0x0000002437007388 */ /* 0x0005e20000000c00 */
[-C--:B------:R-:W-:Y:S02]  /*f6b0*/  FMUL2 R32, R32.F32x2.HI_LO, R59.reuse.F32 ;  /* 0x0000003b2020724a */ /* 0x080fe40001000000 */
[-C--:B------:R-:W-:Y:S02]  /*f6c0*/  FMUL2 R30, R30.F32x2.HI_LO, R59.reuse.F32 ;  /* 0x0000003b1e1e724a */ /* 0x080fe40001000000 */
[-C--:B------:R-:W-:Y:S02]  /*f6d0*/  FMUL2 R28, R28.F32x2.HI_LO, R59.reuse.F32 ;  /* 0x0000003b1c1c724a */ /* 0x080fe40001000000 */
[-C--:B------:R-:W-:Y:S02]  /*f6e0*/  FMUL2 R26, R26.F32x2.HI_LO, R59.reuse.F32 ;  /* 0x0000003b1a1a724a */ /* 0x080fe40001000000 */
[-C--:B------:R-:W-:Y:S02]  /*f6f0*/  FMUL2 R24, R24.F32x2.HI_LO, R59.reuse.F32 ;  /* 0x0000003b1818724a */ /* 0x080fe40001000000 */
[-C--:B------:R-:W-:Y:S01]  /*f700*/  FMUL2 R22, R22.F32x2.HI_LO, R59.reuse.F32 ;  /* 0x0000003b1616724a */ /* 0x080fe20001000000 */
[----:B-1----:R-:W-:Y:S01]  /*f710*/  F2FP.BF16.F32.PACK_AB R51, R27, R26 ;  /* 0x0000001a1b33723e */ /* 0x002fe200000010ff */
[----:B------:R-:W-:Y:S01]  /*f720*/  FMUL2 R20, R20.F32x2.HI_LO, R59.F32 ;  /* 0x0000003b1414724a */ /* 0x000fe20001000000 */
[----:B------:R-:W-:-:S02]  /*f730*/  F2FP.BF16.F32.PACK_AB R50, R25, R24 ;  /* 0x000000181932723e */ /* 0x000fc400000010ff */
[----:B----4-:R-:W-:Y:S01]  /*f740*/  F2FP.BF16.F32.PACK_AB R43, R35, R34 ;  /* 0x00000022232b723e */ /* 0x010fe200000010ff */
[-C--:B-----5:R-:W-:Y:S01]  /*f750*/  FMUL2 R18, R18.F32x2.HI_LO, R59.reuse.F32 ;  /* 0x0000003b1212724a */ /* 0x0a0fe20001000000 */
        /* <DEDUP_REMOVED lines=11> */
[-C--:B------:R-:W-:Y:S01]  /*f810*/  FMUL2 R6, R6.F32x2.HI_LO, R59.reuse.F32 ;  /* 0x0000003b0606724a */ /* 0x080fe20001000000 */
[----:B---3--:R-:W-:Y:S01]  /*f820*/  F2FP.BF16.F32.PACK_AB R47, R11, R10 ;  /* 0x0000000a0b2f723e */ /* 0x008fe200000010ff */
[----:B------:R-:W-:Y:S01]  /*f830*/  FMUL2 R4, R4.F32x2.HI_LO, R59.F32 ;  /* 0x0000003b0404724a */ /* 0x000fe20001000000 */
[----:B--2---:R-:W-:Y:S01]  /*f840*/  F2FP.BF16.F32.PACK_AB R39, R19, R18 ;  /* 0x000000121327723e */ /* 0x004fe200000010ff */
[----:B------:R-:W-:Y:S01]  /*f850*/  ULOP3.LUT UR5, URZ, UR20, URZ, 0x33, !UPT ;  /* 0x00000014ff057292 */ /* 0x000fe2000f8e33ff */
[----:B------:R-:W-:Y:S01]  /*f860*/  F2FP.BF16.F32.PACK_AB R38, R17, R16 ;  /* 0x000000101126723e */ /* 0x000fe200000010ff */
[----:B------:R-:W-:Y:S01]  /*f870*/  STS.128 [R63+0x4000], R48 ;  /* 0x004000303f007388 */ /* 0x000fe20000000c00 */
[----:B------:R-:W-:-:S02]  /*f880*/  F2FP.BF16.F32.PACK_AB R37, R15, R14 ;  /* 0x0000000e0f25723e */ /* 0x000fc400000010ff */
[----:B------:R-:W-:Y:S01]  /*f890*/  F2FP.BF16.F32.PACK_AB R36, R13, R12 ;  /* 0x0000000c0d24723e */ /* 0x000fe200000010ff */
[----:B------:R-:W-:Y:S01]  /*f8a0*/  STS.128 [R60+0x4000], R40 ;  /* 0x004000283c007388 */ /* 0x000fe20000000c00 */
[----:B------:R-:W-:Y:S02]  /*f8b0*/  F2FP.BF16.F32.PACK_AB R46, R9, R8 ;  /* 0x00000008092e723e */ /* 0x000fe400000010ff */
[----:B------:R-:W-:Y:S02]  /*f8c0*/  F2FP.BF16.F32.PACK_AB R45, R7, R6 ;  /* 0x00000006072d723e */ /* 0x000fe400000010ff */
[----:B------:R-:W-:Y:S02]  /*f8d0*/  F2FP.BF16.F32.PACK_AB R44, R5, R4 ;  /* 0x00000004052c723e */ /* 0x000fe400000010ff */
[----:B------:R-:W2:Y:S01]  /*f8e0*/  LDTM.x16 R4, tmem[UR4+0x1f0] ;  /* 0x0001f004000479ee */ /* 0x000ea20008240000 */
[----:B------:R-:W-:Y:S02]  /*f8f0*/  USHF.L.U32 UR4, UR21, 0x7, URZ ;  /* 0x0000000715047899 */ /* 0x000fe400080006ff */
[----:B------:R-:W-:Y:S02]  /*f900*/  STS.128 [R62+0x4000], R44 ;  /* 0x0040002c3e007388 */ /* 0x000fe40000000c00 */
[----:B------:R-:W-:Y:S01]  /*f910*/  ULOP3.LUT UR4, UR4, 0x80, URZ, 0xc0, !UPT ;  /* 0x0000008004047892 */ /* 0x000fe2000f8ec0ff */
[-C--:B-1----:R-:W-:Y:S01]  /*f920*/  FMUL2 R34, R34.F32x2.HI_LO, R59.reuse.F32 ;  /* 0x0000003b2222724a */ /* 0x082fe20001000000 */
[----:B------:R1:W-:Y:S01]  /*f930*/  STS.128 [R3+0x4000], R36 ;  /* 0x0040002403007388 */ /* 0x0003e20000000c00 */
[----:B------:R-:W-:-:S02]  /*f940*/  FMUL2 R32, R32.F32x2.HI_LO, R59.F32 ;  /* 0x0000003b2020724a */ /* 0x000fc40001000000 */
[-C--:B------:R-:W-:Y:S01]  /*f950*/  FMUL2 R28, R28.F32x2.HI_LO, R59.reuse.F32 ;  /* 0x0000003b1c1c724a */ /* 0x080fe20001000000 */
[----:B------:R-:W-:Y:S01]  /*f960*/  F2FP.BF16.F32.PACK_AB R35, R35, R34 ;  /* 0x000000222323723e */ /* 0x000fe200000010ff */
[-C--:B------:R-:W-:Y:S01]  /*f970*/  FMUL2 R26, R26.F32x2.HI_LO, R59.reuse.F32 ;  /* 0x0000003b1a1a724a */ /* 0x080fe20001000000 */
[----:B------:R-:W-:Y:S01]  /*f980*/  F2FP.BF16.F32.PACK_AB R34, R33, R32 ;  /* 0x000000202122723e */ /* 0x000fe200000010ff */
[-C--:B------:R-:W-:Y:S01]  /*f990*/  FMUL2 R24, R24.F32x2.HI_LO, R59.reuse.F32 ;  /* 0x0000003b1818724a */ /* 0x080fe20001000000 */
[----:B------:R-:W-:Y:S01]  /*f9a0*/  F2FP.BF16.F32.PACK_AB R32, R29, R28 ;  /* 0x0000001c1d20723e */ /* 0x000fe200000010ff */
[-C--:B------:R-:W-:Y:S01]  /*f9b0*/  FMUL2 R22, R22.F32x2.HI_LO, R59.reuse.F32 ;  /* 0x0000003b1616724a */ /* 0x080fe20001000000 */
[----:B------:R-:W3:Y:S01]  /*f9c0*/  LDC R28, c[0x0][0x614] ;  /* 0x00018500ff1c7b82 */ /* 0x000ee20000000800 */
[----:B------:R-:W-:Y:S01]  /*f9d0*/  F2FP.BF16.F32.PACK_AB R27, R27, R26 ;  /* 0x0000001a1b1b723e */ /* 0x000fe200000010ff */
[-C--:B------:R-:W-:Y:S01]  /*f9e0*/  FMUL2 R20, R20.F32x2.HI_LO, R59.reuse.F32 ;  /* 0x0000003b1414724a */ /* 0x080fe20001000000 */
[----:B------:R-:W-:Y:S01]  /*f9f0*/  F2FP.BF16.F32.PACK_AB R26, R25, R24 ;  /* 0x00000018191a723e */ /* 0x000fe200000010ff */
[-C--:B------:R-:W-:Y:S01]  /*fa00*/  FMUL2 R30, R30.F32x2.HI_LO, R59.reuse.F32 ;  /* 0x0000003b1e1e724a */ /* 0x080fe20001000000 */
[----:B------:R-:W-:Y:S01]  /*fa10*/  F2FP.BF16.F32.PACK_AB R25, R23, R22 ;  /* 0x000000161719723e */ /* 0x000fe200000010ff */
[-C--:B--2---:R-:W-:Y:S01]  /*fa20*/  FMUL2 R16, R16.F32x2.HI_LO, R59.reuse.F32 ;  /* 0x0000003b1010724a */ /* 0x084fe20001000000 */
[----:B------:R-:W-:Y:S01]  /*fa30*/  F2FP.BF16.F32.PACK_AB R24, R21, R20 ;  /* 0x000000141518723e */ /* 0x000fe200000010ff */
[-C--:B------:R-:W-:Y:S01]  /*fa40*/  FMUL2 R22, R6.F32x2.HI_LO, R59.reuse.F32 ;  /* 0x0000003b0616724a */ /* 0x080fe20001000000 */
[----:B------:R-:W-:Y:S01]  /*fa50*/  F2FP.BF16.F32.PACK_AB R33, R31, R30 ;  /* 0x0000001e1f21723e */ /* 0x000fe200000010ff */
[-C--:B------:R-:W-:Y:S01]  /*fa60*/  FMUL2 R18, R18.F32x2.HI_LO, R59.reuse.F32 ;  /* 0x0000003b1212724a */ /* 0x080fe20001000000 */
[----:B------:R-:W-:Y:S01]  /*fa70*/  F2FP.BF16.F32.PACK_AB R6, R17, R16 ;  /* 0x000000101106723e */ /* 0x000fe200000010ff */
[-C--:B------:R-:W-:Y:S01]  /*fa80*/  FMUL2 R12, R12.F32x2.HI_LO, R59.reuse.F32 ;  /* 0x0000003b0c0c724a */ /* 0x080fe20001000000 */
[----:B------:R-:W2:Y:S01]  /*fa90*/  @P4 LDC R29, c[0x0][0x600] ;  /* 0x00018000ff1d4b82 */ /* 0x000ea20000000800 */
[-C--:B------:R-:W-:Y:S01]  /*faa0*/  FMUL2 R20, R4.F32x2.HI_LO, R59.reuse.F32 ;  /* 0x0000003b0414724a */ /* 0x080fe20001000000 */
[----:B------:R-:W-:Y:S01]  /*fab0*/  F2FP.BF16.F32.PACK_AB R7, R19, R18 ;  /* 0x000000121307723e */ /* 0x000fe200000010ff */
[-C--:B------:R-:W-:Y:S01]  /*fac0*/  FMUL2 R10, R10.F32x2.HI_LO, R59.reuse.F32 ;  /* 0x0000003b0a0a724a */ /* 0x080fe20001000000 */
[----:B------:R-:W-:Y:S01]  /*fad0*/  F2FP.BF16.F32.PACK_AB R4, R13, R12 ;  /* 0x0000000c0d04723e */ /* 0x000fe200000010ff */
[-C--:B------:R-:W-:Y:S01]  /*fae0*/  FMUL2 R8, R8.F32x2.HI_LO, R59.reuse.F32 ;  /* 0x0000003b0808724a */ /* 0x080fe20001000000 */
[----:B------:R-:W-:Y:S01]  /*faf0*/  STS.128 [R56+0x4000], R24 ;  /* 0x0040001838007388 */ /* 0x000fe20000000c00 */
[----:B------:R-:W-:Y:S01]  /*fb00*/  FMUL2 R14, R14.F32x2.HI_LO, R59.F32 ;  /* 0x0000003b0e0e724a */ /* 0x000fe20001000000 */
[----:B------:R-:W-:Y:S01]  /*fb10*/  F2FP.BF16.F32.PACK_AB R11, R11, R10 ;  /* 0x0000000a0b0b723e */ /* 0x000fe200000010ff */
[----:B------:R-:W4:Y:S01]  /*fb20*/  @P5 LDC R16, c[0x0][0x600] ;  /* 0x00018000ff105b82 */ /* 0x000f220000000800 */
[----:B---3--:R-:W-:Y:S01]  /*fb30*/  VIADD R17, R28, UR5 ;  /* 0x000000051c117c36 */ /* 0x008fe20008000000 */
[----:B------:R-:W-:Y:S01]  /*fb40*/  F2FP.BF16.F32.PACK_AB R10, R9, R8 ;  /* 0x00000008090a723e */ /* 0x000fe200000010ff */
[----:B------:R-:W-:Y:S01]  /*fb50*/  STS.128 [R61+0x4000], R32 ;  /* 0x004000203d007388 */ /* 0x000fe20000000c00 */
[----:B------:R-:W-:-:S02]  /*fb60*/  F2FP.BF16.F32.PACK_AB R5, R15, R14 ;  /* 0x0000000e0f05723e */ /* 0x000fc400000010ff */
[----:B------:R-:W-:Y:S01]  /*fb70*/  LEA R17, R17, UR4, 0x9 ;  /* 0x0000000411117c11 */ /* 0x000fe2000f8e48ff */
[----:B------:R-:W-:Y:S01]  /*fb80*/  USHF.R.S32.HI UR4, URZ, 0x1f, UR19 ;  /* 0x0000001fff047899 */ /* 0x000fe20008011413 */
[----:B------:R-:W-:Y:S02]  /*fb90*/  F2FP.BF16.F32.PACK_AB R9, R23, R22 ;  /* 0x000000161709723e */ /* 0x000fe400000010ff */
[C---:B------:R-:W-:Y:S01]  /*fba0*/  IADD3 R13, PT, PT, -R17.reuse, UR6, RZ ;  /* 0x00000006110d7c10 */ /* 0x040fe2000fffe1ff */
[----:B------:R-:W-:Y:S01]  /*fbb0*/  VIADD R19, R17, 0x100 ;  /* 0x0000010011137836 */ /* 0x000fe20000000000 */
[----:B------:R-:W-:Y:S02]  /*fbc0*/  F2FP.BF16.F32.PACK_AB R8, R21, R20 ;  /* 0x000000141508723e */ /* 0x000fe400000010ff */
[-C--:B------:R-:W-:Y:S01]  /*fbd0*/  ISETP.GT.AND P3, PT, R13, R2.reuse, PT ;  /* 0x000000020d00720c */ /* 0x080fe20003f64270 */
[----:B--2---:R-:W-:Y:S01]  /*fbe0*/  @P4 FFMA R29, R52, R29, R53 ;  /* 0x0000001d341d4223 */ /* 0x004fe20000000035 */
[----:B------:R-:W-:Y:S01]  /*fbf0*/  IADD3 R13, PT, PT, -R19, UR6, RZ ;  /* 0x00000006130d7c10 */ /* 0x000fe2000fffe1ff */
[----:B------:R-:W-:Y:S01]  /*fc00*/  UIMAD UR6, UR4, UR8, URZ ;  /* 0x00000008040672a4 */ /* 0x000fe2000f8e02ff */
[----:B------:R2:W-:Y:S01]  /*fc10*/  STS.128 [R54+0x4000], R8 ;  /* 0x0040000836007388 */ /* 0x0005e20000000c00 */
[----:B------:R-:W-:Y:S01]  /*fc20*/  UIMAD.WIDE.U32 UR4, UR19, UR8, URZ ;  /* 0x00000008130472a5 */ /* 0x000fe2000f8e00ff */
[----:B------:R-:W-:Y:S01]  /*fc30*/  ISETP.GT.AND P2, PT, R13, R2, PT ;  /* 0x000000020d00720c */ /* 0x000fe20003f44270 */
[----:B------:R-:W-:Y:S01]  /*fc40*/  UIMAD UR6, UR19, UR9, UR6 ;  /* 0x00000009130672a4 */ /* 0x000fe2000f8e0206 */
[----:B------:R3:W-:Y:S01]  /*fc50*/  STS.128 [R55+0x4000], R4 ;  /* 0x0040000437007388 */ /* 0x0007e20000000c00 */
[----:B------:R-:W-:Y:S01]  /*fc60*/  UIMAD UR8, UR10, UR14, URZ ;  /* 0x0000000e0a0872a4 */ /* 0x000fe2000f8e02ff */
[----:B----4-:R-:W-:Y:S01]  /*fc70*/  @P5 FFMA R16, R57, R16, R58 ;  /* 0x0000001039105223 */ /* 0x010fe2000000003a */
[----:B------:R-:W-:Y:S01]  /*fc80*/  UIADD3 UR5, UPT, UPT, UR5, UR6, URZ ;  /* 0x0000000605057290 */ /* 0x000fe2000fffe0ff */
[----:B------:R4:W-:Y:S06]  /*fc90*/  MEMBAR.ALL.CTA ;  /* 0x0000000000007992 */ /* 0x0009ec0000008000 */
[----:B----4-:R-:W4:Y:S01]  /*fca0*/  FENCE.VIEW.ASYNC.S ;  /* 0x00000000000073c6 */ /* 0x010f220000000000 */
[----:B------:R-:W5:Y:S01]  /*fcb0*/  @P3 LDC.64 R14, c[0x0][0x3b0] ;  /* 0x0000ec00ff0e3b82 */ /* 0x000f620000000a00 */
[----:B------:R-:W-:Y:S01]  /*fcc0*/  UIMAD UR8, UR18, UR15, UR8 ;  /* 0x0000000f120872a4 */ /* 0x000fe2000f8e0208 */
[----:B-1----:R-:W-:Y:S01]  /*fcd0*/  @P3 SHF.R.S32.HI R3, RZ, 0x1f, R17 ;  /* 0x0000001fff033819 */ /* 0x002fe20000011411 */
[----:B------:R-:W-:-:S04]  /*fce0*/  UIMAD.WIDE.U32 UR4, UR18, UR14, UR4 ;  /* 0x0000000e120472a5 */ /* 0x000fc8000f8e0004 */
[----:B------:R-:W-:Y:S01]  /*fcf0*/  UIADD3 UR5, UPT, UPT, UR5, UR8, URZ ;  /* 0x0000000805057290 */ /* 0x000fe2000fffe0ff */
[----:B------:R-:W1:Y:S01]  /*fd00*/  @P2 LDC.64 R12, c[0x0][0x3b0] ;  /* 0x0000ec00ff0c2b82 */ /* 0x000e620000000a00 */
[----:B------:R-:W-:-:S03]  /*fd10*/  @P3 IADD3 R17, P1, P0, R17, UR4, R2 ;  /* 0x0000000411113c10 */ /* 0x000fc6000f83e002 */
[----:B------:R-:W1:Y:S01]  /*fd20*/  LDCU.64 UR8, c[0x0][0x358] ;  /* 0x00006b00ff0877ac */ /* 0x000e620008000a00 */
[----:B------:R-:W-:Y:S01]  /*fd30*/  @P3 IADD3.X R18, PT, PT, R3, UR5, RZ, P1, P0 ;  /* 0x0000000503123c10 */ /* 0x000fe20008fe04ff */
[----:B------:R-:W-:Y:S01]  /*fd40*/  IMAD.MOV.U32 R3, RZ, RZ, -0x800000 ;  /* 0xff800000ff037424 */ /* 0x000fe200078e00ff */
[----:B------:R-:W-:Y:S01]  /*fd50*/  @P2 IADD3 R2, P1, P0, R19, UR4, R2 ;  /* 0x0000000413022c10 */ /* 0x000fe2000f83e002 */
[----:B------:R-:W-:Y:S01]  /*fd60*/  @P5 FMUL R3, R16, 0.69314718246459960938 ;  /* 0x3f31721810035820 */ /* 0x000fe20000400000 */
[----:B------:R-:W-:-:S04]  /*fd70*/  @P2 SHF.R.S32.HI R19, RZ, 0x1f, R19 ;  /* 0x0000001fff132819 */ /* 0x000fc80000011413 */
[----:B------:R-:W-:Y:S01]  /*fd80*/  @P2 IADD3.X R19, PT, PT, R19, UR5, RZ, P1, P0 ;  /* 0x0000000513132c10 */ /* 0x000fe20008fe04ff */
[----:B--2---:R-:W-:Y:S02]  /*fd90*/  IMAD.MOV.U32 R8, RZ, RZ, -0x800000 ;  /* 0xff800000ff087424 */ /* 0x004fe400078e00ff */
[----:B------:R-:W-:Y:S01]  /*fda0*/  @P4 FMUL R8, R29, 0.69314718246459960938 ;  /* 0x3f3172181d084820 */ /* 0x000fe20000400000 */
[C---:B-----5:R-:W-:Y:S01]  /*fdb0*/  @P3 LEA R14, P1, R17.reuse, R14, 0x2 ;  /* 0x0000000e110e3211 */ /* 0x060fe200078210ff */
[----:B----4-:R2:W-:Y:S01]  /*fdc0*/  SYNCS.ARRIVE.TRANS64.RED.ART0 RZ, [UR12], R0 ;  /* 0x00000000ffff79a7 */ /* 0x0105e2000850040c */
[----:B---3--:R-:W-:Y:S02]  /*fdd0*/  IMAD.MOV.U32 R4, RZ, RZ, RZ ;  /* 0x000000ffff047224 */ /* 0x008fe400078e00ff */
[----:B------:R-:W-:Y:S02]  /*fde0*/  @P3 LEA.HI.X R15, R17, R15, R18, 0x2, P1 ;  /* 0x0000000f110f3211 */ /* 0x000fe400008f1412 */
[C---:B-1----:R-:W-:Y:S01]  /*fdf0*/  @P2 LEA R12, P0, R2.reuse, R12, 0x2 ;  /* 0x0000000c020c2211 */ /* 0x042fe200078010ff */
[----:B------:R2:W-:Y:S02]  /*fe00*/  SYNCS.ARRIVE.TRANS64.ART0 RZ, [UR7+0x108], R0 ;  /* 0x00010800ffff79a7 */ /* 0x0005e40008500007 */
[----:B------:R2:W-:Y:S01]  /*fe10*/  @P3 STG.E desc[UR8][R14.64], R8 ;  /* 0x000000080e003986 */ /* 0x0005e2000c101908 */
[----:B------:R-:W-:-:S05]  /*fe20*/  @P2 LEA.HI.X R13, R2, R13, R19, 0x2, P0 ;  /* 0x0000000d020d2211 */ /* 0x000fca00000f1413 */
[----:B------:R2:W-:Y:S04]  /*fe30*/  @P2 STG.E desc[UR8][R12.64], R3 ;  /* 0x000000030c002986 */ /* 0x0005e8000c101908 */
.L_x_86:
[----:B------:R-:W-:-:S04]  /*fe40*/  SHF.L.U32 R4, R4, 0x1f, RZ ;  /* 0x0000001f04047819 */ /* 0x000fc800000006ff */
[----:B------:R-:W1:Y:S02]  /*fe50*/  SYNCS.PHASECHK.TRANS64.TRYWAIT P0, [UR7+0x118], R4 ;  /* 0x00011804ff0075a7 */ /* 0x000e640008001107 */
[----:B-1----:R-:W-:Y:S05]  /*fe60*/  @!P0 BRA `(.L_x_95) ;  /* 0x0000001400208947 */ /* 0x002fea0003800000 */
.L_x_177:
[----:B------:R-:W-:Y:S06]  /*fe70*/  BAR.ARV 0x2, 0x1a0 ;  /* 0x0086800000007b1d */ /* 0x000fec0000002000 */
[----:B------:R-:W-:Y:S05]  /*fe80*/  BRA `(.L_x_96) ;  /* 0x0000000000347947 */ /* 0x000fea0003800000 */
.L_x_85:
[----:B------:R-:W-:Y:S05]  /*fe90*/  BRA.U UP0, `(.L_x_97) ;  /* 0x00000001002c7547 */ /* 0x000fea000b800000 */
[----:B-1----:R-:W1:Y:S01]  /*fea0*/  S2UR UR4, SR_CgaCtaId ;  /* 0x00000000000479c3 */ /* 0x002e620000008800 */
        /* <DEDUP_REMOVED lines=10> */
.L_x_97:
[----:B------:R-:W-:Y:S01]  /*ff50*/  NOP ;  /* 0x0000000000007918 */ /* 0x000fe20000000000 */
.L_x_96:
[----:B------:R-:W-:-:S09]  /*ff60*/  UISETP.NE.AND UP0, UPT, UR71, 0xc, UPT ;  /* 0x0000000c4700788c */ /* 0x000fd2000bf05270 */
        /* <DEDUP_REMOVED lines=12> */
.L_x_98:
[----:B------:R-:W-:Y:S01]  /*10030*/  NOP ;  /* 0x0000000000007918 */ /* 0x000fe20000000000 */
[----:B-1-3--:R-:W-:Y:S05]  /*10040*/  EXIT ;  /* 0x000000000000794d */ /* 0x00afea0003800000 */
.L_x_14:
[----:B------:R-:W-:Y:S01]  /*10050*/  HFMA2 R6, -RZ, RZ, -0.0 , 0 ;  /* 0x80000000ff067431 */ /* 0x000fe200000001ff */
[----:B------:R-:W-:Y:S02]  /*10060*/  MOV R4, UR22 ;  /* 0x0000001600047c02 */ /* 0x000fe40008000f00 */
[----:B------:R-:W-:-:S07]  /*10070*/  MOV R7, 0x80000000 ;  /* 0x8000000000077802 */ /* 0x000fce0000000f00 */
.L_x_99:
[----:B-1----:R1:W2:Y:S02]  /*10080*/  SYNCS.PHASECHK.TRANS64.TRYWAIT P0, [R4+URZ+0x50], R7 ;  /* 0x00005007040075a7 */ /* 0x0022a400080011ff */
[----:B--2---:R-:W-:Y:S05]  /*10090*/  @!P0 NANOSLEEP.SYNCS 0x989680 ;  /* 0x009896800000895d */ /* 0x004fea0003900000 */
[----:B------:R-:W2:Y:S02]  /*100a0*/  @!P0 SYNCS.PHASECHK.TRANS64 P0, [R4+URZ+0x50], R7 ;  /* 0x00005007040085a7 */ /* 0x000ea400080010ff */
[----:B--2---:R-:W-:Y:S05]  /*100b0*/  @!P0 BRA `(.L_x_99) ;  /* 0xfffffffc00f08947 */ /* 0x004fea000383ffff */
[----:B------:R-:W-:Y:S05]  /*100c0*/  BRA `(.L_x_100) ;  /* 0xffffff1000047947 */ /* 0x000fea000383ffff */
.L_x_16:
[----:B------:R-:W-:Y:S01]  /*100d0*/  HFMA2 R6, -RZ, RZ, -0.0 , 0 ;  /* 0x80000000ff067431 */ /* 0x000fe200000001ff */
[----:B------:R-:W-:Y:S02]  /*100e0*/  MOV R4, UR22 ;  /* 0x0000001600047c02 */ /* 0x000fe40008000f00 */
[----:B------:R-:W-:-:S07]  /*100f0*/  MOV R7, 0x80000000 ;  /* 0x8000000000077802 */ /* 0x000fce0000000f00 */
.L_x_101:
[----:B-1----:R1:W2:Y:S02]  /*10100*/  SYNCS.PHASECHK.TRANS64.TRYWAIT P0, [R4+URZ+0x10], R7 ;  /* 0x00001007040075a7 */ /* 0x0022a400080011ff */
[----:B--2---:R-:W-:Y:S05]  /*10110*/  @!P0 NANOSLEEP.SYNCS 0x989680 ;  /* 0x009896800000895d */ /* 0x004fea0003900000 */
[----:B------:R-:W2:Y:S02]  /*10120*/  @!P0 SYNCS.PHASECHK.TRANS64 P0, [R4+URZ+0x10], R7 ;  /* 0x00001007040085a7 */ /* 0x000ea400080010ff */
[----:B--2---:R-:W-:Y:S05]  /*10130*/  @!P0 BRA `(.L_x_101) ;  /* 0xfffffffc00f08947 */ /* 0x004fea000383ffff */
[----:B------:R-:W-:Y:S05]  /*10140*/  BRA `(.L_x_102) ;  /* 0xffffff1000647947 */ /* 0x000fea000383ffff */
.L_x_18:
[----:B------:R-:W-:Y:S01]  /*10150*/  HFMA2 R6, -RZ, RZ, -0.0 , 0 ;  /* 0x80000000ff067431 */ /* 0x000fe200000001ff */
[----:B--2---:R-:W-:Y:S02]  /*10160*/  MOV R4, UR22 ;  /* 0x0000001600047c02 */ /* 0x004fe40008000f00 */
[----:B------:R-:W-:-:S07]  /*10170*/  MOV R7, 0x80000000 ;  /* 0x8000000000077802 */ /* 0x000fce0000000f00 */
.L_x_103:
[----:B-1----:R1:W2:Y:S02]  /*10180*/  SYNCS.PHASECHK.TRANS64.TRYWAIT P0, [R4+URZ+0x18], R7 ;  /* 0x00001807040075a7 */ /* 0x0022a400080011ff */
[----:B--2---:R-:W-:Y:S05]  /*10190*/  @!P0 NANOSLEEP.SYNCS 0x989680 ;  /* 0x009896800000895d */ /* 0x004fea0003900000 */
[----:B------:R-:W2:Y:S02]  /*101a0*/  @!P0 SYNCS.PHASECHK.TRANS64 P0, [R4+URZ+0x18], R7 ;  /* 0x00001807040085a7 */ /* 0x000ea400080010ff */
[----:B--2---:R-:W-:Y:S05]  /*101b0*/  @!P0 BRA `(.L_x_103) ;  /* 0xfffffffc00f08947 */ /* 0x004fea000383ffff */
[----:B------:R-:W-:Y:S05]  /*101c0*/  BRA `(.L_x_104) ;  /* 0xffffff1000a47947 */ /* 0x000fea000383ffff */
.L_x_20:
[----:B------:R-:W-:Y:S01]  /*101d0*/  HFMA2 R6, -RZ, RZ, -0.0 , 0 ;  /* 0x80000000ff067431 */ /* 0x000fe200000001ff */
[----:B-123--:R-:W-:Y:S02]  /*101e0*/  MOV R4, UR22 ;  /* 0x0000001600047c02 */ /* 0x00efe40008000f00 */
[----:B------:R-:W-:-:S07]  /*101f0*/  MOV R7, 0x80000000 ;  /* 0x8000000000077802 */ /* 0x000fce0000000f00 */
.L_x_105:
[----:B-1----:R1:W2:Y:S02]  /*10200*/  SYNCS.PHASECHK.TRANS64.TRYWAIT P0, [R4+URZ+0x58], R7 ;  /* 0x00005807040075a7 */ /* 0x0022a400080011ff */
[----:B--2---:R-:W-:Y:S05]  /*10210*/  @!P0 NANOSLEEP.SYNCS 0x989680 ;  /* 0x009896800000895d */ /* 0x004fea0003900000 */
[----:B------:R-:W2:Y:S02]  /*10220*/  @!P0 SYNCS.PHASECHK.TRANS64 P0, [R4+URZ+0x58], R7 ;  /* 0x00005807040085a7 */ /* 0x000ea400080010ff */
[----:B--2---:R-:W-:Y:S05]  /*10230*/  @!P0 BRA `(.L_x_105) ;  /* 0xfffffffc00f08947 */ /* 0x004fea000383ffff */
[----:B------:R-:W-:Y:S05]  /*10240*/  BRA `(.L_x_106) ;  /* 0xffffff1000d07947 */ /* 0x000fea000383ffff */
.L_x_22:
[----:B--234-:R-:W-:Y:S02]  /*10250*/  MOV R4, UR5 ;  /* 0x0000000500047c02 */ /* 0x01cfe40008000f00 */
[----:B------:R-:W-:-:S07]  /*10260*/  MOV R9, R8 ;  /* 0x0000000800097202 */ /* 0x000fce0000000f00 */
.L_x_107:
[----:B-1----:R1:W2:Y:S02]  /*10270*/  SYNCS.PHASECHK.TRANS64.TRYWAIT P0, [R4+URZ+0x50], R9 ;  /* 0x00005009040075a7 */ /* 0x0022a400080011ff */
[----:B--2---:R-:W-:Y:S05]  /*10280*/  @!P0 NANOSLEEP.SYNCS 0x989680 ;  /* 0x009896800000895d */ /* 0x004fea0003900000 */
[----:B------:R-:W2:Y:S02]  /*10290*/  @!P0 SYNCS.PHASECHK.TRANS64 P0, [R4+URZ+0x50], R9 ;  /* 0x00005009040085a7 */ /* 0x000ea400080010ff */
[----:B--2---:R-:W-:Y:S05]  /*102a0*/  @!P0 BRA `(.L_x_107) ;  /* 0xfffffffc00f08947 */ /* 0x004fea000383ffff */
[----:B------:R-:W-:Y:S05]  /*102b0*/  BRA `(.L_x_108) ;  /* 0xffffff1400587947 */ /* 0x000fea000383ffff */
.L_x_24:
[----:B---345:R-:W-:Y:S02]  /*102c0*/  MOV R4, UR4 ;  /* 0x0000000400047c02 */ /* 0x038fe40008000f00 */
[-C--:B------:R-:W-:Y:S02]  /*102d0*/  MOV R8, R6.reuse ;  /* 0x0000000600087202 */ /* 0x080fe40000000f00 */
[----:B------:R-:W-:-:S07]  /*102e0*/  MOV R9, R6 ;  /* 0x0000000600097202 */ /* 0x000fce0000000f00 */
.L_x_109:
[----:B-1----:R1:W2:Y:S02]  /*102f0*/  SYNCS.PHASECHK.TRANS64.TRYWAIT P0, [R4+URZ+0x50], R9 ;  /* 0x00005009040075a7 */ /* 0x0022a400080011ff */
[----:B--2---:R-:W-:Y:S05]  /*10300*/  @!P0 NANOSLEEP.SYNCS 0x989680 ;  /* 0x009896800000895d */ /* 0x004fea0003900000 */
[----:B------:R-:W2:Y:S02]  /*10310*/  @!P0 SYNCS.PHASECHK.TRANS64 P0, [R4+URZ+0x50], R9 ;  /* 0x00005009040085a7 */ /* 0x000ea400080010ff */
[----:B--2---:R-:W-:Y:S05]  /*10320*/  @!P0 BRA `(.L_x_109) ;  /* 0xfffffffc00f08947 */ /* 0x004fea000383ffff */
[----:B------:R-:W-:Y:S05]  /*10330*/  BRA `(.L_x_110) ;  /* 0xffffff1400787947 */ /* 0x000fea000383ffff */
.L_x_27:
[----:B--2345:R-:W-:Y:S02]  /*10340*/  MOV R4, UR5 ;  /* 0x0000000500047c02 */ /* 0x03cfe40008000f00 */
[----:B------:R-:W-:-:S07]  /*10350*/  MOV R9, R8 ;  /* 0x0000000800097202 */ /* 0x000fce0000000f00 */
.L_x_111:
[----:B-1----:R1:W2:Y:S02]  /*10360*/  SYNCS.PHASECHK.TRANS64.TRYWAIT P0, [R4+URZ+0x50], R9 ;  /* 0x00005009040075a7 */ /* 0x0022a400080011ff */
[----:B--2---:R-:W-:Y:S05]  /*10370*/  @!P0 NANOSLEEP.SYNCS 0x989680 ;  /* 0x009896800000895d */ /* 0x004fea0003900000 */
[----:B------:R-:W2:Y:S02]  /*10380*/  @!P0 SYNCS.PHASECHK.TRANS64 P0, [R4+URZ+0x50], R9 ;  /* 0x00005009040085a7 */ /* 0x000ea400080010ff */
[----:B--2---:R-:W-:Y:S05]  /*10390*/  @!P0 BRA `(.L_x_111) ;  /* 0xfffffffc00f08947 */ /* 0x004fea000383ffff */
[----:B------:R-:W-:Y:S05]  /*103a0*/  BRA `(.L_x_112) ;  /* 0xffffff18002c7947 */ /* 0x000fea000383ffff */
.L_x_29:
[----:B------:R-:W-:Y:S02]  /*103b0*/  MOV R4, UR4 ;  /* 0x0000000400047c02 */ /* 0x000fe40008000f00 */
[----:B------:R-:W-:-:S07]  /*103c0*/  MOV R7, R6 ;  /* 0x0000000600077202 */ /* 0x000fce0000000f00 */
.L_x_113:
[----:B-1----:R1:W2:Y:S02]  /*103d0*/  SYNCS.PHASECHK.TRANS64.TRYWAIT P0, [R4+URZ+0x18], R7 ;  /* 0x00001807040075a7 */ /* 0x0022a400080011ff */
[----:B--2---:R-:W-:Y:S05]  /*103e0*/  @!P0 NANOSLEEP.SYNCS 0x989680 ;  /* 0x009896800000895d */ /* 0x004fea0003900000 */
[----:B------:R-:W2:Y:S02]  /*103f0*/  @!P0 SYNCS.PHASECHK.TRANS64 P0, [R4+URZ+0x18], R7 ;  /* 0x00001807040085a7 */ /* 0x000ea400080010ff */
[----:B--2---:R-:W-:Y:S05]  /*10400*/  @!P0 BRA `(.L_x_113) ;  /* 0xfffffffc00f08947 */ /* 0x004fea000383ffff */
[----:B------:R-:W-:Y:S05]  /*10410*/  BRA `(.L_x_114) ;  /* 0xffffff1800307947 */ /* 0x000fea000383ffff */
.L_x_31:
[----:B--2345:R-:W-:Y:S02]  /*10420*/  MOV R4, UR4 ;  /* 0x0000000400047c02 */ /* 0x03cfe40008000f00 */
[----:B------:R-:W-:-:S07]  /*10430*/  MOV R7, R6 ;  /* 0x0000000600077202 */ /* 0x000fce0000000f00 */
.L_x_115:
[----:B-1----:R1:W2:Y:S02]  /*10440*/  SYNCS.PHASECHK.TRANS64.TRYWAIT P0, [R4+URZ+0x18], R7 ;  /* 0x00001807040075a7 */ /* 0x0022a400080011ff */
[----:B--2---:R-:W-:Y:S05]  /*10450*/  @!P0 NANOSLEEP.SYNCS 0x989680 ;  /* 0x009896800000895d */ /* 0x004fea0003900000 */
[----:B------:R-:W2:Y:S02]  /*10460*/  @!P0 SYNCS.PHASECHK.TRANS64 P0, [R4+URZ+0x18], R7 ;  /* 0x00001807040085a7 */ /* 0x000ea400080010ff */
[----:B--2---:R-:W-:Y:S05]  /*10470*/  @!P0 BRA `(.L_x_115) ;  /* 0xfffffffc00f08947 */ /* 0x004fea000383ffff */
[----:B------:R-:W-:Y:S05]  /*10480*/  BRA `(.L_x_30) ;  /* 0xffffff1800347947 */ /* 0x000fea000383ffff */
.L_x_38:
[----:B------:R-:W-:-:S07]  /*10490*/  MOV R11, R10 ;  /* 0x0000000a000b7202 */ /* 0x000fce0000000f00 */
.L_x_116:
[----:B-1----:R1:W2:Y:S02]  /*104a0*/  SYNCS.PHASECHK.TRANS64.TRYWAIT P0, [R6+URZ], R11 ;  /* 0x0000000b060075a7 */ /* 0x0022a400080011ff */
[----:B--2---:R-:W-:Y:S05]  /*104b0*/  @!P0 NANOSLEEP.SYNCS 0x989680 ;  /* 0x009896800000895d */ /* 0x004fea0003900000 */
[----:B------:R-:W2:Y:S02]  /*104c0*/  @!P0 SYNCS.PHASECHK.TRANS64 P0, [R6+URZ], R11 ;  /* 0x0000000b060085a7 */ /* 0x000ea400080010ff */
[----:B--2---:R-:W-:Y:S05]  /*104d0*/  @!P0 BRA `(.L_x_116) ;  /* 0xfffffffc00f08947 */ /* 0x004fea000383ffff */
[----:B------:R-:W-:Y:S05]  /*104e0*/  BRA `(.L_x_37) ;  /* 0xffffff1c00047947 */ /* 0x000fea000383ffff */
.L_x_41:
[----:B------:R-:W-:-:S07]  /*104f0*/  MOV R9, R8 ;  /* 0x0000000800097202 */ /* 0x000fce0000000f00 */
.L_x_117:
[----:B-1----:R1:W2:Y:S02]  /*10500*/  SYNCS.PHASECHK.TRANS64.TRYWAIT P0, [R5+URZ], R9 ;  /* 0x00000009050075a7 */ /* 0x0022a400080011ff */
[----:B--2---:R-:W-:Y:S05]  /*10510*/  @!P0 NANOSLEEP.SYNCS 0x989680 ;  /* 0x009896800000895d */ /* 0x004fea0003900000 */
[----:B------:R-:W2:Y:S02]  /*10520*/  @!P0 SYNCS.PHASECHK.TRANS64 P0, [R5+URZ], R9 ;  /* 0x00000009050085a7 */ /* 0x000ea400080010ff */
[----:B--2---:R-:W-:Y:S05]  /*10530*/  @!P0 BRA `(.L_x_117) ;  /* 0xfffffffc00f08947 */ /* 0x004fea000383ffff */
[----:B------:R-:W-:Y:S05]  /*10540*/  BRA `(.L_x_40) ;  /* 0xffffff1c007c7947 */ /* 0x000fea000383ffff */
.L_x_43:
[----:B------:R-:W-:-:S07]  /*10550*/  MOV R4, UR23 ;  /* 0x0000001700047c02 */ /* 0x000fce0008000f00 */
.L_x_118:
[----:B-1----:R1:W2:Y:S02]  /*10560*/  SYNCS.PHASECHK.TRANS64.TRYWAIT P0, [R4+URZ], RZ ;  /* 0x000000ff040075a7 */ /* 0x0022a400080011ff */
[----:B--2---:R-:W-:Y:S05]  /*10570*/  @!P0 NANOSLEEP.SYNCS 0x989680 ;  /* 0x009896800000895d */ /* 0x004fea0003900000 */
[----:B------:R-:W2:Y:S02]  /*10580*/  @!P0 SYNCS.PHASECHK.TRANS64 P0, [R4+URZ], RZ ;  /* 0x000000ff040085a7 */ /* 0x000ea400080010ff */
[----:B--2---:R-:W-:Y:S05]  /*10590*/  @!P0 BRA `(.L_x_118) ;  /* 0xfffffffc00f08947 */ /* 0x004fea000383ffff */
[----:B------:R-:W-:Y:S05]  /*105a0*/  BRA `(.L_x_119) ;  /* 0xffffff24000c7947 */ /* 0x000fea000383ffff */
.L_x_44:
[----:B------:R-:W-:-:S07]  /*105b0*/  MOV R4, UR23 ;  /* 0x0000001700047c02 */ /* 0x000fce0008000f00 */
.L_x_120:
[----:B-1----:R1:W2:Y:S02]  /*105c0*/  SYNCS.PHASECHK.TRANS64.TRYWAIT P0, [R4+URZ+0x20], RZ ;  /* 0x000020ff040075a7 */ /* 0x0022a400080011ff */
[----:B--2---:R-:W-:Y:S05]  /*105d0*/  @!P0 NANOSLEEP.SYNCS 0x989680 ;  /* 0x009896800000895d */ /* 0x004fea0003900000 */
[----:B------:R-:W2:Y:S02]  /*105e0*/  @!P0 SYNCS.PHASECHK.TRANS64 P0, [R4+URZ+0x20], RZ ;  /* 0x000020ff040085a7 */ /* 0x000ea400080010ff */
[----:B--2---:R-:W-:Y:S05]  /*105f0*/  @!P0 BRA `(.L_x_120) ;  /* 0xfffffffc00f08947 */ /* 0x004fea000383ffff */
[----:B------:R-:W-:Y:S05]  /*10600*/  BRA `(.L_x_121) ;  /* 0xffffff2400f07947 */ /* 0x000fea000383ffff */
.L_x_45:
[----:B------:R-:W-:-:S07]  /*10610*/  MOV R4, UR23 ;  /* 0x0000001700047c02 */ /* 0x000fce0008000f00 */
.L_x_122:
[----:B-1----:R1:W2:Y:S02]  /*10620*/  SYNCS.PHASECHK.TRANS64.TRYWAIT P0, [R4+URZ+0x8], RZ ;  /* 0x000008ff040075a7 */ /* 0x0022a400080011ff */
[----:B--2---:R-:W-:Y:S05]  /*10630*/  @!P0 NANOSLEEP.SYNCS 0x989680 ;  /* 0x009896800000895d */ /* 0x004fea0003900000 */
[----:B------:R-:W2:Y:S02]  /*10640*/  @!P0 SYNCS.PHASECHK.TRANS64 P0, [R4+URZ+0x8], RZ ;  /* 0x000008ff040085a7 */ /* 0x000ea400080010ff */
[----:B--2---:R-:W-:Y:S05]  /*10650*/  @!P0 BRA `(.L_x_122) ;  /* 0xfffffffc00f08947 */ /* 0x004fea000383ffff */
[----:B------:R-:W-:Y:S05]  /*10660*/  BRA `(.L_x_123) ;  /* 0xffffff2800b87947 */ /* 0x000fea000383ffff */
.L_x_47:
[----:B------:R-:W-:Y:S02]  /*10670*/  MOV R18, UR4 ;  /* 0x0000000400127c02 */ /* 0x000fe40008000f00 */
[----:B------:R-:W-:Y:S02]  /*10680*/  MOV R19, UR4 ;  /* 0x0000000400137c02 */ /* 0x000fe40008000f00 */
[----:B------:R-:W-:Y:S07]  /*10690*/  MOV R16, UR60 ;  /* 0x0000003c00107c02 */ /* 0x000fee0008000f00 */
.L_x_124:
[----:B-1----:R1:W2:Y:S02]  /*106a0*/  SYNCS.PHASECHK.TRANS64.TRYWAIT P0, [R16+URZ], R19 ;  /* 0x00000013100075a7 */ /* 0x0022a400080011ff */
[----:B--2---:R-:W-:Y:S05]  /*106b0*/  @!P0 NANOSLEEP.SYNCS 0x989680 ;  /* 0x009896800000895d */ /* 0x004fea0003900000 */
[----:B------:R-:W2:Y:S02]  /*106c0*/  @!P0 SYNCS.PHASECHK.TRANS64 P0, [R16+URZ], R19 ;  /* 0x00000013100085a7 */ /* 0x000ea400080010ff */
[----:B--2---:R-:W-:Y:S05]  /*106d0*/  @!P0 BRA `(.L_x_124) ;  /* 0xfffffffc00f08947 */ /* 0x004fea000383ffff */
[----:B------:R-:W-:Y:S05]  /*106e0*/  BRA `(.L_x_125) ;  /* 0xffffff2c00647947 */ /* 0x000fea000383ffff */
.L_x_48:
[----:B------:R-:W-:Y:S02]  /*106f0*/  MOV R18, UR22 ;  /* 0x0000001600127c02 */ /* 0x000fe40008000f00 */
[----:B------:R-:W-:Y:S02]  /*10700*/  MOV R19, UR22 ;  /* 0x0000001600137c02 */ /* 0x000fe40008000f00 */
[----:B------:R-:W-:Y:S07]  /*10710*/  MOV R16, UR23 ;  /* 0x0000001700107c02 */ /* 0x000fee0008000f00 */
.L_x_126:
[----:B-1----:R1:W2:Y:S02]  /*10720*/  SYNCS.PHASECHK.TRANS64.TRYWAIT P0, [R16+URZ+0x90], R19 ;  /* 0x00009013100075a7 */ /* 0x0022a400080011ff */
[----:B--2---:R-:W-:Y:S05]  /*10730*/  @!P0 NANOSLEEP.SYNCS 0x989680 ;  /* 0x009896800000895d */ /* 0x004fea0003900000 */
[----:B------:R-:W2:Y:S02]  /*10740*/  @!P0 SYNCS.PHASECHK.TRANS64 P0, [R16+URZ+0x90], R19 ;  /* 0x00009013100085a7 */ /* 0x000ea400080010ff */
[----:B--2---:R-:W-:Y:S05]  /*10750*/  @!P0 BRA `(.L_x_126) ;  /* 0xfffffffc00f08947 */ /* 0x004fea000383ffff */
[----:B------:R-:W-:Y:S05]  /*10760*/  BRA `(.L_x_127) ;  /* 0xffffff2c00607947 */ /* 0x000fea000383ffff */
.L_x_49:
[----:B------:R-:W-:Y:S02]  /*10770*/  MOV R18, UR22 ;  /* 0x0000001600127c02 */ /* 0x000fe40008000f00 */
[----:B------:R-:W-:Y:S02]  /*10780*/  MOV R19, UR22 ;  /* 0x0000001600137c02 */ /* 0x000fe40008000f00 */
[----:B------:R-:W-:Y:S07]  /*10790*/  MOV R16, UR23 ;  /* 0x0000001700107c02 */ /* 0x000fee0008000f00 */
.L_x_128:
[----:B-1----:R1:W2:Y:S02]  /*107a0*/  SYNCS.PHASECHK.TRANS64.TRYWAIT P0, [R16+URZ+0xa0], R19 ;  /* 0x0000a013100075a7 */ /* 0x0022a400080011ff */
[----:B--2---:R-:W-:Y:S05]  /*107b0*/  @!P0 NANOSLEEP.SYNCS 0x989680 ;  /* 0x009896800000895d */ /* 0x004fea0003900000 */
[----:B------:R-:W2:Y:S02]  /*107c0*/  @!P0 SYNCS.PHASECHK.TRANS64 P0, [R16+URZ+0xa0], R19 ;  /* 0x0000a013100085a7 */ /* 0x000ea400080010ff */
[----:B--2---:R-:W-:Y:S05]  /*107d0*/  @!P0 BRA `(.L_x_128) ;  /* 0xfffffffc00f08947 */ /* 0x004fea000383ffff */
[----:B------:R-:W-:Y:S05]  /*107e0*/  BRA `(.L_x_129) ;  /* 0xffffff2c00e87947 */ /* 0x000fea000383ffff */
.L_x_50:
[----:B------:R-:W-:Y:S02]  /*107f0*/  MOV R18, UR4 ;  /* 0x0000000400127c02 */ /* 0x000fe40008000f00 */
[----:B------:R-:W-:Y:S02]  /*10800*/  MOV R19, UR4 ;  /* 0x0000000400137c02 */ /* 0x000fe40008000f00 */
[----:B------:R-:W-:Y:S07]  /*10810*/  MOV R16, UR43 ;  /* 0x0000002b00107c02 */ /* 0x000fee0008000f00 */
.L_x_130:
[----:B-1----:R1:W2:Y:S02]  /*10820*/  SYNCS.PHASECHK.TRANS64.TRYWAIT P0, [R16+URZ], R19 ;  /* 0x00000013100075a7 */ /* 0x0022a400080011ff */
[----:B--2---:R-:W-:Y:S05]  /*10830*/  @!P0 NANOSLEEP.SYNCS 0x989680 ;  /* 0x009896800000895d */ /* 0x004fea0003900000 */
[----:B------:R-:W2:Y:S02]  /*10840*/  @!P0 SYNCS.PHASECHK.TRANS64 P0, [R16+URZ], R19 ;  /* 0x00000013100085a7 */ /* 0x000ea400080010ff */
[----:B--2---:R-:W-:Y:S05]  /*10850*/  @!P0 BRA `(.L_x_130) ;  /* 0xfffffffc00f08947 */ /* 0x004fea000383ffff */
[----:B------:R-:W-:Y:S05]  /*10860*/  BRA `(.L_x_131) ;  /* 0xffffff3000387947 */ /* 0x000fea000383ffff */
.L_x_51:
[----:B------:R-:W-:Y:S02]  /*10870*/  MOV R18, UR22 ;  /* 0x0000001600127c02 */ /* 0x000fe40008000f00 */
[----:B------:R-:W-:Y:S02]  /*10880*/  MOV R19, UR22 ;  /* 0x0000001600137c02 */ /* 0x000fe40008000f00 */
[----:B------:R-:W-:Y:S07]  /*10890*/  MOV R16, UR23 ;  /* 0x0000001700107c02 */ /* 0x000fee0008000f00 */
.L_x_132:
[----:B-1----:R1:W2:Y:S02]  /*108a0*/  SYNCS.PHASECHK.TRANS64.TRYWAIT P0, [R16+URZ+0x98], R19 ;  /* 0x00009813100075a7 */ /* 0x0022a400080011ff */
[----:B--2---:R-:W-:Y:S05]  /*108b0*/  @!P0 NANOSLEEP.SYNCS 0x989680 ;  /* 0x009896800000895d */ /* 0x004fea0003900000 */
[----:B------:R-:W2:Y:S02]  /*108c0*/  @!P0 SYNCS.PHASECHK.TRANS64 P0, [R16+URZ+0x98], R19 ;  /* 0x00009813100085a7 */ /* 0x000ea400080010ff */
[----:B--2---:R-:W-:Y:S05]  /*108d0*/  @!P0 BRA `(.L_x_132) ;  /* 0xfffffffc00f08947 */ /* 0x004fea000383ffff */
[----:B------:R-:W-:Y:S05]  /*108e0*/  BRA `(.L_x_133) ;  /* 0xffffff3400247947 */ /* 0x000fea000383ffff */
.L_x_52:
[----:B------:R-:W-:Y:S02]  /*108f0*/  MOV R18, UR22 ;  /* 0x0000001600127c02 */ /* 0x000fe40008000f00 */
[----:B------:R-:W-:Y:S02]  /*10900*/  MOV R19, UR22 ;  /* 0x0000001600137c02 */ /* 0x000fe40008000f00 */
[----:B------:R-:W-:Y:S07]  /*10910*/  MOV R16, UR23 ;  /* 0x0000001700107c02 */ /* 0x000fee0008000f00 */
.L_x_134:
[----:B-1----:R1:W2:Y:S02]  /*10920*/  SYNCS.PHASECHK.TRANS64.TRYWAIT P0, [R16+URZ+0xa8], R19 ;  /* 0x0000a813100075a7 */ /* 0x0022a400080011ff */
[----:B--2---:R-:W-:Y:S05]  /*10930*/  @!P0 NANOSLEEP.SYNCS 0x989680 ;  /* 0x009896800000895d */ /* 0x004fea0003900000 */
[----:B------:R-:W2:Y:S02]  /*10940*/  @!P0 SYNCS.PHASECHK.TRANS64 P0, [R16+URZ+0xa8], R19 ;  /* 0x0000a813100085a7 */ /* 0x000ea400080010ff */
[----:B--2---:R-:W-:Y:S05]  /*10950*/  @!P0 BRA `(.L_x_134) ;  /* 0xfffffffc00f08947 */ /* 0x004fea000383ffff */
[----:B------:R-:W-:Y:S05]  /*10960*/  BRA `(.L_x_135) ;  /* 0xffffff3400807947 */ /* 0x000fea000383ffff */
.L_x_54:
[----:B------:R-:W-:Y:S01]  /*10970*/  MOV R4, UR17 ;  /* 0x0000001100047c02 */ /* 0x000fe20008000f00 */
[----:B------:R-:W-:Y:S01]  /*10980*/  UMOV UR8, UR11 ;  /* 0x0000000b00087c82 */ /* 0x000fe20008000000 */
[----:B------:R-:W-:-:S05]  /*10990*/  UMOV UR9, UR11 ;  /* 0x0000000b00097c82 */ /* 0x000fca0008000000 */
.L_x_136:
[----:B------:R-:W-:Y:S02]  /*109a0*/  MOV R6, UR8 ;  /* 0x0000000800067c02 */ /* 0x000fe40008000f00 */
[----:B-1----:R-:W-:-:S04]  /*109b0*/  MOV R7, UR9 ;  /* 0x0000000900077c02 */ /* 0x002fc80008000f00 */
[----:B------:R1:W2:Y:S03]  /*109c0*/  SYNCS.PHASECHK.TRANS64.TRYWAIT P0, [R4+URZ+0x20], R7 ;  /* 0x00002007040075a7 */ /* 0x0002a600080011ff */
[----:B--2---:R-:W-:Y:S05]  /*109d0*/  @!P0 NANOSLEEP.SYNCS 0x989680 ;  /* 0x009896800000895d */ /* 0x004fea0003900000 */
[----:B------:R-:W2:Y:S02]  /*109e0*/  @!P0 SYNCS.PHASECHK.TRANS64 P0, [R4+URZ+0x20], R7 ;  /* 0x00002007040085a7 */ /* 0x000ea400080010ff */
[----:B--2---:R-:W-:Y:S05]  /*109f0*/  @!P0 BRA `(.L_x_136) ;  /* 0xfffffffc00e88947 */ /* 0x004fea000383ffff */
[----:B------:R-:W-:Y:S05]  /*10a00*/  BRA `(.L_x_137) ;  /* 0xffffff3800507947 */ /* 0x000fea000383ffff */
.L_x_55:
[----:B------:R-:W-:Y:S02]  /*10a10*/  MOV R6, UR16 ;  /* 0x0000001000067c02 */ /* 0x000fe40008000f00 */
[----:B------:R-:W-:Y:S02]  /*10a20*/  MOV R7, UR16 ;  /* 0x0000001000077c02 */ /* 0x000fe40008000f00 */
[----:B------:R-:W-:-:S07]  /*10a30*/  MOV R4, UR23 ;  /* 0x0000001700047c02 */ /* 0x000fce0008000f00 */
.L_x_138:
[----:B-1----:R1:W2:Y:S02]  /*10a40*/  SYNCS.PHASECHK.TRANS64.TRYWAIT P0, [R4+URZ+0x90], R7 ;  /* 0x00009007040075a7 */ /* 0x0022a400080011ff */
[----:B--2---:R-:W-:Y:S05]  /*10a50*/  @!P0 NANOSLEEP.SYNCS 0x989680 ;  /* 0x009896800000895d */ /* 0x004fea0003900000 */
[----:B------:R-:W2:Y:S02]  /*10a60*/  @!P0 SYNCS.PHASECHK.TRANS64 P0, [R4+URZ+0x90], R7 ;  /* 0x00009007040085a7 */ /* 0x000ea400080010ff */
[----:B--2---:R-:W-:Y:S05]  /*10a70*/  @!P0 BRA `(.L_x_138) ;  /* 0xfffffffc00f08947 */ /* 0x004fea000383ffff */
[----:B------:R-:W-:Y:S05]  /*10a80*/  BRA `(.L_x_139) ;  /* 0xffffff3c00007947 */ /* 0x000fea000383ffff */
.L_x_56:
[----:B------:R-:W-:Y:S02]  /*10a90*/  MOV R6, UR16 ;  /* 0x0000001000067c02 */ /* 0x000fe40008000f00 */
[----:B------:R-:W-:Y:S02]  /*10aa0*/  MOV R7, UR16 ;  /* 0x0000001000077c02 */ /* 0x000fe40008000f00 */
[----:B------:R-:W-:-:S07]  /*10ab0*/  MOV R4, UR23 ;  /* 0x0000001700047c02 */ /* 0x000fce0008000f00 */
.L_x_140:
[----:B-1----:R1:W2:Y:S02]  /*10ac0*/  SYNCS.PHASECHK.TRANS64.TRYWAIT P0, [R4+URZ+0xa0], R7 ;  /* 0x0000a007040075a7 */ /* 0x0022a400080011ff */
[----:B--2---:R-:W-:Y:S05]  /*10ad0*/  @!P0 NANOSLEEP.SYNCS 0x989680 ;  /* 0x009896800000895d */ /* 0x004fea0003900000 */
[----:B------:R-:W2:Y:S02]  /*10ae0*/  @!P0 SYNCS.PHASECHK.TRANS64 P0, [R4+URZ+0xa0], R7 ;  /* 0x0000a007040085a7 */ /* 0x000ea400080010ff */
[----:B--2---:R-:W-:Y:S05]  /*10af0*/  @!P0 BRA `(.L_x_140) ;  /* 0xfffffffc00f08947 */ /* 0x004fea000383ffff */
[----:B------:R-:W-:Y:S05]  /*10b00*/  BRA `(.L_x_141) ;  /* 0xffffff3c00587947 */ /* 0x000fea000383ffff */
.L_x_57:
[----:B------:R-:W-:Y:S02]  /*10b10*/  MOV R8, UR16 ;  /* 0x0000001000087c02 */ /* 0x000fe40008000f00 */
[----:B------:R-:W-:Y:S02]  /*10b20*/  MOV R9, UR16 ;  /* 0x0000001000097c02 */ /* 0x000fe40008000f00 */
[----:B------:R-:W-:-:S07]  /*10b30*/  MOV R4, UR23 ;  /* 0x0000001700047c02 */ /* 0x000fce0008000f00 */
.L_x_142:
[----:B-1----:R1:W2:Y:S02]  /*10b40*/  SYNCS.PHASECHK.TRANS64.TRYWAIT P0, [R4+URZ+0x98], R9 ;  /* 0x00009809040075a7 */ /* 0x0022a400080011ff */
[----:B--2---:R-:W-:Y:S05]  /*10b50*/  @!P0 NANOSLEEP.SYNCS 0x989680 ;  /* 0x009896800000895d */ /* 0x004fea0003900000 */
[----:B------:R-:W2:Y:S02]  /*10b60*/  @!P0 SYNCS.PHASECHK.TRANS64 P0, [R4+URZ+0x98], R9 ;  /* 0x00009809040085a7 */ /* 0x000ea400080010ff */
[----:B--2---:R-:W-:Y:S05]  /*10b70*/  @!P0 BRA `(.L_x_142) ;  /* 0xfffffffc00f08947 */ /* 0x004fea000383ffff */
[----:B------:R-:W-:Y:S05]  /*10b80*/  BRA `(.L_x_143) ;  /* 0xffffff3c00d07947 */ /* 0x000fea000383ffff */
.L_x_58:
[----:B------:R-:W-:Y:S01]  /*10b90*/  MOV R3, UR23 ;  /* 0x0000001700037c02 */ /* 0x000fe20008000f00 */
[----:B------:R-:W-:-:S06]  /*10ba0*/  UMOV UR17, UR16 ;  /* 0x0000001000117c82 */ /* 0x000fcc0008000000 */
.L_x_144:
[----:B------:R-:W-:Y:S02]  /*10bb0*/  MOV R4, UR16 ;  /* 0x0000001000047c02 */ /* 0x000fe40008000f00 */
[----:B-1----:R-:W-:-:S04]  /*10bc0*/  MOV R5, UR17 ;  /* 0x0000001100057c02 */ /* 0x002fc80008000f00 */
[----:B------:R1:W2:Y:S03]  /*10bd0*/  SYNCS.PHASECHK.TRANS64.TRYWAIT P0, [R3+URZ+0xa8], R5 ;  /* 0x0000a805030075a7 */ /* 0x0002a600080011ff */
[----:B--2---:R-:W-:Y:S05]  /*10be0*/  @!P0 NANOSLEEP.SYNCS 0x989680 ;  /* 0x009896800000895d */ /* 0x004fea0003900000 */
[----:B------:R-:W2:Y:S02]  /*10bf0*/  @!P0 SYNCS.PHASECHK.TRANS64 P0, [R3+URZ+0xa8], R5 ;  /* 0x0000a805030085a7 */ /* 0x000ea400080010ff */
[----:B--2---:R-:W-:Y:S05]  /*10c00*/  @!P0 BRA `(.L_x_144) ;  /* 0xfffffffc00e88947 */ /* 0x004fea000383ffff */
[----:B------:R-:W-:Y:S05]  /*10c10*/  BRA `(.L_x_145) ;  /* 0xffffff4000107947 */ /* 0x000fea000383ffff */
.L_x_59:
[----:B------:R-:W-:-:S07]  /*10c20*/  MOV R3, UR23 ;  /* 0x0000001700037c02 */ /* 0x000fce0008000f00 */
.L_x_146:
[----:B-1----:R1:W2:Y:S02]  /*10c30*/  SYNCS.PHASECHK.TRANS64.TRYWAIT P0, [R3+URZ+0x140], RZ ;  /* 0x000140ff030075a7 */ /* 0x0022a400080011ff */
[----:B--2---:R-:W-:Y:S05]  /*10c40*/  @!P0 NANOSLEEP.SYNCS 0x989680 ;  /* 0x009896800000895d */ /* 0x004fea0003900000 */
[----:B------:R-:W2:Y:S02]  /*10c50*/  @!P0 SYNCS.PHASECHK.TRANS64 P0, [R3+URZ+0x140], RZ ;  /* 0x000140ff030085a7 */ /* 0x000ea400080010ff */
[----:B--2---:R-:W-:Y:S05]  /*10c60*/  @!P0 BRA `(.L_x_146) ;  /* 0xfffffffc00f08947 */ /* 0x004fea000383ffff */
[----:B------:R-:W-:Y:S05]  /*10c70*/  BRA `(.L_x_147) ;  /* 0xffffff4000487947 */ /* 0x000fea000383ffff */
.L_x_65:
[----:B------:R-:W-:-:S07]  /*10c80*/  MOV R3, UR5 ;  /* 0x0000000500037c02 */ /* 0x000fce0008000f00 */
.L_x_148:
[----:B-1----:R1:W2:Y:S02]  /*10c90*/  SYNCS.PHASECHK.TRANS64.TRYWAIT P0, [R3+URZ+0x100], RZ ;  /* 0x000100ff030075a7 */ /* 0x0022a400080011ff */
[----:B--2---:R-:W-:Y:S05]  /*10ca0*/  @!P0 NANOSLEEP.SYNCS 0x989680 ;  /* 0x009896800000895d */ /* 0x004fea0003900000 */
[----:B------:R-:W2:Y:S02]  /*10cb0*/  @!P0 SYNCS.PHASECHK.TRANS64 P0, [R3+URZ+0x100], RZ ;  /* 0x000100ff030085a7 */ /* 0x000ea400080010ff */
[----:B--2---:R-:W-:Y:S05]  /*10cc0*/  @!P0 BRA `(.L_x_148) ;  /* 0xfffffffc00f08947 */ /* 0x004fea000383ffff */
[----:B------:R-:W-:Y:S05]  /*10cd0*/  BRA `(.L_x_149) ;  /* 0xffffff4800247947 */ /* 0x000fea000383ffff */
.L_x_66:
[----:B-1----:R-:W-:-:S07]  /*10ce0*/  MOV R3, UR5 ;  /* 0x0000000500037c02 */ /* 0x002fce0008000f00 */
.L_x_150:
[----:B-1----:R1:W2:Y:S02]  /*10cf0*/  SYNCS.PHASECHK.TRANS64.TRYWAIT P0, [R3+URZ+0x108], RZ ;  /* 0x000108ff030075a7 */ /* 0x0022a400080011ff */
[----:B--2---:R-:W-:Y:S05]  /*10d00*/  @!P0 NANOSLEEP.SYNCS 0x989680 ;  /* 0x009896800000895d */ /* 0x004fea0003900000 */
[----:B------:R-:W2:Y:S02]  /*10d10*/  @!P0 SYNCS.PHASECHK.TRANS64 P0, [R3+URZ+0x108], RZ ;  /* 0x000108ff030085a7 */ /* 0x000ea400080010ff */
[----:B--2---:R-:W-:Y:S05]  /*10d20*/  @!P0 BRA `(.L_x_150) ;  /* 0xfffffffc00f08947 */ /* 0x004fea000383ffff */
[----:B------:R-:W-:Y:S05]  /*10d30*/  BRA `(.L_x_151) ;  /* 0xffffff4800507947 */ /* 0x000fea000383ffff */
.L_x_70:
[----:B------:R-:W-:Y:S02]  /*10d40*/  MOV R3, UR13 ;  /* 0x0000000d00037c02 */ /* 0x000fe40008000f00 */
[----:B------:R-:W-:Y:S02]  /*10d50*/  MOV R4, 0x80000000 ;  /* 0x8000000000047802 */ /* 0x000fe40000000f00 */
[----:B------:R-:W-:-:S07]  /*10d60*/  MOV R5, 0x80000000 ;  /* 0x8000000000057802 */ /* 0x000fce0000000f00 */
.L_x_152:
[----:B-1----:R1:W2:Y:S02]  /*10d70*/  SYNCS.PHASECHK.TRANS64.TRYWAIT P0, [R3+URZ], R5 ;  /* 0x00000005030075a7 */ /* 0x0022a400080011ff */
[----:B--2---:R-:W-:Y:S05]  /*10d80*/  @!P0 NANOSLEEP.SYNCS 0x989680 ;  /* 0x009896800000895d */ /* 0x004fea0003900000 */
[----:B------:R-:W2:Y:S02]  /*10d90*/  @!P0 SYNCS.PHASECHK.TRANS64 P0, [R3+URZ], R5 ;  /* 0x00000005030085a7 */ /* 0x000ea400080010ff */
[----:B--2---:R-:W-:Y:S05]  /*10da0*/  @!P0 BRA `(.L_x_152) ;  /* 0xfffffffc00f08947 */ /* 0x004fea000383ffff */
[----:B------:R-:W-:Y:S05]  /*10db0*/  BRA `(.L_x_153) ;  /* 0xffffff4c00087947 */ /* 0x000fea000383ffff */
.L_x_71:
[----:B------:R-:W-:-:S07]  /*10dc0*/  MOV R3, UR14 ;  /* 0x0000000e00037c02 */ /* 0x000fce0008000f00 */
.L_x_154:
[----:B-1----:R1:W2:Y:S02]  /*10dd0*/  SYNCS.PHASECHK.TRANS64.TRYWAIT P0, [R3+URZ], RZ ;  /* 0x000000ff030075a7 */ /* 0x0022a400080011ff */
[----:B--2---:R-:W-:Y:S05]  /*10de0*/  @!P0 NANOSLEEP.SYNCS 0x989680 ;  /* 0x009896800000895d */ /* 0x004fea0003900000 */
[----:B------:R-:W2:Y:S02]  /*10df0*/  @!P0 SYNCS.PHASECHK.TRANS64 P0, [R3+URZ], RZ ;  /* 0x000000ff030085a7 */ /* 0x000ea400080010ff */
[----:B--2---:R-:W-:Y:S05]  /*10e00*/  @!P0 BRA `(.L_x_154) ;  /* 0xfffffffc00f08947 */ /* 0x004fea000383ffff */
[----:B------:R-:W-:Y:S05]  /*10e10*/  BRA `(.L_x_155) ;  /* 0xffffff4c00e47947 */ /* 0x000fea000383ffff */
.L_x_72:
[----:B------:R-:W-:-:S07]  /*10e20*/  MOV R4, UR13 ;  /* 0x0000000d00047c02 */ /* 0x000fce0008000f00 */
.L_x_156:
[----:B-1----:R1:W2:Y:S02]  /*10e30*/  SYNCS.PHASECHK.TRANS64.TRYWAIT P0, [R4+URZ], RZ ;  /* 0x000000ff040075a7 */ /* 0x0022a400080011ff */
[----:B--2---:R-:W-:Y:S05]  /*10e40*/  @!P0 NANOSLEEP.SYNCS 0x989680 ;  /* 0x009896800000895d */ /* 0x004fea0003900000 */
[----:B------:R-:W2:Y:S02]  /*10e50*/  @!P0 SYNCS.PHASECHK.TRANS64 P0, [R4+URZ], RZ ;  /* 0x000000ff040085a7 */ /* 0x000ea400080010ff */
[----:B--2---:R-:W-:Y:S05]  /*10e60*/  @!P0 BRA `(.L_x_156) ;  /* 0xfffffffc00f08947 */ /* 0x004fea000383ffff */
[----:B------:R-:W-:Y:S05]  /*10e70*/  BRA `(.L_x_157) ;  /* 0xffffff7400807947 */ /* 0x000fea000383ffff */
.L_x_74:
[----:B------:R-:W-:Y:S02]  /*10e80*/  MOV R6, UR4 ;  /* 0x0000000400067c02 */ /* 0x000fe40008000f00 */
[----:B------:R-:W-:Y:S02]  /*10e90*/  MOV R7, UR4 ;  /* 0x0000000400077c02 */ /* 0x000fe40008000f00 */
[----:B------:R-:W-:-:S07]  /*10ea0*/  MOV R4, UR14 ;  /* 0x0000000e00047c02 */ /* 0x000fce0008000f00 */
.L_x_158:
[----:B-1----:R1:W4:Y:S02]  /*10eb0*/  SYNCS.PHASECHK.TRANS64.TRYWAIT P0, [R4+URZ], R7 ;  /* 0x00000007040075a7 */ /* 0x00232400080011ff */
[----:B----4-:R-:W-:Y:S05]  /*10ec0*/  @!P0 NANOSLEEP.SYNCS 0x989680 ;  /* 0x009896800000895d */ /* 0x010fea0003900000 */
[----:B------:R-:W4:Y:S02]  /*10ed0*/  @!P0 SYNCS.PHASECHK.TRANS64 P0, [R4+URZ], R7 ;  /* 0x00000007040085a7 */ /* 0x000f2400080010ff */
[----:B----4-:R-:W-:Y:S05]  /*10ee0*/  @!P0 BRA `(.L_x_158) ;  /* 0xfffffffc00f08947 */ /* 0x010fea000383ffff */
[----:B------:R-:W-:Y:S05]  /*10ef0*/  BRA `(.L_x_159) ;  /* 0xffffff7400c07947 */ /* 0x000fea000383ffff */
.L_x_75:
[----:B------:R-:W-:Y:S02]  /*10f00*/  MOV R6, UR4 ;  /* 0x0000000400067c02 */ /* 0x000fe40008000f00 */
[----:B------:R-:W-:Y:S02]  /*10f10*/  MOV R7, UR4 ;  /* 0x0000000400077c02 */ /* 0x000fe40008000f00 */
[----:B------:R-:W-:-:S07]  /*10f20*/  MOV R4, UR13 ;  /* 0x0000000d00047c02 */ /* 0x000fce0008000f00 */
.L_x_160:
[----:B-1----:R1:W2:Y:S02]  /*10f30*/  SYNCS.PHASECHK.TRANS64.TRYWAIT P0, [R4+URZ], R7 ;  /* 0x00000007040075a7 */ /* 0x0022a400080011ff */
[----:B--2---:R-:W-:Y:S05]  /*10f40*/  @!P0 NANOSLEEP.SYNCS 0x989680 ;  /* 0x009896800000895d */ /* 0x004fea0003900000 */
[----:B------:R-:W2:Y:S02]  /*10f50*/  @!P0 SYNCS.PHASECHK.TRANS64 P0, [R4+URZ], R7 ;  /* 0x00000007040085a7 */ /* 0x000ea400080010ff */
[----:B--2---:R-:W-:Y:S05]  /*10f60*/  @!P0 BRA `(.L_x_160) ;  /* 0xfffffffc00f08947 */ /* 0x004fea000383ffff */
[----:B------:R-:W-:Y:S05]  /*10f70*/  BRA `(.L_x_161) ;  /* 0xffffff9800147947 */ /* 0x000fea000383ffff */
.L_x_78:
[----:B------:R-:W-:Y:S01]  /*10f80*/  UIADD3 UR8, UPT, UPT, UR7, 0x80, URZ ;  /* 0x0000008007087890 */ /* 0x000fe2000fffe0ff */
[----:B------:R-:W-:Y:S02]  /*10f90*/  MOV R6, UR4 ;  /* 0x0000000400067c02 */ /* 0x000fe40008000f00 */
[----:B------:R-:W-:-:S03]  /*10fa0*/  MOV R7, UR4 ;  /* 0x0000000400077c02 */ /* 0x000fc60008000f00 */
[----:B------:R-:W-:-:S07]  /*10fb0*/  MOV R4, UR8 ;  /* 0x0000000800047c02 */ /* 0x000fce0008000f00 */
.L_x_162:
[----:B-1----:R1:W2:Y:S02]  /*10fc0*/  SYNCS.PHASECHK.TRANS64.TRYWAIT P0, [R4+URZ], R7 ;  /* 0x00000007040075a7 */ /* 0x0022a400080011ff */
[----:B--2---:R-:W-:Y:S05]  /*10fd0*/  @!P0 NANOSLEEP.SYNCS 0x989680 ;  /* 0x009896800000895d */ /* 0x004fea0003900000 */
[----:B------:R-:W2:Y:S02]  /*10fe0*/  @!P0 SYNCS.PHASECHK.TRANS64 P0, [R4+URZ], R7 ;  /* 0x00000007040085a7 */ /* 0x000ea400080010ff */
[----:B--2---:R-:W-:Y:S05]  /*10ff0*/  @!P0 BRA `(.L_x_162) ;  /* 0xfffffffc00f08947 */ /* 0x004fea000383ffff */
[----:B------:R-:W-:Y:S05]  /*11000*/  BRA `(.L_x_163) ;  /* 0xffffff9c00987947 */ /* 0x000fea000383ffff */
.L_x_79:
[----:B------:R-:W-:Y:S01]  /*11010*/  UIADD3 UR6, UPT, UPT, UR7, 0xf0, URZ ;  /* 0x000000f007067890 */ /* 0x000fe2000fffe0ff */
[----:B------:R-:W-:Y:S02]  /*11020*/  MOV R6, UR4 ;  /* 0x0000000400067c02 */ /* 0x000fe40008000f00 */
[----:B------:R-:W-:-:S03]  /*11030*/  MOV R7, UR4 ;  /* 0x0000000400077c02 */ /* 0x000fc60008000f00 */
[----:B------:R-:W-:-:S07]  /*11040*/  MOV R4, UR6 ;  /* 0x0000000600047c02 */ /* 0x000fce0008000f00 */
.L_x_164:
[----:B-1----:R1:W2:Y:S02]  /*11050*/  SYNCS.PHASECHK.TRANS64.TRYWAIT P0, [R4+URZ], R7 ;  /* 0x00000007040075a7 */ /* 0x0022a400080011ff */
[----:B--2---:R-:W-:Y:S05]  /*11060*/  @!P0 NANOSLEEP.SYNCS 0x989680 ;  /* 0x009896800000895d */ /* 0x004fea0003900000 */
[----:B------:R-:W2:Y:S02]  /*11070*/  @!P0 SYNCS.PHASECHK.TRANS64 P0, [R4+URZ], R7 ;  /* 0x00000007040085a7 */ /* 0x000ea400080010ff */
[----:B--2---:R-:W-:Y:S05]  /*11080*/  @!P0 BRA `(.L_x_164) ;  /* 0xfffffffc00f08947 */ /* 0x004fea000383ffff */
[----:B------:R-:W-:Y:S05]  /*11090*/  BRA `(.L_x_165) ;  /* 0xffffffb800207947 */ /* 0x000fea000383ffff */
.L_x_81:
[----:B------:R-:W-:Y:S01]  /*110a0*/  UIADD3 UR4, UPT, UPT, UR4, 0xf0, URZ ;  /* 0x000000f004047890 */ /* 0x000fe2000fffe0ff */
[----:B-1--45:R-:W-:Y:S02]  /*110b0*/  MOV R4, UR9 ;  /* 0x0000000900047c02 */ /* 0x032fe40008000f00 */
[----:B--2---:R-:W-:-:S03]  /*110c0*/  MOV R5, UR9 ;  /* 0x0000000900057c02 */ /* 0x004fc60008000f00 */
[----:B------:R-:W-:-:S07]  /*110d0*/  MOV R2, UR4 ;  /* 0x0000000400027c02 */ /* 0x000fce0008000f00 */
.L_x_166:
[----:B-1----:R1:W2:Y:S02]  /*110e0*/  SYNCS.PHASECHK.TRANS64.TRYWAIT P0, [R2+URZ], R5 ;  /* 0x00000005020075a7 */ /* 0x0022a400080011ff */
[----:B--2---:R-:W-:Y:S05]  /*110f0*/  @!P0 NANOSLEEP.SYNCS 0x989680 ;  /* 0x009896800000895d */ /* 0x004fea0003900000 */
[----:B------:R-:W2:Y:S02]  /*11100*/  @!P0 SYNCS.PHASECHK.TRANS64 P0, [R2+URZ], R5 ;  /* 0x00000005020085a7 */ /* 0x000ea400080010ff */
[----:B--2---:R-:W-:Y:S05]  /*11110*/  @!P0 BRA `(.L_x_166) ;  /* 0xfffffffc00f08947 */ /* 0x004fea000383ffff */
[----:B------:R-:W-:Y:S05]  /*11120*/  BRA `(.L_x_167) ;  /* 0xffffffbc00787947 */ /* 0x000fea000383ffff */
.L_x_91:
[----:B------:R-:W-:-:S07]  /*11130*/  MOV R4, UR7 ;  /* 0x0000000700047c02 */ /* 0x000fce0008000f00 */
.L_x_168:
[----:B-1----:R1:W2:Y:S02]  /*11140*/  SYNCS.PHASECHK.TRANS64.TRYWAIT P0, [R4+URZ+0xc0], RZ ;  /* 0x0000c0ff040075a7 */ /* 0x0022a400080011ff */
[----:B--2---:R-:W-:Y:S05]  /*11150*/  @!P0 NANOSLEEP.SYNCS 0x989680 ;  /* 0x009896800000895d */ /* 0x004fea0003900000 */
[----:B------:R-:W2:Y:S02]  /*11160*/  @!P0 SYNCS.PHASECHK.TRANS64 P0, [R4+URZ+0xc0], RZ ;  /* 0x0000c0ff040085a7 */ /* 0x000ea400080010ff */
[----:B--2---:R-:W-:Y:S05]  /*11170*/  @!P0 BRA `(.L_x_168) ;  /* 0xfffffffc00f08947 */ /* 0x004fea000383ffff */
[----:B------:R-:W-:Y:S05]  /*11180*/  BRA `(.L_x_169) ;  /* 0xffffffd000d07947 */ /* 0x000fea000383ffff */
.L_x_92:
[----:B------:R-:W-:Y:S01]  /*11190*/  HFMA2 R6, -RZ, RZ, -0.0 , 0 ;  /* 0x80000000ff067431 */ /* 0x000fe200000001ff */
[----:B-1----:R-:W-:Y:S02]  /*111a0*/  MOV R4, UR7 ;  /* 0x0000000700047c02 */ /* 0x002fe40008000f00 */
[----:B------:R-:W-:-:S07]  /*111b0*/  MOV R7, 0x80000000 ;  /* 0x8000000000077802 */ /* 0x000fce0000000f00 */
.L_x_170:
[----:B-1----:R1:W2:Y:S02]  /*111c0*/  SYNCS.PHASECHK.TRANS64.TRYWAIT P0, [R4+URZ+0x110], R7 ;  /* 0x00011007040075a7 */ /* 0x0022a400080011ff */
[----:B--2---:R-:W-:Y:S05]  /*111d0*/  @!P0 NANOSLEEP.SYNCS 0x989680 ;  /* 0x009896800000895d */ /* 0x004fea0003900000 */
[----:B------:R-:W2:Y:S02]  /*111e0*/  @!P0 SYNCS.PHASECHK.TRANS64 P0, [R4+URZ+0x110], R7 ;  /* 0x00011007040085a7 */ /* 0x000ea400080010ff */
[----:B--2---:R-:W-:Y:S05]  /*111f0*/  @!P0 BRA `(.L_x_170) ;  /* 0xfffffffc00f08947 */ /* 0x004fea000383ffff */
[----:B------:R-:W-:Y:S05]  /*11200*/  BRA `(.L_x_171) ;  /* 0xffffffd000c07947 */ /* 0x000fea000383ffff */
.L_x_93:
[----:B------:R-:W-:-:S07]  /*11210*/  MOV R4, UR7 ;  /* 0x0000000700047c02 */ /* 0x000fce0008000f00 */
.L_x_172:
[----:B-1----:R1:W2:Y:S02]  /*11220*/  SYNCS.PHASECHK.TRANS64.TRYWAIT P0, [R4+URZ+0xc8], RZ ;  /* 0x0000c8ff040075a7 */ /* 0x0022a400080011ff */
[----:B--2---:R-:W-:Y:S05]  /*11230*/  @!P0 NANOSLEEP.SYNCS 0x989680 ;  /* 0x009896800000895d */ /* 0x004fea0003900000 */
[----:B------:R-:W2:Y:S02]  /*11240*/  @!P0 SYNCS.PHASECHK.TRANS64 P0, [R4+URZ+0xc8], RZ ;  /* 0x0000c8ff040085a7 */ /* 0x000ea400080010ff */
[----:B--2---:R-:W-:Y:S05]  /*11250*/  @!P0 BRA `(.L_x_172) ;  /* 0xfffffffc00f08947 */ /* 0x004fea000383ffff */
[----:B------:R-:W-:Y:S05]  /*11260*/  BRA `(.L_x_173) ;  /* 0xffffffdc00607947 */ /* 0x000fea000383ffff */
.L_x_94:
[----:B------:R-:W-:Y:S01]  /*11270*/  HFMA2 R6, -RZ, RZ, -0.0 , 0 ;  /* 0x80000000ff067431 */ /* 0x000fe200000001ff */
[----:B-1----:R-:W-:Y:S02]  /*11280*/  MOV R4, UR7 ;  /* 0x0000000700047c02 */ /* 0x002fe40008000f00 */
[----:B------:R-:W-:-:S07]  /*11290*/  MOV R7, 0x80000000 ;  /* 0x8000000000077802 */ /* 0x000fce0000000f00 */
.L_x_174:
[----:B-1----:R1:W2:Y:S02]  /*112a0*/  SYNCS.PHASECHK.TRANS64.TRYWAIT P0, [R4+URZ+0x118], R7 ;  /* 0x00011807040075a7 */ /* 0x0022a400080011ff */
[----:B--2---:R-:W-:Y:S05]  /*112b0*/  @!P0 NANOSLEEP.SYNCS 0x989680 ;  /* 0x009896800000895d */ /* 0x004fea0003900000 */
[----:B------:R-:W2:Y:S02]  /*112c0*/  @!P0 SYNCS.PHASECHK.TRANS64 P0, [R4+URZ+0x118], R7 ;  /* 0x00011807040085a7 */ /* 0x000ea400080010ff */
[----:B--2---:R-:W-:Y:S05]  /*112d0*/  @!P0 BRA `(.L_x_174) ;  /* 0xfffffffc00f08947 */ /* 0x004fea000383ffff */
[----:B------:R-:W-:Y:S05]  /*112e0*/  BRA `(.L_x_175) ;  /* 0xffffffdc00507947 */ /* 0x000fea000383ffff */
.L_x_95:
[----:B--23--:R-:W-:Y:S02]  /*112f0*/  MOV R0, UR7 ;  /* 0x0000000700007c02 */ /* 0x00cfe40008000f00 */
[----:B------:R-:W-:-:S07]  /*11300*/  MOV R5, R4 ;  /* 0x0000000400057202 */ /* 0x000fce0000000f00 */
.L_x_176:
[----:B-1----:R1:W2:Y:S02]  /*11310*/  SYNCS.PHASECHK.TRANS64.TRYWAIT P0, [R0+URZ+0x118], R5 ;  /* 0x00011805000075a7 */ /* 0x0022a400080011ff */
[----:B--2---:R-:W-:Y:S05]  /*11320*/  @!P0 NANOSLEEP.SYNCS 0x989680 ;  /* 0x009896800000895d */ /* 0x004fea0003900000 */
[----:B------:R-:W2:Y:S02]  /*11330*/  @!P0 SYNCS.PHASECHK.TRANS64 P0, [R0+URZ+0x118], R5 ;  /* 0x00011805000085a7 */ /* 0x000ea400080010ff */
[----:B--2---:R-:W-:Y:S05]  /*11340*/  @!P0 BRA `(.L_x_176) ;  /* 0xfffffffc00f08947 */ /* 0x004fea000383ffff */
[----:B------:R-:W-:Y:S05]  /*11350*/  BRA `(.L_x_177) ;  /* 0xffffffe800c47947 */ /* 0x000fea000383ffff */
        .weak           $__internal_0_$__cuda_sm10x_tcgen05_guardrail_trap_col_being_dealloced_not_returned_by_alloc
        .type           $__internal_0_$__cuda_sm10x_tcgen05_guardrail_trap_col_being_dealloced_not_returned_by_alloc,@function
        .size           $__internal_0_$__cuda_sm10x_tcgen05_guardrail_trap_col_being_dealloced_not_returned_by_alloc,($__internal_1_$__cuda_sm10x_tcgen05_guardrail_trap_phase_invalid_during_alloc - $__internal_0_$__cuda_sm10x_tcgen05_guardrail_trap_col_being_dealloced_not_returned_by_alloc)
$__internal_0_$__cuda_sm10x_tcgen05_guardrail_trap_col_being_dealloced_not_returned_by_alloc:
[----:B------:R-:W-:Y:S05]  /*11360*/  BPT.TRAP 0x1 ;  /* 0x000000040000795c */ /* 0x000fea0000300000 */
[----:B------:R-:W-:-:S04]  /*11370*/  HFMA2 R5, -RZ, RZ, 0, 0 ;  /* 0x00000000ff057431 */ /* 0x000fc800000001ff */
[----:B------:R-:W-:Y:S05]  /*11380*/  RET.REL.NODEC R4 `(kernel_cutlass_kernel_flash_attncuteflash_fwd_sm100FlashAttentionForwardSm100_object_at__tensor0000o12811101213_tensor0000o12811101213_tensor0000o12810111213_tensor0000o12811101213_tensor_0) ;  /* 0xfffffeec041c7950 */ /* 0x000fea0003c3ffff */
        .weak           $__internal_1_$__cuda_sm10x_tcgen05_guardrail_trap_phase_invalid_during_alloc
        .type           $__internal_1_$__cuda_sm10x_tcgen05_guardrail_trap_phase_invalid_during_alloc,@function
        .size           $__internal_1_$__cuda_sm10x_tcgen05_guardrail_trap_phase_invalid_during_alloc,($__internal_2_$__cuda_sm10x_tcgen05_guardrail_trap_unallocated_columns_being_dealloced - $__internal_1_$__cuda_sm10x_tcgen05_guardrail_trap_phase_invalid_during_alloc)
$__internal_1_$__cuda_sm10x_tcgen05_guardrail_trap_phase_invalid_during_alloc:
[----:B------:R-:W-:Y:S05]  /*11390*/  BPT.TRAP 0x1 ;  /* 0x000000040000795c */ /* 0x000fea0000300000 */
[----:B------:R-:W-:-:S04]  /*113a0*/  MOV R5, 0x0 ;  /* 0x0000000000057802 */ /* 0x000fc80000000f00 */
[----:B------:R-:W-:Y:S05]  /*113b0*/  RET.REL.NODEC R4 `(kernel_cutlass_kernel_flash_attncuteflash_fwd_sm100FlashAttentionForwardSm100_object_at__tensor0000o12811101213_tensor0000o12811101213_tensor0000o12810111213_tensor0000o12811101213_tensor_0) ;  /* 0xfffffeec04107950 */ /* 0x000fea0003c3ffff */
        .weak           $__internal_2_$__cuda_sm10x_tcgen05_guardrail_trap_unallocated_columns_being_dealloced
        .type           $__internal_2_$__cuda_sm10x_tcgen05_guardrail_trap_unallocated_columns_being_dealloced,@function
        .size           $__internal_2_$__cuda_sm10x_tcgen05_guardrail_trap_unallocated_columns_being_dealloced,(.L_x_181 - $__internal_2_$__cuda_sm10x_tcgen05_guardrail_trap_unallocated_columns_being_dealloced)
$__internal_2_$__cuda_sm10x_tcgen05_guardrail_trap_unallocated_columns_being_dealloced:
[----:B------:R-:W-:Y:S05]  /*113c0*/  BPT.TRAP 0x1 ;  /* 0x000000040000795c */ /* 0x000fea0000300000 */
[----:B------:R-:W-:-:S04]  /*113d0*/  HFMA2 R5, -RZ, RZ, 0, 0 ;  /* 0x00000000ff057431 */ /* 0x000fc800000001ff */
[----:B------:R-:W-:Y:S05]  /*113e0*/  RET.REL.NODEC R4 `(kernel_cutlass_kernel_flash_attncuteflash_fwd_sm100FlashAttentionForwardSm100_object_at__tensor0000o12811101213_tensor0000o12811101213_tensor0000o12810111213_tensor0000o12811101213_tensor_0) ;  /* 0xfffffeec04047950 */ /* 0x000fea0003c3ffff */
.L_x_178:
[----:B------:R-:W-:-:S00]  /*113f0*/  BRA `(.L_x_178) ;  /* 0xfffffffc00fc7947 */ /* 0x000fc0000383ffff */
[----:B------:R-:W-:-:S00]  /*11400*/  NOP ;  /* 0x0000000000007918 */ /* 0x000fc00000000000 */
[----:B------:R-:W-:-:S00]  /*11410*/  NOP ;  /* 0x0000000000007918 */ /* 0x000fc00000000000 */
[----:B------:R-:W-:-:S00]  /*11420*/  NOP ;  /* 0x0000000000007918 */ /* 0x000fc00000000000 */
[----:B------:R-:W-:-:S00]  /*11430*/  NOP ;  /* 0x0000000000007918 */ /* 0x000fc00000000000 */
[----:B------:R-:W-:-:S00]  /*11440*/  NOP ;  /* 0x0000000000007918 */ /* 0x000fc00000000000 */
[----:B------:R-:W-:-:S00]  /*11450*/  NOP ;  /* 0x0000000000007918 */ /* 0x000fc00000000000 */
[----:B------:R-:W-:-:S00]  /*11460*/  NOP ;  /* 0x0000000000007918 */ /* 0x000fc00000000000 */
[----:B------:R-:W-:-:S00]  /*11470*/  NOP ;  /* 0x0000000000007918 */ /* 0x000fc00000000000 */
.L_x_181:


//--------------------- .nv.shared.kernel_cutlass_kernel_flash_attncuteflash_fwd_sm100FlashAttentionForwardSm100_object_at__tensor0000o12811101213_tensor0000o12811101213_tensor0000o12810111213_tensor0000o12811101213_tensor_0 --------------------------
	.section	.nv.shared.kernel_cutlass_kernel_flash_attncuteflash_fwd_sm100FlashAttentionForwardSm100_object_at__tensor0000o12811101213_tensor0000o12811101213_tensor0000o12810111213_tensor0000o12811101213_tensor_0,"aw",@nobits
	.sectionflags	@""
	.align	1024
	.zero		1024


//--------------------- .nv.shared.reserved.0     --------------------------
	.section	.nv.shared.reserved.0,"aw",@nobits
	.align	8
	.weak		__nv_reservedSMEM_offset_0_alias
	.size		__nv_reservedSMEM_offset_0_alias, 0, 64
	.other		__nv_reservedSMEM_offset_0_alias,@"STO_CUDA_RESERVED_SHARED STV_DEFAULT"
__nv_reservedSMEM_offset_0_alias:
	.zero		0
.nv.shared.reserved.0:
	.zero		64
	.weak		__nv_reservedSMEM_allocation_phase
	.type		__nv_reservedSMEM_allocation_phase,@object
	.size		__nv_reservedSMEM_allocation_phase,(.L_0 - __nv_reservedSMEM_allocation_phase)
__nv_reservedSMEM_allocation_phase:
	.zero		1
.L_0:
	.zero		7
	.weak		__nv_reservedSMEM_devtool_atexit_pc
	.type		__nv_reservedSMEM_devtool_atexit_pc,@object
	.size		__nv_reservedSMEM_devtool_atexit_pc,(__nv_reservedSMEM_allocation_mask - __nv_reservedSMEM_devtool_atexit_pc)
__nv_reservedSMEM_devtool_atexit_pc:
	.zero		8
	.weak		__nv_reservedSMEM_allocation_mask
	.type		__nv_reservedSMEM_allocation_mask,@object
	.size		__nv_reservedSMEM_allocation_mask,(.L_2 - __nv_reservedSMEM_allocation_mask)
__nv_reservedSMEM_allocation_mask:
	.zero		4
.L_2:
	.zero		4
	.weak		__nv_reservedSMEM_tmem_allocation_pipeline_mbarrier
	.type		__nv_reservedSMEM_tmem_allocation_pipeline_mbarrier,@object
	.size		__nv_reservedSMEM_tmem_allocation_pipeline_mbarrier,(__nv_reservedSMEM_tmem_allocation_pipeline_mbarrier_parity - __nv_reservedSMEM_tmem_allocation_pipeline_mbarrier)
__nv_reservedSMEM_tmem_allocation_pipeline_mbarrier:
	.zero		8
	.weak		__nv_reservedSMEM_tmem_allocation_pipeline_mbarrier_parity
	.type		__nv_reservedSMEM_tmem_allocation_pipeline_mbarrier_parity,@object
	.size		__nv_reservedSMEM_tmem_allocation_pipeline_mbarrier_parity,(.L_4 - __nv_reservedSMEM_tmem_allocation_pipeline_mbarrier_parity)
__nv_reservedSMEM_tmem_allocation_pipeline_mbarrier_parity:
	.zero		4
.L_4:


//--------------------- .nv.constant0.kernel_cutlass_kernel_flash_attncuteflash_fwd_sm100FlashAttentionForwardSm100_object_at__tensor0000o12811101213_tensor0000o12811101213_tensor0000o12810111213_tensor0000o12811101213_tensor_0 --------------------------
	.section	.nv.constant0.kernel_cutlass_kernel_flash_attncuteflash_fwd_sm100FlashAttentionForwardSm100_object_at__tensor0000o12811101213_tensor0000o12811101213_tensor0000o12810111213_tensor0000o12811101213_tensor_0,"a",@progbits
	.sectionflags	@""
	.align	4
.nv.constant0.kernel_cutlass_kernel_flash_attncuteflash_fwd_sm100FlashAttentionForwardSm100_object_at__tensor0000o12811101213_tensor0000o12811101213_tensor0000o12810111213_tensor0000o12811101213_tensor_0:
	.zero		1640


//--------------------- SYMBOLS --------------------------

	.type		.nv.reservedSmem.offset0,@object
	.size		.nv.reservedSmem.offset0,0x4
	.type		.nv.reservedSmem.cap,@object
	.size		.nv.reservedSmem.cap,0x4
